	.target	sm_100a

	.elftype	@"ET_EXEC"


//--------------------- .note.nv.tkinfo           --------------------------
	.section	.note.nv.tkinfo,"",@"SHT_NOTE"
	.sectionflags	@"SHF_NOTE_NV_TKINFO"
	.tkinfo
        /*0018*/ 	.word	0x00000002
        /*0030*/ 	.string	""
        /*0030*/ 	.string	"ptxas"
        /*0030*/ 	.string	"Cuda compilation tools, release 13.0, V13.0.88"
        /*0030*/ 	.string	"Build cuda_13.0.r13.0/compiler.36424714_0"
        /*0030*/ 	.string	"-arch sm_100a -m 64 "



//--------------------- .note.nv.cuinfo           --------------------------
	.section	.note.nv.cuinfo,"",@"SHT_NOTE"
	.sectionflags	@"SHF_NOTE_NV_CUINFO"
        /*0018*/ 	.short	0x0002
        /*001a*/ 	.short	0x0064
        /*001c*/ 	.short	0x0082
	.zero		2


//--------------------- .nv.info                  --------------------------
	.section	.nv.info,"",@"SHT_CUDA_INFO"
	.align	4


	//----- nvinfo : EIATTR_REGCOUNT
	.align		4
        /*0000*/ 	.byte	0x04, 0x2f
        /*0002*/ 	.short	(.L_19 - .L_18)
	.align		4
.L_18:
        /*0004*/ 	.word	index@(_ZN7cutlass13device_kernelINS_4gemm6kernel13GemmUniversalIN4cute5tupleIJiiiiEEENS1_10collective13CollectiveMmaINS1_46MainloopSm100TmaUmmaWarpSpecializedBlockScaledILi33ELi2ELi2ENS5_IJNS4_1CILi8EEENSA_ILi1EEESC_EEEEENS5_IJNSA_ILi256EEENSA_ILi64EEESG_EEENS5_IJNS_12float_e2m1_tENS_13float_ue4m3_tEEEENS5_IJNS5_IJlSC_lEEENS4_6LayoutINS5_IJNS5_IJNS5_IJNSA_ILi32EEENSA_ILi4EEEEEEiEEENS5_IJNS5_IJNSA_ILi16EEESO_EEEiEEENS5_IJSC_iEEEEEENS5_IJST_NS5_IJNS5_IJNSA_ILi0EEESC_EEENSA_ILi512EEEEEENS5_IJSW_iEEEEEEEEEEESK_S13_NS4_8TiledMMAINS4_8MMA_AtomIJNS4_23SM100_MMA_MXF4_2x1SM_SSISI_SI_fSJ_Li256ELi64ELi16ELNS4_4UMMA5MajorE0ELS18_0ELNS17_7ScaleInE0ELS19_0EEEEEENSM_INS5_IJSC_SC_SC_EEENS5_IJSW_SW_SW_EEEEENS5_IJNS4_10UnderscoreES1F_S1F_EEEEENS5_IJNS4_18SM100_TMA_2SM_LOADES1I_EEENS5_IJNS4_14ComposedLayoutINS4_7SwizzleILi1ELi4ELi3EEENS4_18smem_ptr_flag_bitsILi4EEENSM_INS5_IJSB_SG_EEENS5_IJSG_SC_EEEEEEENSM_INS5_IJNS5_IJNS5_IJSP_SC_EEESS_EEESC_NS5_IJSC_SC_EEEEEENS5_IJNS5_IJNS5_IJSS_SY_EEESX_EEESW_NS5_IJSO_SY_EEEEEEEEEEEvNS4_8identityENS5_IJNS4_28SM100_TMA_2SM_LOAD_MULTICASTES24_EEES22_vS23_EENS_8epilogue10collective18CollectiveEpilogueINS27_23Sm100TmaWarpSpecializedILi3ELi2ELi32ELb1ELb0EEEJNS5_IJNSA_ILi128EEESG_SG_EEENS5_IJNSM_IS2C_SC_EENSM_ISN_SC_EEEEENS_10bfloat16_tESL_S2H_SL_NS27_6fusion15FusionCallbacksIS2B_NS2I_17LinearCombinationIS2H_fS2H_fLNS_15FloatRoundStyleE2EEES2D_S2G_JEEENS4_5SM1004TMEM4LOAD26SM100_TMEM_LOAD_32dp32b32xENS4_13SM90_TMA_LOADENS1K_INS1L_ILi2ELi4ELi3EEENS1N_ILi16EEENSM_INS5_IJSB_SN_EEENS5_IJSN_SC_EEEEEEENS4_39AutoVectorizingCopyWithAssumedAlignmentILi128EEENS4_14SM90_TMA_STOREES2Y_S30_S30_EEEvvEEEEvNT_6ParamsE)
        /*0008*/ 	.word	0x0000007a


	//----- nvinfo : EIATTR_FRAME_SIZE
	.align		4
.L_19:
        /*000c*/ 	.byte	0x04, 0x11
        /*000e*/ 	.short	(.L_21 - .L_20)
	.align		4
.L_20:
        /*0010*/ 	.word	index@($__internal_2_$__cuda_sm10x_tcgen05_guardrail_trap_unallocated_columns_being_dealloced)
        /*0014*/ 	.word	0x00000000


	//----- nvinfo : EIATTR_FRAME_SIZE
	.align		4
.L_21:
        /*0018*/ 	.byte	0x04, 0x11
        /*001a*/ 	.short	(.L_23 - .L_22)
	.align		4
.L_22:
        /*001c*/ 	.word	index@($__internal_1_$__cuda_sm10x_tcgen05_guardrail_trap_phase_invalid_during_alloc)
        /*0020*/ 	.word	0x00000000


	//----- nvinfo : EIATTR_FRAME_SIZE
	.align		4
.L_23:
        /*0024*/ 	.byte	0x04, 0x11
        /*0026*/ 	.short	(.L_25 - .L_24)
	.align		4
.L_24:
        /*0028*/ 	.word	index@($__internal_0_$__cuda_sm10x_tcgen05_guardrail_trap_col_being_dealloced_not_returned_by_alloc)
        /*002c*/ 	.word	0x00000000


	//----- nvinfo : EIATTR_FRAME_SIZE
	.align		4
.L_25:
        /*0030*/ 	.byte	0x04, 0x11
        /*0032*/ 	.short	(.L_27 - .L_26)
	.align		4
.L_26:
        /*0034*/ 	.word	index@(_ZN7cutlass13device_kernelINS_4gemm6kernel13GemmUniversalIN4cute5tupleIJiiiiEEENS1_10collective13CollectiveMmaINS1_46MainloopSm100TmaUmmaWarpSpecializedBlockScaledILi33ELi2ELi2ENS5_IJNS4_1CILi8EEENSA_ILi1EEESC_EEEEENS5_IJNSA_ILi256EEENSA_ILi64EEESG_EEENS5_IJNS_12float_e2m1_tENS_13float_ue4m3_tEEEENS5_IJNS5_IJlSC_lEEENS4_6LayoutINS5_IJNS5_IJNS5_IJNSA_ILi32EEENSA_ILi4EEEEEEiEEENS5_IJNS5_IJNSA_ILi16EEESO_EEEiEEENS5_IJSC_iEEEEEENS5_IJST_NS5_IJNS5_IJNSA_ILi0EEESC_EEENSA_ILi512EEEEEENS5_IJSW_iEEEEEEEEEEESK_S13_NS4_8TiledMMAINS4_8MMA_AtomIJNS4_23SM100_MMA_MXF4_2x1SM_SSISI_SI_fSJ_Li256ELi64ELi16ELNS4_4UMMA5MajorE0ELS18_0ELNS17_7ScaleInE0ELS19_0EEEEEENSM_INS5_IJSC_SC_SC_EEENS5_IJSW_SW_SW_EEEEENS5_IJNS4_10UnderscoreES1F_S1F_EEEEENS5_IJNS4_18SM100_TMA_2SM_LOADES1I_EEENS5_IJNS4_14ComposedLayoutINS4_7SwizzleILi1ELi4ELi3EEENS4_18smem_ptr_flag_bitsILi4EEENSM_INS5_IJSB_SG_EEENS5_IJSG_SC_EEEEEEENSM_INS5_IJNS5_IJNS5_IJSP_SC_EEESS_EEESC_NS5_IJSC_SC_EEEEEENS5_IJNS5_IJNS5_IJSS_SY_EEESX_EEESW_NS5_IJSO_SY_EEEEEEEEEEEvNS4_8identityENS5_IJNS4_28SM100_TMA_2SM_LOAD_MULTICASTES24_EEES22_vS23_EENS_8epilogue10collective18CollectiveEpilogueINS27_23Sm100TmaWarpSpecializedILi3ELi2ELi32ELb1ELb0EEEJNS5_IJNSA_ILi128EEESG_SG_EEENS5_IJNSM_IS2C_SC_EENSM_ISN_SC_EEEEENS_10bfloat16_tESL_S2H_SL_NS27_6fusion15FusionCallbacksIS2B_NS2I_17LinearCombinationIS2H_fS2H_fLNS_15FloatRoundStyleE2EEES2D_S2G_JEEENS4_5SM1004TMEM4LOAD26SM100_TMEM_LOAD_32dp32b32xENS4_13SM90_TMA_LOADENS1K_INS1L_ILi2ELi4ELi3EEENS1N_ILi16EEENSM_INS5_IJSB_SN_EEENS5_IJSN_SC_EEEEEEENS4_39AutoVectorizingCopyWithAssumedAlignmentILi128EEENS4_14SM90_TMA_STOREES2Y_S30_S30_EEEvvEEEEvNT_6ParamsE)
        /*0038*/ 	.word	0x00000000


	//----- nvinfo : EIATTR_MIN_STACK_SIZE
	.align		4
.L_27:
        /*003c*/ 	.byte	0x04, 0x12
        /*003e*/ 	.short	(.L_29 - .L_28)
	.align		4
.L_28:
        /*0040*/ 	.word	index@(_ZN7cutlass13device_kernelINS_4gemm6kernel13GemmUniversalIN4cute5tupleIJiiiiEEENS1_10collective13CollectiveMmaINS1_46MainloopSm100TmaUmmaWarpSpecializedBlockScaledILi33ELi2ELi2ENS5_IJNS4_1CILi8EEENSA_ILi1EEESC_EEEEENS5_IJNSA_ILi256EEENSA_ILi64EEESG_EEENS5_IJNS_12float_e2m1_tENS_13float_ue4m3_tEEEENS5_IJNS5_IJlSC_lEEENS4_6LayoutINS5_IJNS5_IJNS5_IJNSA_ILi32EEENSA_ILi4EEEEEEiEEENS5_IJNS5_IJNSA_ILi16EEESO_EEEiEEENS5_IJSC_iEEEEEENS5_IJST_NS5_IJNS5_IJNSA_ILi0EEESC_EEENSA_ILi512EEEEEENS5_IJSW_iEEEEEEEEEEESK_S13_NS4_8TiledMMAINS4_8MMA_AtomIJNS4_23SM100_MMA_MXF4_2x1SM_SSISI_SI_fSJ_Li256ELi64ELi16ELNS4_4UMMA5MajorE0ELS18_0ELNS17_7ScaleInE0ELS19_0EEEEEENSM_INS5_IJSC_SC_SC_EEENS5_IJSW_SW_SW_EEEEENS5_IJNS4_10UnderscoreES1F_S1F_EEEEENS5_IJNS4_18SM100_TMA_2SM_LOADES1I_EEENS5_IJNS4_14ComposedLayoutINS4_7SwizzleILi1ELi4ELi3EEENS4_18smem_ptr_flag_bitsILi4EEENSM_INS5_IJSB_SG_EEENS5_IJSG_SC_EEEEEEENSM_INS5_IJNS5_IJNS5_IJSP_SC_EEESS_EEESC_NS5_IJSC_SC_EEEEEENS5_IJNS5_IJNS5_IJSS_SY_EEESX_EEESW_NS5_IJSO_SY_EEEEEEEEEEEvNS4_8identityENS5_IJNS4_28SM100_TMA_2SM_LOAD_MULTICASTES24_EEES22_vS23_EENS_8epilogue10collective18CollectiveEpilogueINS27_23Sm100TmaWarpSpecializedILi3ELi2ELi32ELb1ELb0EEEJNS5_IJNSA_ILi128EEESG_SG_EEENS5_IJNSM_IS2C_SC_EENSM_ISN_SC_EEEEENS_10bfloat16_tESL_S2H_SL_NS27_6fusion15FusionCallbacksIS2B_NS2I_17LinearCombinationIS2H_fS2H_fLNS_15FloatRoundStyleE2EEES2D_S2G_JEEENS4_5SM1004TMEM4LOAD26SM100_TMEM_LOAD_32dp32b32xENS4_13SM90_TMA_LOADENS1K_INS1L_ILi2ELi4ELi3EEENS1N_ILi16EEENSM_INS5_IJSB_SN_EEENS5_IJSN_SC_EEEEEEENS4_39AutoVectorizingCopyWithAssumedAlignmentILi128EEENS4_14SM90_TMA_STOREES2Y_S30_S30_EEEvvEEEEvNT_6ParamsE)
        /*0044*/ 	.word	0x00000000
.L_29:


//--------------------- .nv.compat                --------------------------
	.section	.nv.compat,"",@"SHT_CUDA_COMPAT_INFO"
	.align	4
        /*0000*/ 	.byte	0x02, 0x09, 0x01, 0x00, 0x02, 0x02, 0x02, 0x00, 0x02, 0x05, 0x05, 0x00, 0x03, 0x07, 0x01, 0x01
        /*0010*/ 	.byte	0x02, 0x03, 0x01, 0x00, 0x02, 0x06, 0x01, 0x00, 0x04, 0x0b, 0x08, 0x00, 0x09, 0x00, 0x00, 0x00
        /*0020*/ 	.byte	0x00, 0x00, 0x00, 0x00


//--------------------- .nv.info._ZN7cutlass13device_kernelINS_4gemm6kernel13GemmUniversalIN4cute5tupleIJiiiiEEENS1_10collective13CollectiveMmaINS1_46MainloopSm100TmaUmmaWarpSpecializedBlockScaledILi33ELi2ELi2ENS5_IJNS4_1CILi8EEENSA_ILi1EEESC_EEEEENS5_IJNSA_ILi256EEENSA_ILi64EEESG_EEENS5_IJNS_12float_e2m1_tENS_13float_ue4m3_tEEEENS5_IJNS5_IJlSC_lEEENS4_6LayoutINS5_IJNS5_IJNS5_IJNSA_ILi32EEENSA_ILi4EEEEEEiEEENS5_IJNS5_IJNSA_ILi16EEESO_EEEiEEENS5_IJSC_iEEEEEENS5_IJST_NS5_IJNS5_IJNSA_ILi0EEESC_EEENSA_ILi512EEEEEENS5_IJSW_iEEEEEEEEEEESK_S13_NS4_8TiledMMAINS4_8MMA_AtomIJNS4_23SM100_MMA_MXF4_2x1SM_SSISI_SI_fSJ_Li256ELi64ELi16ELNS4_4UMMA5MajorE0ELS18_0ELNS17_7ScaleInE0ELS19_0EEEEEENSM_INS5_IJSC_SC_SC_EEENS5_IJSW_SW_SW_EEEEENS5_IJNS4_10UnderscoreES1F_S1F_EEEEENS5_IJNS4_18SM100_TMA_2SM_LOADES1I_EEENS5_IJNS4_14ComposedLayoutINS4_7SwizzleILi1ELi4ELi3EEENS4_18smem_ptr_flag_bitsILi4EEENSM_INS5_IJSB_SG_EEENS5_IJSG_SC_EEEEEEENSM_INS5_IJNS5_IJNS5_IJSP_SC_EEESS_EEESC_NS5_IJSC_SC_EEEEEENS5_IJNS5_IJNS5_IJSS_SY_EEESX_EEESW_NS5_IJSO_SY_EEEEEEEEEEEvNS4_8identityENS5_IJNS4_28SM100_TMA_2SM_LOAD_MULTICASTES24_EEES22_vS23_EENS_8epilogue10collective18CollectiveEpilogueINS27_23Sm100TmaWarpSpecializedILi3ELi2ELi32ELb1ELb0EEEJNS5_IJNSA_ILi128EEESG_SG_EEENS5_IJNSM_IS2C_SC_EENSM_ISN_SC_EEEEENS_10bfloat16_tESL_S2H_SL_NS27_6fusion15FusionCallbacksIS2B_NS2I_17LinearCombinationIS2H_fS2H_fLNS_15FloatRoundStyleE2EEES2D_S2G_JEEENS4_5SM1004TMEM4LOAD26SM100_TMEM_LOAD_32dp32b32xENS4_13SM90_TMA_LOADENS1K_INS1L_ILi2ELi4ELi3EEENS1N_ILi16EEENSM_INS5_IJSB_SN_EEENS5_IJSN_SC_EEEEEEENS4_39AutoVectorizingCopyWithAssumedAlignmentILi128EEENS4_14SM90_TMA_STOREES2Y_S30_S30_EEEvvEEEEvNT_6ParamsE --------------------------
	.section	.nv.info._ZN7cutlass13device_kernelINS_4gemm6kernel13GemmUniversalIN4cute5tupleIJiiiiEEENS1_10collective13CollectiveMmaINS1_46MainloopSm100TmaUmmaWarpSpecializedBlockScaledILi33ELi2ELi2ENS5_IJNS4_1CILi8EEENSA_ILi1EEESC_EEEEENS5_IJNSA_ILi256EEENSA_ILi64EEESG_EEENS5_IJNS_12float_e2m1_tENS_13float_ue4m3_tEEEENS5_IJNS5_IJlSC_lEEENS4_6LayoutINS5_IJNS5_IJNS5_IJNSA_ILi32EEENSA_ILi4EEEEEEiEEENS5_IJNS5_IJNSA_ILi16EEESO_EEEiEEENS5_IJSC_iEEEEEENS5_IJST_NS5_IJNS5_IJNSA_ILi0EEESC_EEENSA_ILi512EEEEEENS5_IJSW_iEEEEEEEEEEESK_S13_NS4_8TiledMMAINS4_8MMA_AtomIJNS4_23SM100_MMA_MXF4_2x1SM_SSISI_SI_fSJ_Li256ELi64ELi16ELNS4_4UMMA5MajorE0ELS18_0ELNS17_7ScaleInE0ELS19_0EEEEEENSM_INS5_IJSC_SC_SC_EEENS5_IJSW_SW_SW_EEEEENS5_IJNS4_10UnderscoreES1F_S1F_EEEEENS5_IJNS4_18SM100_TMA_2SM_LOADES1I_EEENS5_IJNS4_14ComposedLayoutINS4_7SwizzleILi1ELi4ELi3EEENS4_18smem_ptr_flag_bitsILi4EEENSM_INS5_IJSB_SG_EEENS5_IJSG_SC_EEEEEEENSM_INS5_IJNS5_IJNS5_IJSP_SC_EEESS_EEESC_NS5_IJSC_SC_EEEEEENS5_IJNS5_IJNS5_IJSS_SY_EEESX_EEESW_NS5_IJSO_SY_EEEEEEEEEEEvNS4_8identityENS5_IJNS4_28SM100_TMA_2SM_LOAD_MULTICASTES24_EEES22_vS23_EENS_8epilogue10collective18CollectiveEpilogueINS27_23Sm100TmaWarpSpecializedILi3ELi2ELi32ELb1ELb0EEEJNS5_IJNSA_ILi128EEESG_SG_EEENS5_IJNSM_IS2C_SC_EENSM_ISN_SC_EEEEENS_10bfloat16_tESL_S2H_SL_NS27_6fusion15FusionCallbacksIS2B_NS2I_17LinearCombinationIS2H_fS2H_fLNS_15FloatRoundStyleE2EEES2D_S2G_JEEENS4_5SM1004TMEM4LOAD26SM100_TMEM_LOAD_32dp32b32xENS4_13SM90_TMA_LOADENS1K_INS1L_ILi2ELi4ELi3EEENS1N_ILi16EEENSM_INS5_IJSB_SN_EEENS5_IJSN_SC_EEEEEEENS4_39AutoVectorizingCopyWithAssumedAlignmentILi128EEENS4_14SM90_TMA_STOREES2Y_S30_S30_EEEvvEEEEvNT_6ParamsE,"",@"SHT_CUDA_INFO"
	.sectionflags	@""
	.align	4


	//----- nvinfo : EIATTR_CUDA_API_VERSION
	.align		4
        /*0000*/ 	.byte	0x04, 0x37
        /*0002*/ 	.short	(.L_31 - .L_30)
.L_30:
        /*0004*/ 	.word	0x00000082


	//----- nvinfo : EIATTR_KPARAM_INFO
	.align		4
.L_31:
        /*0008*/ 	.byte	0x04, 0x17
        /*000a*/ 	.short	(.L_33 - .L_32)
.L_32:
        /*000c*/ 	.word	0x00000000
        /*0010*/ 	.short	0x0000
        /*0012*/ 	.short	0x0000
        /*0014*/ 	.byte	0x00, 0xf0, 0x01, 0x30


	//----- nvinfo : EIATTR_AT_ENTRY_FRAGMENTS
	.align		4
.L_33:
        /*0018*/ 	.byte	0x04, 0x4f
        /*001a*/ 	.short	(.L_35 - .L_34)


	//   ....[0]....
.L_34:
        /*001c*/ 	.word	0x00000007


	//----- nvinfo : EIATTR_RESERVED_SMEM_USED
	.align		4
.L_35:
        /*0020*/ 	.byte	0x01, 0x41
	.zero		2


	//----- nvinfo : EIATTR_SPARSE_MMA_MASK
	.align		4
        /*0024*/ 	.byte	0x03, 0x50
        /*0026*/ 	.short	0x0000


	//----- nvinfo : EIATTR_TCGEN05_2CTA_USED
	.align		4
        /*0028*/ 	.byte	0x01, 0x52
	.zero		2


	//----- nvinfo : EIATTR_MAXREG_COUNT
	.align		4
        /*002c*/ 	.byte	0x03, 0x1b
        /*002e*/ 	.short	0x00ff


	//----- nvinfo : EIATTR_NUM_BARRIERS
	.align		4
        /*0030*/ 	.byte	0x02, 0x4c
        /*0032*/ 	.byte	0x07
	.zero		1


	//----- nvinfo : EIATTR_EXTERNS
	.align		4
        /*0034*/ 	.byte	0x04, 0x0f
        /*0036*/ 	.short	(.L_37 - .L_36)


	//   ....[0]....
	.align		4
.L_36:
        /*0038*/ 	.word	index@(__assertfail)


	//----- nvinfo : EIATTR_MERCURY_ISA_VERSION
	.align		4
.L_37:
        /*003c*/ 	.byte	0x03, 0x5f
        /*003e*/ 	.short	0x0101


	//----- nvinfo : EIATTR_INT_WARP_WIDE_INSTR_OFFSETS
	.align		4
        /*0040*/ 	.byte	0x04, 0x31
        /*0042*/ 	.short	(.L_39 - .L_38)


	//   ....[0]....
.L_38:
        /*0044*/ 	.word	0x00001140


	//   ....[1]....
        /*0048*/ 	.word	0x000011e0


	//   ....[2]....
        /*004c*/ 	.word	0x00005f70


	//   ....[3]....
        /*0050*/ 	.word	0x00005f90


	//   ....[4]....
        /*0054*/ 	.word	0x00005fc0


	//   ....[5]....
        /*0058*/ 	.word	0x00006b30


	//   ....[6]....
        /*005c*/ 	.word	0x00006c50


	//   ....[7]....
        /*0060*/ 	.word	0x00006da0


	//   ....[8]....
        /*0064*/ 	.word	0x00006ec0


	//----- nvinfo : EIATTR_COOP_GROUP_MASK_REGIDS
	.align		4
.L_39:
        /*0068*/ 	.byte	0x04, 0x29
        /*006a*/ 	.short	(.L_41 - .L_40)


	//   ....[0]....
.L_40:
        /*006c*/ 	.word	0xffffffff


	//   ....[1]....
        /*0070*/ 	.word	0xffffffff


	//   ....[2]....
        /*0074*/ 	.word	0xffffffff


	//   ....[3]....
        /*0078*/ 	.word	0xffffffff


	//   ....[4]....
        /*007c*/ 	.word	0xffffffff


	//   ....[5]....
        /*0080*/ 	.word	0xffffffff


	//   ....[6]....
        /*0084*/ 	.word	0xffffffff


	//   ....[7]....
        /*0088*/ 	.word	0xffffffff


	//   ....[8]....
        /*008c*/ 	.word	0xffffffff


	//   ....[9]....
        /*0090*/ 	.word	0xffffffff


	//   ....[10]....
        /*0094*/ 	.word	0xffffffff


	//   ....[11]....
        /*0098*/ 	.word	0xffffffff


	//   ....[12]....
        /*009c*/ 	.word	0xffffffff


	//   ....[13]....
        /*00a0*/ 	.word	0xffffffff


	//----- nvinfo : EIATTR_COOP_GROUP_INSTR_OFFSETS
	.align		4
.L_41:
        /*00a4*/ 	.byte	0x04, 0x28
        /*00a6*/ 	.short	(.L_43 - .L_42)


	//   ....[0]....
.L_42:
        /*00a8*/ 	.word	0x000000b0


	//   ....[1]....
        /*00ac*/ 	.word	0x00000580


	//   ....[2]....
        /*00b0*/ 	.word	0x00000b10


	//   ....[3]....
        /*00b4*/ 	.word	0x00000c80


	//   ....[4]....
        /*00b8*/ 	.word	0x00000d70


	//   ....[5]....
        /*00bc*/ 	.word	0x00000ed0


	//   ....[6]....
        /*00c0*/ 	.word	0x00001020


	//   ....[7]....
        /*00c4*/ 	.word	0x00001260


	//   ....[8]....
        /*00c8*/ 	.word	0x000029b0


	//   ....[9]....
        /*00cc*/ 	.word	0x000048c0


	//   ....[10]....
        /*00d0*/ 	.word	0x00004d90


	//   ....[11]....
        /*00d4*/ 	.word	0x00004dc0


	//   ....[12]....
        /*00d8*/ 	.word	0x00005e70


	//   ....[13]....
        /*00dc*/ 	.word	0x00006080


	//----- nvinfo : EIATTR_VRC_CTA_INIT_COUNT
	.align		4
.L_43:
        /*00e0*/ 	.byte	0x02, 0x4a
        /*00e2*/ 	.byte	0x80
	.zero		1


	//----- nvinfo : EIATTR_SYSCALL_OFFSETS
	.align		4
        /*00e4*/ 	.byte	0x04, 0x46
        /*00e6*/ 	.short	(.L_45 - .L_44)


	//   ....[0]....
.L_44:
        /*00e8*/ 	.word	0x00007bc0


	//   ....[1]....
        /*00ec*/ 	.word	0x00007cb0


	//   ....[2]....
        /*00f0*/ 	.word	0x00008550


	//   ....[3]....
        /*00f4*/ 	.word	0x00009220


	//----- nvinfo : EIATTR_MBARRIER_INSTR_OFFSETS
	.align		4
.L_45:
        /*00f8*/ 	.byte	0x04, 0x39
        /*00fa*/ 	.short	(.L_47 - .L_46)


	//   ....[0]....
.L_46:
        /*00fc*/ 	.word	0x000006d0
        /*0100*/ 	.word	0x000000ff
        /*0104*/ 	.word	0x00000000
        /*0108*/ 	.short	0x0100
        /*010a*/ 	.byte	0x04
	.zero		1


	//   ....[1]....
        /*010c*/ 	.word	0x000006e0
        /*0110*/ 	.word	0x000000ff
        /*0114*/ 	.word	0x00000108
        /*0118*/ 	.short	0x0100
        /*011a*/ 	.byte	0x04
	.zero		1


	//   ....[2]....
        /*011c*/ 	.word	0x000006f0
        /*0120*/ 	.word	0x000000ff
        /*0124*/ 	.word	0x00000008
        /*0128*/ 	.short	0x0100
        /*012a*/ 	.byte	0x04
	.zero		1


	//   ....[3]....
        /*012c*/ 	.word	0x00000700
        /*0130*/ 	.word	0x000000ff
        /*0134*/ 	.word	0x00000110
        /*0138*/ 	.short	0x0100
        /*013a*/ 	.byte	0x04
	.zero		1


	//   ....[4]....
        /*013c*/ 	.word	0x00000710
        /*0140*/ 	.word	0x000000ff
        /*0144*/ 	.word	0x00000010
        /*0148*/ 	.short	0x0100
        /*014a*/ 	.byte	0x04
	.zero		1


	//   ....[5]....
        /*014c*/ 	.word	0x00000720
        /*0150*/ 	.word	0x000000ff
        /*0154*/ 	.word	0x00000118
        /*0158*/ 	.short	0x0100
        /*015a*/ 	.byte	0x04
	.zero		1


	//   ....[6]....
        /*015c*/ 	.word	0x00000730
        /*0160*/ 	.word	0x000000ff
        /*0164*/ 	.word	0x00000018
        /*0168*/ 	.short	0x0100
        /*016a*/ 	.byte	0x04
	.zero		1


	//   ....[7]....
        /*016c*/ 	.word	0x00000740
        /*0170*/ 	.word	0x000000ff
        /*0174*/ 	.word	0x00000120
        /*0178*/ 	.short	0x0100
        /*017a*/ 	.byte	0x04
	.zero		1


	//   ....[8]....
        /*017c*/ 	.word	0x00000750
        /*0180*/ 	.word	0x000000ff
        /*0184*/ 	.word	0x00000020
        /*0188*/ 	.short	0x0100
        /*018a*/ 	.byte	0x04
	.zero		1


	//   ....[9]....
        /*018c*/ 	.word	0x00000760
        /*0190*/ 	.word	0x000000ff
        /*0194*/ 	.word	0x00000128
        /*0198*/ 	.short	0x0100
        /*019a*/ 	.byte	0x04
	.zero		1


	//   ....[10]....
        /*019c*/ 	.word	0x00000770
        /*01a0*/ 	.word	0x000000ff
        /*01a4*/ 	.word	0x00000028
        /*01a8*/ 	.short	0x0100
        /*01aa*/ 	.byte	0x04
	.zero		1


	//   ....[11]....
        /*01ac*/ 	.word	0x00000780
        /*01b0*/ 	.word	0x000000ff
        /*01b4*/ 	.word	0x00000130
        /*01b8*/ 	.short	0x0100
        /*01ba*/ 	.byte	0x04
	.zero		1


	//   ....[12]....
        /*01bc*/ 	.word	0x00000790
        /*01c0*/ 	.word	0x000000ff
        /*01c4*/ 	.word	0x00000030
        /*01c8*/ 	.short	0x0100
        /*01ca*/ 	.byte	0x04
	.zero		1


	//   ....[13]....
        /*01cc*/ 	.word	0x000007a0
        /*01d0*/ 	.word	0x000000ff
        /*01d4*/ 	.word	0x00000138
        /*01d8*/ 	.short	0x0100
        /*01da*/ 	.byte	0x04
	.zero		1


	//   ....[14]....
        /*01dc*/ 	.word	0x000007b0
        /*01e0*/ 	.word	0x000000ff
        /*01e4*/ 	.word	0x00000038
        /*01e8*/ 	.short	0x0100
        /*01ea*/ 	.byte	0x04
	.zero		1


	//   ....[15]....
        /*01ec*/ 	.word	0x000007c0
        /*01f0*/ 	.word	0x000000ff
        /*01f4*/ 	.word	0x00000140
        /*01f8*/ 	.short	0x0100
        /*01fa*/ 	.byte	0x04
	.zero		1


	//   ....[16]....
        /*01fc*/ 	.word	0x000007d0
        /*0200*/ 	.word	0x000000ff
        /*0204*/ 	.word	0x00000040
        /*0208*/ 	.short	0x0100
        /*020a*/ 	.byte	0x04
	.zero		1


	//   ....[17]....
        /*020c*/ 	.word	0x000007e0
        /*0210*/ 	.word	0x000000ff
        /*0214*/ 	.word	0x00000148
        /*0218*/ 	.short	0x0100
        /*021a*/ 	.byte	0x04
	.zero		1


	//   ....[18]....
        /*021c*/ 	.word	0x000007f0
        /*0220*/ 	.word	0x000000ff
        /*0224*/ 	.word	0x00000048
        /*0228*/ 	.short	0x0100
        /*022a*/ 	.byte	0x04
	.zero		1


	//   ....[19]....
        /*022c*/ 	.word	0x00000800
        /*0230*/ 	.word	0x000000ff
        /*0234*/ 	.word	0x00000150
        /*0238*/ 	.short	0x0100
        /*023a*/ 	.byte	0x04
	.zero		1


	//   ....[20]....
        /*023c*/ 	.word	0x00000810
        /*0240*/ 	.word	0x000000ff
        /*0244*/ 	.word	0x00000050
        /*0248*/ 	.short	0x0100
        /*024a*/ 	.byte	0x04
	.zero		1


	//   ....[21]....
        /*024c*/ 	.word	0x00000820
        /*0250*/ 	.word	0x000000ff
        /*0254*/ 	.word	0x00000158
        /*0258*/ 	.short	0x0100
        /*025a*/ 	.byte	0x04
	.zero		1


	//   ....[22]....
        /*025c*/ 	.word	0x00000830
        /*0260*/ 	.word	0x000000ff
        /*0264*/ 	.word	0x00000058
        /*0268*/ 	.short	0x0100
        /*026a*/ 	.byte	0x04
	.zero		1


	//   ....[23]....
        /*026c*/ 	.word	0x00000840
        /*0270*/ 	.word	0x000000ff
        /*0274*/ 	.word	0x00000160
        /*0278*/ 	.short	0x0100
        /*027a*/ 	.byte	0x04
	.zero		1


	//   ....[24]....
        /*027c*/ 	.word	0x00000850
        /*0280*/ 	.word	0x000000ff
        /*0284*/ 	.word	0x00000060
        /*0288*/ 	.short	0x0100
        /*028a*/ 	.byte	0x04
	.zero		1


	//   ....[25]....
        /*028c*/ 	.word	0x00000860
        /*0290*/ 	.word	0x000000ff
        /*0294*/ 	.word	0x00000168
        /*0298*/ 	.short	0x0100
        /*029a*/ 	.byte	0x04
	.zero		1


	//   ....[26]....
        /*029c*/ 	.word	0x00000870
        /*02a0*/ 	.word	0x000000ff
        /*02a4*/ 	.word	0x00000068
        /*02a8*/ 	.short	0x0100
        /*02aa*/ 	.byte	0x04
	.zero		1


	//   ....[27]....
        /*02ac*/ 	.word	0x00000880
        /*02b0*/ 	.word	0x000000ff
        /*02b4*/ 	.word	0x00000170
        /*02b8*/ 	.short	0x0100
        /*02ba*/ 	.byte	0x04
	.zero		1


	//   ....[28]....
        /*02bc*/ 	.word	0x00000890
        /*02c0*/ 	.word	0x000000ff
        /*02c4*/ 	.word	0x00000070
        /*02c8*/ 	.short	0x0100
        /*02ca*/ 	.byte	0x04
	.zero		1


	//   ....[29]....
        /*02cc*/ 	.word	0x000008a0
        /*02d0*/ 	.word	0x000000ff
        /*02d4*/ 	.word	0x00000178
        /*02d8*/ 	.short	0x0100
        /*02da*/ 	.byte	0x04
	.zero		1


	//   ....[30]....
        /*02dc*/ 	.word	0x000008b0
        /*02e0*/ 	.word	0x000000ff
        /*02e4*/ 	.word	0x00000078
        /*02e8*/ 	.short	0x0100
        /*02ea*/ 	.byte	0x04
	.zero		1


	//   ....[31]....
        /*02ec*/ 	.word	0x000008c0
        /*02f0*/ 	.word	0x000000ff
        /*02f4*/ 	.word	0x00000180
        /*02f8*/ 	.short	0x0100
        /*02fa*/ 	.byte	0x04
	.zero		1


	//   ....[32]....
        /*02fc*/ 	.word	0x000008d0
        /*0300*/ 	.word	0x000000ff
        /*0304*/ 	.word	0x00000080
        /*0308*/ 	.short	0x0100
        /*030a*/ 	.byte	0x04
	.zero		1


	//   ....[33]....
        /*030c*/ 	.word	0x000008e0
        /*0310*/ 	.word	0x000000ff
        /*0314*/ 	.word	0x00000188
        /*0318*/ 	.short	0x0100
        /*031a*/ 	.byte	0x04
	.zero		1


	//   ....[34]....
        /*031c*/ 	.word	0x000008f0
        /*0320*/ 	.word	0x000000ff
        /*0324*/ 	.word	0x00000088
        /*0328*/ 	.short	0x0100
        /*032a*/ 	.byte	0x04
	.zero		1


	//   ....[35]....
        /*032c*/ 	.word	0x00000900
        /*0330*/ 	.word	0x000000ff
        /*0334*/ 	.word	0x00000190
        /*0338*/ 	.short	0x0100
        /*033a*/ 	.byte	0x04
	.zero		1


	//   ....[36]....
        /*033c*/ 	.word	0x00000910
        /*0340*/ 	.word	0x000000ff
        /*0344*/ 	.word	0x00000090
        /*0348*/ 	.short	0x0100
        /*034a*/ 	.byte	0x04
	.zero		1


	//   ....[37]....
        /*034c*/ 	.word	0x00000920
        /*0350*/ 	.word	0x000000ff
        /*0354*/ 	.word	0x00000198
        /*0358*/ 	.short	0x0100
        /*035a*/ 	.byte	0x04
	.zero		1


	//   ....[38]....
        /*035c*/ 	.word	0x00000930
        /*0360*/ 	.word	0x000000ff
        /*0364*/ 	.word	0x00000098
        /*0368*/ 	.short	0x0100
        /*036a*/ 	.byte	0x04
	.zero		1


	//   ....[39]....
        /*036c*/ 	.word	0x00000940
        /*0370*/ 	.word	0x000000ff
        /*0374*/ 	.word	0x000001a0
        /*0378*/ 	.short	0x0100
        /*037a*/ 	.byte	0x04
	.zero		1


	//   ....[40]....
        /*037c*/ 	.word	0x00000950
        /*0380*/ 	.word	0x000000ff
        /*0384*/ 	.word	0x000000a0
        /*0388*/ 	.short	0x0100
        /*038a*/ 	.byte	0x04
	.zero		1


	//   ....[41]....
        /*038c*/ 	.word	0x00000960
        /*0390*/ 	.word	0x000000ff
        /*0394*/ 	.word	0x000001a8
        /*0398*/ 	.short	0x0100
        /*039a*/ 	.byte	0x04
	.zero		1


	//   ....[42]....
        /*039c*/ 	.word	0x00000970
        /*03a0*/ 	.word	0x000000ff
        /*03a4*/ 	.word	0x000000a8
        /*03a8*/ 	.short	0x0100
        /*03aa*/ 	.byte	0x04
	.zero		1


	//   ....[43]....
        /*03ac*/ 	.word	0x00000980
        /*03b0*/ 	.word	0x000000ff
        /*03b4*/ 	.word	0x000001b0
        /*03b8*/ 	.short	0x0100
        /*03ba*/ 	.byte	0x04
	.zero		1


	//   ....[44]....
        /*03bc*/ 	.word	0x00000990
        /*03c0*/ 	.word	0x000000ff
        /*03c4*/ 	.word	0x000000b0
        /*03c8*/ 	.short	0x0100
        /*03ca*/ 	.byte	0x04
	.zero		1


	//   ....[45]....
        /*03cc*/ 	.word	0x000009a0
        /*03d0*/ 	.word	0x000000ff
        /*03d4*/ 	.word	0x000001b8
        /*03d8*/ 	.short	0x0100
        /*03da*/ 	.byte	0x04
	.zero		1


	//   ....[46]....
        /*03dc*/ 	.word	0x000009b0
        /*03e0*/ 	.word	0x000000ff
        /*03e4*/ 	.word	0x000000b8
        /*03e8*/ 	.short	0x0100
        /*03ea*/ 	.byte	0x04
	.zero		1


	//   ....[47]....
        /*03ec*/ 	.word	0x000009c0
        /*03f0*/ 	.word	0x000000ff
        /*03f4*/ 	.word	0x000001c0
        /*03f8*/ 	.short	0x0100
        /*03fa*/ 	.byte	0x04
	.zero		1


	//   ....[48]....
        /*03fc*/ 	.word	0x000009d0
        /*0400*/ 	.word	0x000000ff
        /*0404*/ 	.word	0x000000c0
        /*0408*/ 	.short	0x0100
        /*040a*/ 	.byte	0x04
	.zero		1


	//   ....[49]....
        /*040c*/ 	.word	0x000009e0
        /*0410*/ 	.word	0x000000ff
        /*0414*/ 	.word	0x000001c8
        /*0418*/ 	.short	0x0100
        /*041a*/ 	.byte	0x04
	.zero		1


	//   ....[50]....
        /*041c*/ 	.word	0x000009f0
        /*0420*/ 	.word	0x000000ff
        /*0424*/ 	.word	0x000000c8
        /*0428*/ 	.short	0x0100
        /*042a*/ 	.byte	0x04
	.zero		1


	//   ....[51]....
        /*042c*/ 	.word	0x00000a00
        /*0430*/ 	.word	0x000000ff
        /*0434*/ 	.word	0x000001d0
        /*0438*/ 	.short	0x0100
        /*043a*/ 	.byte	0x04
	.zero		1


	//   ....[52]....
        /*043c*/ 	.word	0x00000a10
        /*0440*/ 	.word	0x000000ff
        /*0444*/ 	.word	0x000000d0
        /*0448*/ 	.short	0x0100
        /*044a*/ 	.byte	0x04
	.zero		1


	//   ....[53]....
        /*044c*/ 	.word	0x00000a20
        /*0450*/ 	.word	0x000000ff
        /*0454*/ 	.word	0x000001d8
        /*0458*/ 	.short	0x0100
        /*045a*/ 	.byte	0x04
	.zero		1


	//   ....[54]....
        /*045c*/ 	.word	0x00000a30
        /*0460*/ 	.word	0x000000ff
        /*0464*/ 	.word	0x000000d8
        /*0468*/ 	.short	0x0100
        /*046a*/ 	.byte	0x04
	.zero		1


	//   ....[55]....
        /*046c*/ 	.word	0x00000a40
        /*0470*/ 	.word	0x000000ff
        /*0474*/ 	.word	0x000001e0
        /*0478*/ 	.short	0x0100
        /*047a*/ 	.byte	0x04
	.zero		1


	//   ....[56]....
        /*047c*/ 	.word	0x00000a50
        /*0480*/ 	.word	0x000000ff
        /*0484*/ 	.word	0x000000e0
        /*0488*/ 	.short	0x0100
        /*048a*/ 	.byte	0x04
	.zero		1


	//   ....[57]....
        /*048c*/ 	.word	0x00000a60
        /*0490*/ 	.word	0x000000ff
        /*0494*/ 	.word	0x000001e8
        /*0498*/ 	.short	0x0100
        /*049a*/ 	.byte	0x04
	.zero		1


	//   ....[58]....
        /*049c*/ 	.word	0x00000a70
        /*04a0*/ 	.word	0x000000ff
        /*04a4*/ 	.word	0x000000e8
        /*04a8*/ 	.short	0x0100
        /*04aa*/ 	.byte	0x04
	.zero		1


	//   ....[59]....
        /*04ac*/ 	.word	0x00000a80
        /*04b0*/ 	.word	0x000000ff
        /*04b4*/ 	.word	0x000001f0
        /*04b8*/ 	.short	0x0100
        /*04ba*/ 	.byte	0x04
	.zero		1


	//   ....[60]....
        /*04bc*/ 	.word	0x00000a90
        /*04c0*/ 	.word	0x000000ff
        /*04c4*/ 	.word	0x000000f0
        /*04c8*/ 	.short	0x0100
        /*04ca*/ 	.byte	0x04
	.zero		1


	//   ....[61]....
        /*04cc*/ 	.word	0x00000aa0
        /*04d0*/ 	.word	0x000000ff
        /*04d4*/ 	.word	0x000001f8
        /*04d8*/ 	.short	0x0100
        /*04da*/ 	.byte	0x04
	.zero		1


	//   ....[62]....
        /*04dc*/ 	.word	0x00000ab0
        /*04e0*/ 	.word	0x000000ff
        /*04e4*/ 	.word	0x000000f8
        /*04e8*/ 	.short	0x0100
        /*04ea*/ 	.byte	0x04
	.zero		1


	//   ....[63]....
        /*04ec*/ 	.word	0x00000ac0
        /*04f0*/ 	.word	0x000000ff
        /*04f4*/ 	.word	0x00000200
        /*04f8*/ 	.short	0x0100
        /*04fa*/ 	.byte	0x04
	.zero		1


	//   ....[64]....
        /*04fc*/ 	.word	0x00000ad0
        /*0500*/ 	.word	0x000000ff
        /*0504*/ 	.word	0x00000100
        /*0508*/ 	.short	0x0100
        /*050a*/ 	.byte	0x04
	.zero		1


	//   ....[65]....
        /*050c*/ 	.word	0x00000ae0
        /*0510*/ 	.word	0x000000ff
        /*0514*/ 	.word	0x00000208
        /*0518*/ 	.short	0x0100
        /*051a*/ 	.byte	0x04
	.zero		1


	//   ....[66]....
        /*051c*/ 	.word	0x00000c10
        /*0520*/ 	.word	0x000000ff
        /*0524*/ 	.word	0x00000210
        /*0528*/ 	.short	0x0100
        /*052a*/ 	.byte	0x04
	.zero		1


	//   ....[67]....
        /*052c*/ 	.word	0x00000c20
        /*0530*/ 	.word	0x000000ff
        /*0534*/ 	.word	0x00000228
        /*0538*/ 	.short	0x0100
        /*053a*/ 	.byte	0x04
	.zero		1


	//   ....[68]....
        /*053c*/ 	.word	0x00000c30
        /*0540*/ 	.word	0x000000ff
        /*0544*/ 	.word	0x00000218
        /*0548*/ 	.short	0x0100
        /*054a*/ 	.byte	0x04
	.zero		1


	//   ....[69]....
        /*054c*/ 	.word	0x00000c40
        /*0550*/ 	.word	0x000000ff
        /*0554*/ 	.word	0x00000230
        /*0558*/ 	.short	0x0100
        /*055a*/ 	.byte	0x04
	.zero		1


	//   ....[70]....
        /*055c*/ 	.word	0x00000c50
        /*0560*/ 	.word	0x000000ff
        /*0564*/ 	.word	0x00000220
        /*0568*/ 	.short	0x0100
        /*056a*/ 	.byte	0x04
	.zero		1


	//   ....[71]....
        /*056c*/ 	.word	0x00000c60
        /*0570*/ 	.word	0x000000ff
        /*0574*/ 	.word	0x00000238
        /*0578*/ 	.short	0x0100
        /*057a*/ 	.byte	0x04
	.zero		1


	//   ....[72]....
        /*057c*/ 	.word	0x00000d40
        /*0580*/ 	.word	0x000000ff
        /*0584*/ 	.word	0x00000240
        /*0588*/ 	.short	0x0100
        /*058a*/ 	.byte	0x06
	.zero		1


	//   ....[73]....
        /*058c*/ 	.word	0x00000d50
        /*0590*/ 	.word	0x000000ff
        /*0594*/ 	.word	0x00000248
        /*0598*/ 	.short	0x0100
        /*059a*/ 	.byte	0x06
	.zero		1


	//   ....[74]....
        /*059c*/ 	.word	0x00000e80
        /*05a0*/ 	.word	0x000000ff
        /*05a4*/ 	.word	0x00000250
        /*05a8*/ 	.short	0x0100
        /*05aa*/ 	.byte	0x06
	.zero		1


	//   ....[75]....
        /*05ac*/ 	.word	0x00000e90
        /*05b0*/ 	.word	0x000000ff
        /*05b4*/ 	.word	0x00000260
        /*05b8*/ 	.short	0x0100
        /*05ba*/ 	.byte	0x06
	.zero		1


	//   ....[76]....
        /*05bc*/ 	.word	0x00000ea0
        /*05c0*/ 	.word	0x000000ff
        /*05c4*/ 	.word	0x00000258
        /*05c8*/ 	.short	0x0100
        /*05ca*/ 	.byte	0x06
	.zero		1


	//   ....[77]....
        /*05cc*/ 	.word	0x00000eb0
        /*05d0*/ 	.word	0x000000ff
        /*05d4*/ 	.word	0x00000268
        /*05d8*/ 	.short	0x0100
        /*05da*/ 	.byte	0x06
	.zero		1


	//   ....[78]....
        /*05dc*/ 	.word	0x00000fd0
        /*05e0*/ 	.word	0x000000ff
        /*05e4*/ 	.word	0x00000270
        /*05e8*/ 	.short	0x0100
        /*05ea*/ 	.byte	0x04
	.zero		1


	//   ....[79]....
        /*05ec*/ 	.word	0x00000fe0
        /*05f0*/ 	.word	0x000000ff
        /*05f4*/ 	.word	0x00000280
        /*05f8*/ 	.short	0x0100
        /*05fa*/ 	.byte	0x04
	.zero		1


	//   ....[80]....
        /*05fc*/ 	.word	0x00000ff0
        /*0600*/ 	.word	0x000000ff
        /*0604*/ 	.word	0x00000278
        /*0608*/ 	.short	0x0100
        /*060a*/ 	.byte	0x04
	.zero		1


	//   ....[81]....
        /*060c*/ 	.word	0x00001000
        /*0610*/ 	.word	0x000000ff
        /*0614*/ 	.word	0x00000288
        /*0618*/ 	.short	0x0100
        /*061a*/ 	.byte	0x04
	.zero		1


	//   ....[82]....
        /*061c*/ 	.word	0x000010f0
        /*0620*/ 	.word	0x000000ff
        /*0624*/ 	.word	0x00000290
        /*0628*/ 	.short	0x0100
        /*062a*/ 	.byte	0x04
	.zero		1


	//   ....[83]....
        /*062c*/ 	.word	0x00001100
        /*0630*/ 	.word	0x000000ff
        /*0634*/ 	.word	0x000002a0
        /*0638*/ 	.short	0x0100
        /*063a*/ 	.byte	0x04
	.zero		1


	//   ....[84]....
        /*063c*/ 	.word	0x00001110
        /*0640*/ 	.word	0x000000ff
        /*0644*/ 	.word	0x00000298
        /*0648*/ 	.short	0x0100
        /*064a*/ 	.byte	0x04
	.zero		1


	//   ....[85]....
        /*064c*/ 	.word	0x00001120
        /*0650*/ 	.word	0x000000ff
        /*0654*/ 	.word	0x000002a8
        /*0658*/ 	.short	0x0100
        /*065a*/ 	.byte	0x04
	.zero		1


	//   ....[86]....
        /*065c*/ 	.word	0x00001220
        /*0660*/ 	.word	0x000000ff
        /*0664*/ 	.word	0x000002b0
        /*0668*/ 	.short	0x0100
        /*066a*/ 	.byte	0x06
	.zero		1


	//   ....[87]....
        /*066c*/ 	.word	0x00001eb0
        /*0670*/ 	.word	0x00000003
        /*0674*/ 	.word	0x000002a0
        /*0678*/ 	.short	0x010a
        /*067a*/ 	.byte	0xff
	.zero		1


	//   ....[88]....
        /*067c*/ 	.word	0x00001ee0
        /*0680*/ 	.word	0x00000003
        /*0684*/ 	.word	0x00000290
        /*0688*/ 	.short	0x0101
        /*068a*/ 	.byte	0xff
	.zero		1


	//   ....[89]....
        /*068c*/ 	.word	0x00001fc0
        /*0690*/ 	.word	0x000000ff
        /*0694*/ 	.word	0x00000108
        /*0698*/ 	.short	0x010a
        /*069a*/ 	.byte	0x04
	.zero		1


	//   ....[90]....
        /*069c*/ 	.word	0x000020d0
        /*06a0*/ 	.word	0x000000ff
        /*06a4*/ 	.word	0x00000108
        /*06a8*/ 	.short	0x010a
        /*06aa*/ 	.byte	0x06
	.zero		1


	//   ....[91]....
        /*06ac*/ 	.word	0x00002240
        /*06b0*/ 	.word	0x000000ff
        /*06b4*/ 	.word	0x00000108
        /*06b8*/ 	.short	0x010a
        /*06ba*/ 	.byte	0x07
	.zero		1


	//   ....[92]....
        /*06bc*/ 	.word	0x00002500
        /*06c0*/ 	.word	0x000000ff
        /*06c4*/ 	.word	0x00000248
        /*06c8*/ 	.short	0x0101
        /*06ca*/ 	.byte	0x05
	.zero		1


	//   ....[93]....
        /*06cc*/ 	.word	0x00002520
        /*06d0*/ 	.word	0x000000ff
        /*06d4*/ 	.word	0x00000108
        /*06d8*/ 	.short	0x010a
        /*06da*/ 	.byte	0x04
	.zero		1


	//   ....[94]....
        /*06dc*/ 	.word	0x000025a0
        /*06e0*/ 	.word	0x000000ff
        /*06e4*/ 	.word	0x00000108
        /*06e8*/ 	.short	0x010a
        /*06ea*/ 	.byte	0x07
	.zero		1


	//   ....[95]....
        /*06ec*/ 	.word	0x000026e0
        /*06f0*/ 	.word	0x000000ff
        /*06f4*/ 	.word	0x00000108
        /*06f8*/ 	.short	0x010a
        /*06fa*/ 	.byte	0x04
	.zero		1


	//   ....[96]....
        /*06fc*/ 	.word	0x000029e0
        /*0700*/ 	.word	0x00000003
        /*0704*/ 	.word	0x00000250
        /*0708*/ 	.short	0x010a
        /*070a*/ 	.byte	0xff
	.zero		1


	//   ....[97]....
        /*070c*/ 	.word	0x00002b30
        /*0710*/ 	.word	0x00000000
        /*0714*/ 	.word	0x00000000
        /*0718*/ 	.short	0x0101
        /*071a*/ 	.byte	0xff
	.zero		1


	//   ....[98]....
        /*071c*/ 	.word	0x000030f0
        /*0720*/ 	.word	0x000000ff
        /*0724*/ 	.word	0x00000000
        /*0728*/ 	.short	0x010a
        /*072a*/ 	.byte	0x04
	.zero		1


	//   ....[99]....
        /*072c*/ 	.word	0x00003180
        /*0730*/ 	.word	0x000000ff
        /*0734*/ 	.word	0x00000000
        /*0738*/ 	.short	0x010a
        /*073a*/ 	.byte	0x05
	.zero		1


	//   ....[100]....
        /*073c*/ 	.word	0x00003210
        /*0740*/ 	.word	0x000000ff
        /*0744*/ 	.word	0x00000000
        /*0748*/ 	.short	0x010a
        /*074a*/ 	.byte	0x05
	.zero		1


	//   ....[101]....
        /*074c*/ 	.word	0x000032a0
        /*0750*/ 	.word	0x000000ff
        /*0754*/ 	.word	0x00000000
        /*0758*/ 	.short	0x010a
        /*075a*/ 	.byte	0x05
	.zero		1


	//   ....[102]....
        /*075c*/ 	.word	0x00003330
        /*0760*/ 	.word	0x000000ff
        /*0764*/ 	.word	0x00000000
        /*0768*/ 	.short	0x010a
        /*076a*/ 	.byte	0x05
	.zero		1


	//   ....[103]....
        /*076c*/ 	.word	0x000033c0
        /*0770*/ 	.word	0x000000ff
        /*0774*/ 	.word	0x00000000
        /*0778*/ 	.short	0x010a
        /*077a*/ 	.byte	0x05
	.zero		1


	//   ....[104]....
        /*077c*/ 	.word	0x00003450
        /*0780*/ 	.word	0x000000ff
        /*0784*/ 	.word	0x00000000
        /*0788*/ 	.short	0x010a
        /*078a*/ 	.byte	0x05
	.zero		1


	//   ....[105]....
        /*078c*/ 	.word	0x000034e0
        /*0790*/ 	.word	0x000000ff
        /*0794*/ 	.word	0x00000000
        /*0798*/ 	.short	0x010a
        /*079a*/ 	.byte	0x05
	.zero		1


	//   ....[106]....
        /*079c*/ 	.word	0x00003570
        /*07a0*/ 	.word	0x000000ff
        /*07a4*/ 	.word	0x00000000
        /*07a8*/ 	.short	0x010a
        /*07aa*/ 	.byte	0x05
	.zero		1


	//   ....[107]....
        /*07ac*/ 	.word	0x00003600
        /*07b0*/ 	.word	0x000000ff
        /*07b4*/ 	.word	0x00000000
        /*07b8*/ 	.short	0x010a
        /*07ba*/ 	.byte	0x05
	.zero		1


	//   ....[108]....
        /*07bc*/ 	.word	0x00003690
        /*07c0*/ 	.word	0x000000ff
        /*07c4*/ 	.word	0x00000000
        /*07c8*/ 	.short	0x010a
        /*07ca*/ 	.byte	0x05
	.zero		1


	//   ....[109]....
        /*07cc*/ 	.word	0x00003720
        /*07d0*/ 	.word	0x000000ff
        /*07d4*/ 	.word	0x00000000
        /*07d8*/ 	.short	0x010a
        /*07da*/ 	.byte	0x05
	.zero		1


	//   ....[110]....
        /*07dc*/ 	.word	0x000037b0
        /*07e0*/ 	.word	0x000000ff
        /*07e4*/ 	.word	0x00000000
        /*07e8*/ 	.short	0x010a
        /*07ea*/ 	.byte	0x05
	.zero		1


	//   ....[111]....
        /*07ec*/ 	.word	0x00003840
        /*07f0*/ 	.word	0x000000ff
        /*07f4*/ 	.word	0x00000000
        /*07f8*/ 	.short	0x010a
        /*07fa*/ 	.byte	0x05
	.zero		1


	//   ....[112]....
        /*07fc*/ 	.word	0x000038d0
        /*0800*/ 	.word	0x000000ff
        /*0804*/ 	.word	0x00000000
        /*0808*/ 	.short	0x010a
        /*080a*/ 	.byte	0x05
	.zero		1


	//   ....[113]....
        /*080c*/ 	.word	0x00003960
        /*0810*/ 	.word	0x000000ff
        /*0814*/ 	.word	0x00000000
        /*0818*/ 	.short	0x010a
        /*081a*/ 	.byte	0x05
	.zero		1


	//   ....[114]....
        /*081c*/ 	.word	0x000039f0
        /*0820*/ 	.word	0x000000ff
        /*0824*/ 	.word	0x00000000
        /*0828*/ 	.short	0x010a
        /*082a*/ 	.byte	0x05
	.zero		1


	//   ....[115]....
        /*082c*/ 	.word	0x00003a80
        /*0830*/ 	.word	0x000000ff
        /*0834*/ 	.word	0x00000000
        /*0838*/ 	.short	0x010a
        /*083a*/ 	.byte	0x05
	.zero		1


	//   ....[116]....
        /*083c*/ 	.word	0x00003b10
        /*0840*/ 	.word	0x000000ff
        /*0844*/ 	.word	0x00000000
        /*0848*/ 	.short	0x010a
        /*084a*/ 	.byte	0x05
	.zero		1


	//   ....[117]....
        /*084c*/ 	.word	0x00003ba0
        /*0850*/ 	.word	0x000000ff
        /*0854*/ 	.word	0x00000000
        /*0858*/ 	.short	0x010a
        /*085a*/ 	.byte	0x05
	.zero		1


	//   ....[118]....
        /*085c*/ 	.word	0x00003c30
        /*0860*/ 	.word	0x000000ff
        /*0864*/ 	.word	0x00000000
        /*0868*/ 	.short	0x010a
        /*086a*/ 	.byte	0x05
	.zero		1


	//   ....[119]....
        /*086c*/ 	.word	0x00003cc0
        /*0870*/ 	.word	0x000000ff
        /*0874*/ 	.word	0x00000000
        /*0878*/ 	.short	0x010a
        /*087a*/ 	.byte	0x05
	.zero		1


	//   ....[120]....
        /*087c*/ 	.word	0x00003d50
        /*0880*/ 	.word	0x000000ff
        /*0884*/ 	.word	0x00000000
        /*0888*/ 	.short	0x010a
        /*088a*/ 	.byte	0x05
	.zero		1


	//   ....[121]....
        /*088c*/ 	.word	0x00003de0
        /*0890*/ 	.word	0x000000ff
        /*0894*/ 	.word	0x00000000
        /*0898*/ 	.short	0x010a
        /*089a*/ 	.byte	0x05
	.zero		1


	//   ....[122]....
        /*089c*/ 	.word	0x00003e70
        /*08a0*/ 	.word	0x000000ff
        /*08a4*/ 	.word	0x00000000
        /*08a8*/ 	.short	0x010a
        /*08aa*/ 	.byte	0x05
	.zero		1


	//   ....[123]....
        /*08ac*/ 	.word	0x00003f00
        /*08b0*/ 	.word	0x000000ff
        /*08b4*/ 	.word	0x00000000
        /*08b8*/ 	.short	0x010a
        /*08ba*/ 	.byte	0x05
	.zero		1


	//   ....[124]....
        /*08bc*/ 	.word	0x00003f90
        /*08c0*/ 	.word	0x000000ff
        /*08c4*/ 	.word	0x00000000
        /*08c8*/ 	.short	0x010a
        /*08ca*/ 	.byte	0x05
	.zero		1


	//   ....[125]....
        /*08cc*/ 	.word	0x00004020
        /*08d0*/ 	.word	0x000000ff
        /*08d4*/ 	.word	0x00000000
        /*08d8*/ 	.short	0x010a
        /*08da*/ 	.byte	0x05
	.zero		1


	//   ....[126]....
        /*08dc*/ 	.word	0x000040b0
        /*08e0*/ 	.word	0x000000ff
        /*08e4*/ 	.word	0x00000000
        /*08e8*/ 	.short	0x010a
        /*08ea*/ 	.byte	0x05
	.zero		1


	//   ....[127]....
        /*08ec*/ 	.word	0x00004140
        /*08f0*/ 	.word	0x000000ff
        /*08f4*/ 	.word	0x00000000
        /*08f8*/ 	.short	0x010a
        /*08fa*/ 	.byte	0x05
	.zero		1


	//   ....[128]....
        /*08fc*/ 	.word	0x000041d0
        /*0900*/ 	.word	0x000000ff
        /*0904*/ 	.word	0x00000000
        /*0908*/ 	.short	0x010a
        /*090a*/ 	.byte	0x05
	.zero		1


	//   ....[129]....
        /*090c*/ 	.word	0x00004260
        /*0910*/ 	.word	0x000000ff
        /*0914*/ 	.word	0x00000000
        /*0918*/ 	.short	0x010a
        /*091a*/ 	.byte	0x05
	.zero		1


	//   ....[130]....
        /*091c*/ 	.word	0x00004300
        /*0920*/ 	.word	0x00000000
        /*0924*/ 	.word	0x00000000
        /*0928*/ 	.short	0x010a
        /*092a*/ 	.byte	0xff
	.zero		1


	//   ....[131]....
        /*092c*/ 	.word	0x00004420
        /*0930*/ 	.word	0x00000000
        /*0934*/ 	.word	0x00000290
        /*0938*/ 	.short	0x010a
        /*093a*/ 	.byte	0xff
	.zero		1


	//   ....[132]....
        /*093c*/ 	.word	0x00004490
        /*0940*/ 	.word	0x00000004
        /*0944*/ 	.word	0x00000000
        /*0948*/ 	.short	0x0101
        /*094a*/ 	.byte	0xff
	.zero		1


	//   ....[133]....
        /*094c*/ 	.word	0x000044b0
        /*0950*/ 	.word	0x000000ff
        /*0954*/ 	.word	0x00000260
        /*0958*/ 	.short	0x010a
        /*095a*/ 	.byte	0x04
	.zero		1


	//   ....[134]....
        /*095c*/ 	.word	0x000045d0
        /*0960*/ 	.word	0x00000000
        /*0964*/ 	.word	0x00000250
        /*0968*/ 	.short	0x010a
        /*096a*/ 	.byte	0xff
	.zero		1


	//   ....[135]....
        /*096c*/ 	.word	0x000046d0
        /*0970*/ 	.word	0x00000000
        /*0974*/ 	.word	0x00000000
        /*0978*/ 	.short	0x0101
        /*097a*/ 	.byte	0xff
	.zero		1


	//   ....[136]....
        /*097c*/ 	.word	0x00004760
        /*0980*/ 	.word	0x000000ff
        /*0984*/ 	.word	0x00000260
        /*0988*/ 	.short	0x0106
        /*098a*/ 	.byte	0x04
	.zero		1


	//   ....[137]....
        /*098c*/ 	.word	0x00004780
        /*0990*/ 	.word	0x000000ff
        /*0994*/ 	.word	0x00000260
        /*0998*/ 	.short	0x010a
        /*099a*/ 	.byte	0x04
	.zero		1


	//   ....[138]....
        /*099c*/ 	.word	0x00004810
        /*09a0*/ 	.word	0x000000ff
        /*09a4*/ 	.word	0x00000260
        /*09a8*/ 	.short	0x0106
        /*09aa*/ 	.byte	0x07
	.zero		1


	//   ....[139]....
        /*09ac*/ 	.word	0x00004850
        /*09b0*/ 	.word	0x00000000
        /*09b4*/ 	.word	0x00000260
        /*09b8*/ 	.short	0x010a
        /*09ba*/ 	.byte	0xff
	.zero		1


	//   ....[140]....
        /*09bc*/ 	.word	0x00004a90
        /*09c0*/ 	.word	0x000000ff
        /*09c4*/ 	.word	0x00000008
        /*09c8*/ 	.short	0x010a
        /*09ca*/ 	.byte	0x05
	.zero		1


	//   ....[141]....
        /*09cc*/ 	.word	0x00004ab0
        /*09d0*/ 	.word	0x000000ff
        /*09d4*/ 	.word	0x00000008
        /*09d8*/ 	.short	0x010a
        /*09da*/ 	.byte	0x05
	.zero		1


	//   ....[142]....
        /*09dc*/ 	.word	0x00004c40
        /*09e0*/ 	.word	0x000000ff
        /*09e4*/ 	.word	0x00000008
        /*09e8*/ 	.short	0x010a
        /*09ea*/ 	.byte	0x05
	.zero		1


	//   ....[143]....
        /*09ec*/ 	.word	0x00004c60
        /*09f0*/ 	.word	0x000000ff
        /*09f4*/ 	.word	0x00000008
        /*09f8*/ 	.short	0x010a
        /*09fa*/ 	.byte	0x05
	.zero		1


	//   ....[144]....
        /*09fc*/ 	.word	0x00004d20
        /*0a00*/ 	.word	0x000000ff
        /*0a04*/ 	.word	0x00000000
        /*0a08*/ 	.short	0x0101
        /*0a0a*/ 	.byte	0x04
	.zero		1


	//   ....[145]....
        /*0a0c*/ 	.word	0x000050f0
        /*0a10*/ 	.word	0x00000002
        /*0a14*/ 	.word	0x00000250
        /*0a18*/ 	.short	0x010a
        /*0a1a*/ 	.byte	0xff
	.zero		1


	//   ....[146]....
        /*0a1c*/ 	.word	0x00005210
        /*0a20*/ 	.word	0x00000000
        /*0a24*/ 	.word	0x00000000
        /*0a28*/ 	.short	0x0101
        /*0a2a*/ 	.byte	0xff
	.zero		1


	//   ....[147]....
        /*0a2c*/ 	.word	0x00005790
        /*0a30*/ 	.word	0x000000ff
        /*0a34*/ 	.word	0x00000000
        /*0a38*/ 	.short	0x010a
        /*0a3a*/ 	.byte	0x04
	.zero		1


	//   ....[148]....
        /*0a3c*/ 	.word	0x000057a0
        /*0a40*/ 	.word	0x000000ff
        /*0a44*/ 	.word	0x00000280
        /*0a48*/ 	.short	0x010a
        /*0a4a*/ 	.byte	0x20
	.zero		1


	//   ....[149]....
        /*0a4c*/ 	.word	0x000058b0
        /*0a50*/ 	.word	0x000000ff
        /*0a54*/ 	.word	0x00000000
        /*0a58*/ 	.short	0x010a
        /*0a5a*/ 	.byte	0x07
	.zero		1


	//   ....[150]....
        /*0a5c*/ 	.word	0x000059f0
        /*0a60*/ 	.word	0x000000ff
        /*0a64*/ 	.word	0x00000000
        /*0a68*/ 	.short	0x010a
        /*0a6a*/ 	.byte	0x05
	.zero		1


	//   ....[151]....
        /*0a6c*/ 	.word	0x00005c80
        /*0a70*/ 	.word	0x000000ff
        /*0a74*/ 	.word	0x00000000
        /*0a78*/ 	.short	0x010a
        /*0a7a*/ 	.byte	0x04
	.zero		1


	//   ....[152]....
        /*0a7c*/ 	.word	0x00005d20
        /*0a80*/ 	.word	0x00000000
        /*0a84*/ 	.word	0x00000000
        /*0a88*/ 	.short	0x010a
        /*0a8a*/ 	.byte	0xff
	.zero		1


	//   ....[153]....
        /*0a8c*/ 	.word	0x00005d60
        /*0a90*/ 	.word	0x00000000
        /*0a94*/ 	.word	0x00000000
        /*0a98*/ 	.short	0x010a
        /*0a9a*/ 	.byte	0xff
	.zero		1


	//   ....[154]....
        /*0a9c*/ 	.word	0x00005dd0
        /*0aa0*/ 	.word	0x000000ff
        /*0aa4*/ 	.word	0x00000000
        /*0aa8*/ 	.short	0x0101
        /*0aaa*/ 	.byte	0x04
	.zero		1


	//   ....[155]....
        /*0aac*/ 	.word	0x00005e10
        /*0ab0*/ 	.word	0x000000ff
        /*0ab4*/ 	.word	0x000002b0
        /*0ab8*/ 	.short	0x010a
        /*0aba*/ 	.byte	0x12
	.zero		1


	//   ....[156]....
        /*0abc*/ 	.word	0x00005e60
        /*0ac0*/ 	.word	0x000000ff
        /*0ac4*/ 	.word	0x00000000
        /*0ac8*/ 	.short	0x0101
        /*0aca*/ 	.byte	0x04
	.zero		1


	//   ....[157]....
        /*0acc*/ 	.word	0x00006300
        /*0ad0*/ 	.word	0x00000008
        /*0ad4*/ 	.word	0x00000250
        /*0ad8*/ 	.short	0x010a
        /*0ada*/ 	.byte	0xff
	.zero		1


	//   ....[158]....
        /*0adc*/ 	.word	0x00006470
        /*0ae0*/ 	.word	0x00000000
        /*0ae4*/ 	.word	0x00000000
        /*0ae8*/ 	.short	0x0101
        /*0aea*/ 	.byte	0xff
	.zero		1


	//   ....[159]....
        /*0aec*/ 	.word	0x00006940
        /*0af0*/ 	.word	0x000000ff
        /*0af4*/ 	.word	0x00000248
        /*0af8*/ 	.short	0x010a
        /*0afa*/ 	.byte	0x18
	.zero		1


	//   ....[160]....
        /*0afc*/ 	.word	0x00006b10
        /*0b00*/ 	.word	0x000000ff
        /*0b04*/ 	.word	0x00000228
        /*0b08*/ 	.short	0x010a
        /*0b0a*/ 	.byte	0x04
	.zero		1


	//   ....[161]....
        /*0b0c*/ 	.word	0x00006cf0
        /*0b10*/ 	.word	0x000000ff
        /*0b14*/ 	.word	0x00000210
        /*0b18*/ 	.short	0x010b
        /*0b1a*/ 	.byte	0x04
	.zero		1


	//   ....[162]....
        /*0b1c*/ 	.word	0x00006d00
        /*0b20*/ 	.word	0x000000ff
        /*0b24*/ 	.word	0x00000000
        /*0b28*/ 	.short	0x0101
        /*0b2a*/ 	.byte	0x07
	.zero		1


	//   ....[163]....
        /*0b2c*/ 	.word	0x00006d10
        /*0b30*/ 	.word	0x000000ff
        /*0b34*/ 	.word	0x00000228
        /*0b38*/ 	.short	0x010a
        /*0b3a*/ 	.byte	0x05
	.zero		1


	//   ....[164]....
        /*0b3c*/ 	.word	0x00006f60
        /*0b40*/ 	.word	0x000000ff
        /*0b44*/ 	.word	0x00000210
        /*0b48*/ 	.short	0x010b
        /*0b4a*/ 	.byte	0x05
	.zero		1


	//   ....[165]....
        /*0b4c*/ 	.word	0x00006f70
        /*0b50*/ 	.word	0x000000ff
        /*0b54*/ 	.word	0x00000000
        /*0b58*/ 	.short	0x0101
        /*0b5a*/ 	.byte	0x04
	.zero		1


	//   ....[166]....
        /*0b5c*/ 	.word	0x00006fc0
        /*0b60*/ 	.word	0x000000ff
        /*0b64*/ 	.word	0x00000000
        /*0b68*/ 	.short	0x010a
        /*0b6a*/ 	.byte	0x04
	.zero		1


	//   ....[167]....
        /*0b6c*/ 	.word	0x00007050
        /*0b70*/ 	.word	0x000000ff
        /*0b74*/ 	.word	0x00000000
        /*0b78*/ 	.short	0x010a
        /*0b7a*/ 	.byte	0x05
	.zero		1


	//   ....[168]....
        /*0b7c*/ 	.word	0x000070f0
        /*0b80*/ 	.word	0x00000000
        /*0b84*/ 	.word	0x00000000
        /*0b88*/ 	.short	0x010a
        /*0b8a*/ 	.byte	0xff
	.zero		1


	//   ....[169]....
        /*0b8c*/ 	.word	0x00007430
        /*0b90*/ 	.word	0x00000000
        /*0b94*/ 	.word	0x00000250
        /*0b98*/ 	.short	0x010a
        /*0b9a*/ 	.byte	0xff
	.zero		1


	//   ....[170]....
        /*0b9c*/ 	.word	0x00007500
        /*0ba0*/ 	.word	0x00000000
        /*0ba4*/ 	.word	0x00000000
        /*0ba8*/ 	.short	0x0101
        /*0baa*/ 	.byte	0xff
	.zero		1


	//   ....[171]....
        /*0bac*/ 	.word	0x000081a0
        /*0bb0*/ 	.word	0x00000000
        /*0bb4*/ 	.word	0x00000210
        /*0bb8*/ 	.short	0x010a
        /*0bba*/ 	.byte	0xff
	.zero		1


	//   ....[172]....
        /*0bbc*/ 	.word	0x00008210
        /*0bc0*/ 	.word	0x00000059
        /*0bc4*/ 	.word	0x00000270
        /*0bc8*/ 	.short	0x010a
        /*0bca*/ 	.byte	0xff
	.zero		1


	//   ....[173]....
        /*0bcc*/ 	.word	0x00008300
        /*0bd0*/ 	.word	0x00000000
        /*0bd4*/ 	.word	0x00000210
        /*0bd8*/ 	.short	0x010a
        /*0bda*/ 	.byte	0xff
	.zero		1


	//   ....[174]....
        /*0bdc*/ 	.word	0x00008430
        /*0be0*/ 	.word	0x00000059
        /*0be4*/ 	.word	0x00000270
        /*0be8*/ 	.short	0x010a
        /*0bea*/ 	.byte	0xff
	.zero		1


	//   ....[175]....
        /*0bec*/ 	.word	0x00008f60
        /*0bf0*/ 	.word	0x00000000
        /*0bf4*/ 	.word	0x00000000
        /*0bf8*/ 	.short	0x0101
        /*0bfa*/ 	.byte	0xff
	.zero		1


	//   ....[176]....
        /*0bfc*/ 	.word	0x00008f70
        /*0c00*/ 	.word	0x00000002
        /*0c04*/ 	.word	0x00000210
        /*0c08*/ 	.short	0x010a
        /*0c0a*/ 	.byte	0xff
	.zero		1


	//   ....[177]....
        /*0c0c*/ 	.word	0x00009040
        /*0c10*/ 	.word	0x00000002
        /*0c14*/ 	.word	0x00000210
        /*0c18*/ 	.short	0x010a
        /*0c1a*/ 	.byte	0xff
	.zero		1


	//   ....[178]....
        /*0c1c*/ 	.word	0x000094c0
        /*0c20*/ 	.word	0x00000059
        /*0c24*/ 	.word	0x00000000
        /*0c28*/ 	.short	0x0101
        /*0c2a*/ 	.byte	0xff
	.zero		1


	//   ....[179]....
        /*0c2c*/ 	.word	0x00009ce0
        /*0c30*/ 	.word	0x00000002
        /*0c34*/ 	.word	0x00000000
        /*0c38*/ 	.short	0x0101
        /*0c3a*/ 	.byte	0xff
	.zero		1


	//   ....[180]....
        /*0c3c*/ 	.word	0x00009f90
        /*0c40*/ 	.word	0x000000ff
        /*0c44*/ 	.word	0x00000000
        /*0c48*/ 	.short	0x0101
        /*0c4a*/ 	.byte	0x04
	.zero		1


	//   ....[181]....
        /*0c4c*/ 	.word	0x00009fb0
        /*0c50*/ 	.word	0x00000003
        /*0c54*/ 	.word	0x000002a0
        /*0c58*/ 	.short	0x010a
        /*0c5a*/ 	.byte	0xff
	.zero		1


	//   ....[182]....
        /*0c5c*/ 	.word	0x0000a010
        /*0c60*/ 	.word	0x00000000
        /*0c64*/ 	.word	0x00000108
        /*0c68*/ 	.short	0x010a
        /*0c6a*/ 	.byte	0xff
	.zero		1


	//   ....[183]....
        /*0c6c*/ 	.word	0x0000a070
        /*0c70*/ 	.word	0x00000000
        /*0c74*/ 	.word	0x00000108
        /*0c78*/ 	.short	0x010a
        /*0c7a*/ 	.byte	0xff
	.zero		1


	//   ....[184]....
        /*0c7c*/ 	.word	0x0000a0c0
        /*0c80*/ 	.word	0x00000003
        /*0c84*/ 	.word	0x00000250
        /*0c88*/ 	.short	0x010a
        /*0c8a*/ 	.byte	0xff
	.zero		1


	//   ....[185]....
        /*0c8c*/ 	.word	0x0000a120
        /*0c90*/ 	.word	0x00000000
        /*0c94*/ 	.word	0x00000000
        /*0c98*/ 	.short	0x010a
        /*0c9a*/ 	.byte	0xff
	.zero		1


	//   ....[186]....
        /*0c9c*/ 	.word	0x0000a180
        /*0ca0*/ 	.word	0x00000000
        /*0ca4*/ 	.word	0x00000000
        /*0ca8*/ 	.short	0x010a
        /*0caa*/ 	.byte	0xff
	.zero		1


	//   ....[187]....
        /*0cac*/ 	.word	0x0000a1e0
        /*0cb0*/ 	.word	0x00000000
        /*0cb4*/ 	.word	0x00000000
        /*0cb8*/ 	.short	0x010a
        /*0cba*/ 	.byte	0xff
	.zero		1


	//   ....[188]....
        /*0cbc*/ 	.word	0x0000a240
        /*0cc0*/ 	.word	0x00000000
        /*0cc4*/ 	.word	0x00000000
        /*0cc8*/ 	.short	0x010a
        /*0cca*/ 	.byte	0xff
	.zero		1


	//   ....[189]....
        /*0ccc*/ 	.word	0x0000a2a0
        /*0cd0*/ 	.word	0x00000000
        /*0cd4*/ 	.word	0x00000000
        /*0cd8*/ 	.short	0x010a
        /*0cda*/ 	.byte	0xff
	.zero		1


	//   ....[190]....
        /*0cdc*/ 	.word	0x0000a300
        /*0ce0*/ 	.word	0x00000000
        /*0ce4*/ 	.word	0x00000000
        /*0ce8*/ 	.short	0x010a
        /*0cea*/ 	.byte	0xff
	.zero		1


	//   ....[191]....
        /*0cec*/ 	.word	0x0000a360
        /*0cf0*/ 	.word	0x00000000
        /*0cf4*/ 	.word	0x00000000
        /*0cf8*/ 	.short	0x010a
        /*0cfa*/ 	.byte	0xff
	.zero		1


	//   ....[192]....
        /*0cfc*/ 	.word	0x0000a3c0
        /*0d00*/ 	.word	0x00000000
        /*0d04*/ 	.word	0x00000000
        /*0d08*/ 	.short	0x010a
        /*0d0a*/ 	.byte	0xff
	.zero		1


	//   ....[193]....
        /*0d0c*/ 	.word	0x0000a420
        /*0d10*/ 	.word	0x00000000
        /*0d14*/ 	.word	0x00000000
        /*0d18*/ 	.short	0x010a
        /*0d1a*/ 	.byte	0xff
	.zero		1


	//   ....[194]....
        /*0d1c*/ 	.word	0x0000a480
        /*0d20*/ 	.word	0x00000000
        /*0d24*/ 	.word	0x00000000
        /*0d28*/ 	.short	0x010a
        /*0d2a*/ 	.byte	0xff
	.zero		1


	//   ....[195]....
        /*0d2c*/ 	.word	0x0000a4e0
        /*0d30*/ 	.word	0x00000000
        /*0d34*/ 	.word	0x00000000
        /*0d38*/ 	.short	0x010a
        /*0d3a*/ 	.byte	0xff
	.zero		1


	//   ....[196]....
        /*0d3c*/ 	.word	0x0000a540
        /*0d40*/ 	.word	0x00000000
        /*0d44*/ 	.word	0x00000000
        /*0d48*/ 	.short	0x010a
        /*0d4a*/ 	.byte	0xff
	.zero		1


	//   ....[197]....
        /*0d4c*/ 	.word	0x0000a5a0
        /*0d50*/ 	.word	0x00000000
        /*0d54*/ 	.word	0x00000000
        /*0d58*/ 	.short	0x010a
        /*0d5a*/ 	.byte	0xff
	.zero		1


	//   ....[198]....
        /*0d5c*/ 	.word	0x0000a600
        /*0d60*/ 	.word	0x00000000
        /*0d64*/ 	.word	0x00000000
        /*0d68*/ 	.short	0x010a
        /*0d6a*/ 	.byte	0xff
	.zero		1


	//   ....[199]....
        /*0d6c*/ 	.word	0x0000a660
        /*0d70*/ 	.word	0x00000000
        /*0d74*/ 	.word	0x00000000
        /*0d78*/ 	.short	0x010a
        /*0d7a*/ 	.byte	0xff
	.zero		1


	//   ....[200]....
        /*0d7c*/ 	.word	0x0000a6c0
        /*0d80*/ 	.word	0x00000000
        /*0d84*/ 	.word	0x00000000
        /*0d88*/ 	.short	0x010a
        /*0d8a*/ 	.byte	0xff
	.zero		1


	//   ....[201]....
        /*0d8c*/ 	.word	0x0000a720
        /*0d90*/ 	.word	0x00000000
        /*0d94*/ 	.word	0x00000000
        /*0d98*/ 	.short	0x010a
        /*0d9a*/ 	.byte	0xff
	.zero		1


	//   ....[202]....
        /*0d9c*/ 	.word	0x0000a780
        /*0da0*/ 	.word	0x00000000
        /*0da4*/ 	.word	0x00000000
        /*0da8*/ 	.short	0x010a
        /*0daa*/ 	.byte	0xff
	.zero		1


	//   ....[203]....
        /*0dac*/ 	.word	0x0000a7e0
        /*0db0*/ 	.word	0x00000000
        /*0db4*/ 	.word	0x00000000
        /*0db8*/ 	.short	0x010a
        /*0dba*/ 	.byte	0xff
	.zero		1


	//   ....[204]....
        /*0dbc*/ 	.word	0x0000a840
        /*0dc0*/ 	.word	0x00000000
        /*0dc4*/ 	.word	0x00000000
        /*0dc8*/ 	.short	0x010a
        /*0dca*/ 	.byte	0xff
	.zero		1


	//   ....[205]....
        /*0dcc*/ 	.word	0x0000a8a0
        /*0dd0*/ 	.word	0x00000000
        /*0dd4*/ 	.word	0x00000000
        /*0dd8*/ 	.short	0x010a
        /*0dda*/ 	.byte	0xff
	.zero		1


	//   ....[206]....
        /*0ddc*/ 	.word	0x0000a900
        /*0de0*/ 	.word	0x00000000
        /*0de4*/ 	.word	0x00000000
        /*0de8*/ 	.short	0x010a
        /*0dea*/ 	.byte	0xff
	.zero		1


	//   ....[207]....
        /*0dec*/ 	.word	0x0000a960
        /*0df0*/ 	.word	0x00000000
        /*0df4*/ 	.word	0x00000000
        /*0df8*/ 	.short	0x010a
        /*0dfa*/ 	.byte	0xff
	.zero		1


	//   ....[208]....
        /*0dfc*/ 	.word	0x0000a9c0
        /*0e00*/ 	.word	0x00000000
        /*0e04*/ 	.word	0x00000000
        /*0e08*/ 	.short	0x010a
        /*0e0a*/ 	.byte	0xff
	.zero		1


	//   ....[209]....
        /*0e0c*/ 	.word	0x0000aa20
        /*0e10*/ 	.word	0x00000000
        /*0e14*/ 	.word	0x00000000
        /*0e18*/ 	.short	0x010a
        /*0e1a*/ 	.byte	0xff
	.zero		1


	//   ....[210]....
        /*0e1c*/ 	.word	0x0000aa80
        /*0e20*/ 	.word	0x00000000
        /*0e24*/ 	.word	0x00000000
        /*0e28*/ 	.short	0x010a
        /*0e2a*/ 	.byte	0xff
	.zero		1


	//   ....[211]....
        /*0e2c*/ 	.word	0x0000aae0
        /*0e30*/ 	.word	0x00000000
        /*0e34*/ 	.word	0x00000000
        /*0e38*/ 	.short	0x010a
        /*0e3a*/ 	.byte	0xff
	.zero		1


	//   ....[212]....
        /*0e3c*/ 	.word	0x0000ab40
        /*0e40*/ 	.word	0x00000000
        /*0e44*/ 	.word	0x00000000
        /*0e48*/ 	.short	0x010a
        /*0e4a*/ 	.byte	0xff
	.zero		1


	//   ....[213]....
        /*0e4c*/ 	.word	0x0000aba0
        /*0e50*/ 	.word	0x00000000
        /*0e54*/ 	.word	0x00000000
        /*0e58*/ 	.short	0x010a
        /*0e5a*/ 	.byte	0xff
	.zero		1


	//   ....[214]....
        /*0e5c*/ 	.word	0x0000ac00
        /*0e60*/ 	.word	0x00000000
        /*0e64*/ 	.word	0x00000000
        /*0e68*/ 	.short	0x010a
        /*0e6a*/ 	.byte	0xff
	.zero		1


	//   ....[215]....
        /*0e6c*/ 	.word	0x0000ac60
        /*0e70*/ 	.word	0x00000000
        /*0e74*/ 	.word	0x00000000
        /*0e78*/ 	.short	0x010a
        /*0e7a*/ 	.byte	0xff
	.zero		1


	//   ....[216]....
        /*0e7c*/ 	.word	0x0000acc0
        /*0e80*/ 	.word	0x00000000
        /*0e84*/ 	.word	0x00000000
        /*0e88*/ 	.short	0x010a
        /*0e8a*/ 	.byte	0xff
	.zero		1


	//   ....[217]....
        /*0e8c*/ 	.word	0x0000ad10
        /*0e90*/ 	.word	0x00000000
        /*0e94*/ 	.word	0x00000290
        /*0e98*/ 	.short	0x010a
        /*0e9a*/ 	.byte	0xff
	.zero		1


	//   ....[218]....
        /*0e9c*/ 	.word	0x0000ad70
        /*0ea0*/ 	.word	0x00000000
        /*0ea4*/ 	.word	0x00000260
        /*0ea8*/ 	.short	0x010a
        /*0eaa*/ 	.byte	0xff
	.zero		1


	//   ....[219]....
        /*0eac*/ 	.word	0x0000adc0
        /*0eb0*/ 	.word	0x00000000
        /*0eb4*/ 	.word	0x00000250
        /*0eb8*/ 	.short	0x010a
        /*0eba*/ 	.byte	0xff
	.zero		1


	//   ....[220]....
        /*0ebc*/ 	.word	0x0000ae20
        /*0ec0*/ 	.word	0x00000000
        /*0ec4*/ 	.word	0x00000260
        /*0ec8*/ 	.short	0x010a
        /*0eca*/ 	.byte	0xff
	.zero		1


	//   ....[221]....
        /*0ecc*/ 	.word	0x0000ae80
        /*0ed0*/ 	.word	0x00000005
        /*0ed4*/ 	.word	0x00000008
        /*0ed8*/ 	.short	0x010a
        /*0eda*/ 	.byte	0xff
	.zero		1


	//   ....[222]....
        /*0edc*/ 	.word	0x0000af70
        /*0ee0*/ 	.word	0x00000003
        /*0ee4*/ 	.word	0x00000008
        /*0ee8*/ 	.short	0x010a
        /*0eea*/ 	.byte	0xff
	.zero		1


	//   ....[223]....
        /*0eec*/ 	.word	0x0000afc0
        /*0ef0*/ 	.word	0x00000002
        /*0ef4*/ 	.word	0x00000250
        /*0ef8*/ 	.short	0x010a
        /*0efa*/ 	.byte	0xff
	.zero		1


	//   ....[224]....
        /*0efc*/ 	.word	0x0000b020
        /*0f00*/ 	.word	0x00000000
        /*0f04*/ 	.word	0x00000280
        /*0f08*/ 	.short	0x010a
        /*0f0a*/ 	.byte	0xff
	.zero		1


	//   ....[225]....
        /*0f0c*/ 	.word	0x0000b080
        /*0f10*/ 	.word	0x00000000
        /*0f14*/ 	.word	0x00000000
        /*0f18*/ 	.short	0x010a
        /*0f1a*/ 	.byte	0xff
	.zero		1


	//   ....[226]....
        /*0f1c*/ 	.word	0x0000b0e0
        /*0f20*/ 	.word	0x00000000
        /*0f24*/ 	.word	0x00000000
        /*0f28*/ 	.short	0x010a
        /*0f2a*/ 	.byte	0xff
	.zero		1


	//   ....[227]....
        /*0f2c*/ 	.word	0x0000b140
        /*0f30*/ 	.word	0x00000000
        /*0f34*/ 	.word	0x000002b0
        /*0f38*/ 	.short	0x010a
        /*0f3a*/ 	.byte	0xff
	.zero		1


	//   ....[228]....
        /*0f3c*/ 	.word	0x0000b190
        /*0f40*/ 	.word	0x00000008
        /*0f44*/ 	.word	0x00000250
        /*0f48*/ 	.short	0x010a
        /*0f4a*/ 	.byte	0xff
	.zero		1


	//   ....[229]....
        /*0f4c*/ 	.word	0x0000b1f0
        /*0f50*/ 	.word	0x00000000
        /*0f54*/ 	.word	0x00000248
        /*0f58*/ 	.short	0x010a
        /*0f5a*/ 	.byte	0xff
	.zero		1


	//   ....[230]....
        /*0f5c*/ 	.word	0x0000b250
        /*0f60*/ 	.word	0x00000000
        /*0f64*/ 	.word	0x00000228
        /*0f68*/ 	.short	0x010a
        /*0f6a*/ 	.byte	0xff
	.zero		1


	//   ....[231]....
        /*0f6c*/ 	.word	0x0000b2b0
        /*0f70*/ 	.word	0x00000005
        /*0f74*/ 	.word	0x00000228
        /*0f78*/ 	.short	0x010a
        /*0f7a*/ 	.byte	0xff
	.zero		1


	//   ....[232]....
        /*0f7c*/ 	.word	0x0000b310
        /*0f80*/ 	.word	0x00000000
        /*0f84*/ 	.word	0x00000000
        /*0f88*/ 	.short	0x010a
        /*0f8a*/ 	.byte	0xff
	.zero		1


	//   ....[233]....
        /*0f8c*/ 	.word	0x0000b370
        /*0f90*/ 	.word	0x00000000
        /*0f94*/ 	.word	0x00000000
        /*0f98*/ 	.short	0x010a
        /*0f9a*/ 	.byte	0xff
	.zero		1


	//   ....[234]....
        /*0f9c*/ 	.word	0x0000b3c0
        /*0fa0*/ 	.word	0x00000000
        /*0fa4*/ 	.word	0x00000250
        /*0fa8*/ 	.short	0x010a
        /*0faa*/ 	.byte	0xff
	.zero		1


	//   ....[235]....
        /*0fac*/ 	.word	0x0000b410
        /*0fb0*/ 	.word	0x00000000
        /*0fb4*/ 	.word	0x00000210
        /*0fb8*/ 	.short	0x010a
        /*0fba*/ 	.byte	0xff
	.zero		1


	//   ....[236]....
        /*0fbc*/ 	.word	0x0000b460
        /*0fc0*/ 	.word	0x00000059
        /*0fc4*/ 	.word	0x00000270
        /*0fc8*/ 	.short	0x010a
        /*0fca*/ 	.byte	0xff
	.zero		1


	//   ....[237]....
        /*0fcc*/ 	.word	0x0000b4b0
        /*0fd0*/ 	.word	0x00000002
        /*0fd4*/ 	.word	0x00000210
        /*0fd8*/ 	.short	0x010a
        /*0fda*/ 	.byte	0xff
	.zero		1


	//----- nvinfo : EIATTR_NUM_MBARRIERS
	.align		4
.L_47:
        /*0fdc*/ 	.byte	0x03, 0x38
        /*0fde*/ 	.short	0x0057


	//----- nvinfo : EIATTR_EXIT_INSTR_OFFSETS
	.align		4
        /*0fe0*/ 	.byte	0x04, 0x1c
        /*0fe2*/ 	.short	(.L_49 - .L_48)


	//   ....[0]....
.L_48:
        /*0fe4*/ 	.word	0x00004330


	//   ....[1]....
        /*0fe8*/ 	.word	0x00004820


	//   ....[2]....
        /*0fec*/ 	.word	0x00004880


	//   ....[3]....
        /*0ff0*/ 	.word	0x00006090


	//   ....[4]....
        /*0ff4*/ 	.word	0x00007120


	//   ....[5]....
        /*0ff8*/ 	.word	0x00007160


	//   ....[6]....
        /*0ffc*/ 	.word	0x00009e80


	//   ....[7]....
        /*1000*/ 	.word	0x00009f00


	//   ....[8]....
        /*1004*/ 	.word	0x00009f30


	//   ....[9]....
        /*1008*/ 	.word	0x00009fa0


	//----- nvinfo : EIATTR_MAX_THREADS
	.align		4
.L_49:
        /*100c*/ 	.byte	0x04, 0x05
        /*100e*/ 	.short	(.L_51 - .L_50)
.L_50:
        /*1010*/ 	.word	0x00000100
        /*1014*/ 	.word	0x00000001
        /*1018*/ 	.word	0x00000001


	//----- nvinfo : EIATTR_CRS_STACK_SIZE
	.align		4
.L_51:
        /*101c*/ 	.byte	0x04, 0x1e
        /*101e*/ 	.short	(.L_53 - .L_52)
.L_52:
        /*1020*/ 	.word	0x00000000


	//----- nvinfo : EIATTR_CBANK_PARAM_SIZE
	.align		4
.L_53:
        /*1024*/ 	.byte	0x03, 0x19
        /*1026*/ 	.short	0x0c00


	//----- nvinfo : EIATTR_PARAM_CBANK
	.align		4
        /*1028*/ 	.byte	0x04, 0x0a
        /*102a*/ 	.short	(.L_55 - .L_54)
	.align		4
.L_54:
        /*102c*/ 	.word	index@(.nv.constant0._ZN7cutlass13device_kernelINS_4gemm6kernel13GemmUniversalIN4cute5tupleIJiiiiEEENS1_10collective13CollectiveMmaINS1_46MainloopSm100TmaUmmaWarpSpecializedBlockScaledILi33ELi2ELi2ENS5_IJNS4_1CILi8EEENSA_ILi1EEESC_EEEEENS5_IJNSA_ILi256EEENSA_ILi64EEESG_EEENS5_IJNS_12float_e2m1_tENS_13float_ue4m3_tEEEENS5_IJNS5_IJlSC_lEEENS4_6LayoutINS5_IJNS5_IJNS5_IJNSA_ILi32EEENSA_ILi4EEEEEEiEEENS5_IJNS5_IJNSA_ILi16EEESO_EEEiEEENS5_IJSC_iEEEEEENS5_IJST_NS5_IJNS5_IJNSA_ILi0EEESC_EEENSA_ILi512EEEEEENS5_IJSW_iEEEEEEEEEEESK_S13_NS4_8TiledMMAINS4_8MMA_AtomIJNS4_23SM100_MMA_MXF4_2x1SM_SSISI_SI_fSJ_Li256ELi64ELi16ELNS4_4UMMA5MajorE0ELS18_0ELNS17_7ScaleInE0ELS19_0EEEEEENSM_INS5_IJSC_SC_SC_EEENS5_IJSW_SW_SW_EEEEENS5_IJNS4_10UnderscoreES1F_S1F_EEEEENS5_IJNS4_18SM100_TMA_2SM_LOADES1I_EEENS5_IJNS4_14ComposedLayoutINS4_7SwizzleILi1ELi4ELi3EEENS4_18smem_ptr_flag_bitsILi4EEENSM_INS5_IJSB_SG_EEENS5_IJSG_SC_EEEEEEENSM_INS5_IJNS5_IJNS5_IJSP_SC_EEESS_EEESC_NS5_IJSC_SC_EEEEEENS5_IJNS5_IJNS5_IJSS_SY_EEESX_EEESW_NS5_IJSO_SY_EEEEEEEEEEEvNS4_8identityENS5_IJNS4_28SM100_TMA_2SM_LOAD_MULTICASTES24_EEES22_vS23_EENS_8epilogue10collective18CollectiveEpilogueINS27_23Sm100TmaWarpSpecializedILi3ELi2ELi32ELb1ELb0EEEJNS5_IJNSA_ILi128EEESG_SG_EEENS5_IJNSM_IS2C_SC_EENSM_ISN_SC_EEEEENS_10bfloat16_tESL_S2H_SL_NS27_6fusion15FusionCallbacksIS2B_NS2I_17LinearCombinationIS2H_fS2H_fLNS_15FloatRoundStyleE2EEES2D_S2G_JEEENS4_5SM1004TMEM4LOAD26SM100_TMEM_LOAD_32dp32b32xENS4_13SM90_TMA_LOADENS1K_INS1L_ILi2ELi4ELi3EEENS1N_ILi16EEENSM_INS5_IJSB_SN_EEENS5_IJSN_SC_EEEEEEENS4_39AutoVectorizingCopyWithAssumedAlignmentILi128EEENS4_14SM90_TMA_STOREES2Y_S30_S30_EEEvvEEEEvNT_6ParamsE)
        /*1030*/ 	.short	0x0380
        /*1032*/ 	.short	0x0c00


	//----- nvinfo : EIATTR_SW_WAR
	.align		4
.L_55:
        /*1034*/ 	.byte	0x04, 0x36
        /*1036*/ 	.short	(.L_57 - .L_56)
.L_56:
        /*1038*/ 	.word	0x00000008
.L_57:


//--------------------- .nv.callgraph             --------------------------
	.section	.nv.callgraph,"",@"SHT_CUDA_CALLGRAPH"
	.align	4
	.sectionentsize	8
	.align		4
        /*0000*/ 	.word	0x00000000
	.align		4
        /*0004*/ 	.word	0xffffffff
	.align		4
        /*0008*/ 	.word	index@(_ZN7cutlass13device_kernelINS_4gemm6kernel13GemmUniversalIN4cute5tupleIJiiiiEEENS1_10collective13CollectiveMmaINS1_46MainloopSm100TmaUmmaWarpSpecializedBlockScaledILi33ELi2ELi2ENS5_IJNS4_1CILi8EEENSA_ILi1EEESC_EEEEENS5_IJNSA_ILi256EEENSA_ILi64EEESG_EEENS5_IJNS_12float_e2m1_tENS_13float_ue4m3_tEEEENS5_IJNS5_IJlSC_lEEENS4_6LayoutINS5_IJNS5_IJNS5_IJNSA_ILi32EEENSA_ILi4EEEEEEiEEENS5_IJNS5_IJNSA_ILi16EEESO_EEEiEEENS5_IJSC_iEEEEEENS5_IJST_NS5_IJNS5_IJNSA_ILi0EEESC_EEENSA_ILi512EEEEEENS5_IJSW_iEEEEEEEEEEESK_S13_NS4_8TiledMMAINS4_8MMA_AtomIJNS4_23SM100_MMA_MXF4_2x1SM_SSISI_SI_fSJ_Li256ELi64ELi16ELNS4_4UMMA5MajorE0ELS18_0ELNS17_7ScaleInE0ELS19_0EEEEEENSM_INS5_IJSC_SC_SC_EEENS5_IJSW_SW_SW_EEEEENS5_IJNS4_10UnderscoreES1F_S1F_EEEEENS5_IJNS4_18SM100_TMA_2SM_LOADES1I_EEENS5_IJNS4_14ComposedLayoutINS4_7SwizzleILi1ELi4ELi3EEENS4_18smem_ptr_flag_bitsILi4EEENSM_INS5_IJSB_SG_EEENS5_IJSG_SC_EEEEEEENSM_INS5_IJNS5_IJNS5_IJSP_SC_EEESS_EEESC_NS5_IJSC_SC_EEEEEENS5_IJNS5_IJNS5_IJSS_SY_EEESX_EEESW_NS5_IJSO_SY_EEEEEEEEEEEvNS4_8identityENS5_IJNS4_28SM100_TMA_2SM_LOAD_MULTICASTES24_EEES22_vS23_EENS_8epilogue10collective18CollectiveEpilogueINS27_23Sm100TmaWarpSpecializedILi3ELi2ELi32ELb1ELb0EEEJNS5_IJNSA_ILi128EEESG_SG_EEENS5_IJNSM_IS2C_SC_EENSM_ISN_SC_EEEEENS_10bfloat16_tESL_S2H_SL_NS27_6fusion15FusionCallbacksIS2B_NS2I_17LinearCombinationIS2H_fS2H_fLNS_15FloatRoundStyleE2EEES2D_S2G_JEEENS4_5SM1004TMEM4LOAD26SM100_TMEM_LOAD_32dp32b32xENS4_13SM90_TMA_LOADENS1K_INS1L_ILi2ELi4ELi3EEENS1N_ILi16EEENSM_INS5_IJSB_SN_EEENS5_IJSN_SC_EEEEEEENS4_39AutoVectorizingCopyWithAssumedAlignmentILi128EEENS4_14SM90_TMA_STOREES2Y_S30_S30_EEEvvEEEEvNT_6ParamsE)
	.align		4
        /*000c*/ 	.word	index@(__assertfail)
	.align		4
        /*0010*/ 	.word	0x00000000
	.align		4
        /*0014*/ 	.word	0xfffffffe
	.align		4
        /*0018*/ 	.word	0x00000000
	.align		4
        /*001c*/ 	.word	0xfffffffd
	.align		4
        /*0020*/ 	.word	0x00000000
	.align		4
        /*0024*/ 	.word	0xfffffffc


//--------------------- .nv.constant4             --------------------------
	.section	.nv.constant4,"a",@progbits
	.align	8
	.align		8
.nv.constant4:
        /*0000*/ 	.dword	__assertfail
	.align		8
        /*0008*/ 	.dword	__unnamed_1
	.align		8
        /*0010*/ 	.dword	__unnamed_2
	.align		8
        /*0018*/ 	.dword	_ZN40_INTERNAL_3a867660_4_k_cu_324e6118_235284cuda3std3__45__cpo5beginE
	.align		8
        /*0020*/ 	.dword	_ZN40_INTERNAL_3a867660_4_k_cu_324e6118_235284cuda3std3__45__cpo3endE
	.align		8
        /*0028*/ 	.dword	_ZN40_INTERNAL_3a867660_4_k_cu_324e6118_235284cuda3std3__45__cpo6cbeginE
	.align		8
        /*0030*/ 	.dword	_ZN40_INTERNAL_3a867660_4_k_cu_324e6118_235284cuda3std3__45__cpo4cendE
	.align		8
        /*0038*/ 	.dword	_ZN40_INTERNAL_3a867660_4_k_cu_324e6118_235284cuda3std3__442_GLOBAL__N__3a867660_4_k_cu_324e6118_235286ignoreE
	.align		8
        /*0040*/ 	.dword	_ZN40_INTERNAL_3a867660_4_k_cu_324e6118_235284cuda3std3__419piecewise_constructE
	.align		8
        /*0048*/ 	.dword	_ZN40_INTERNAL_3a867660_4_k_cu_324e6118_235284cuda3std3__48in_placeE
	.align		8
        /*0050*/ 	.dword	_ZN40_INTERNAL_3a867660_4_k_cu_324e6118_235284cuda3std6ranges3__45__cpo4swapE
	.align		8
        /*0058*/ 	.dword	_ZN40_INTERNAL_3a867660_4_k_cu_324e6118_235284cuda3std6ranges3__45__cpo9iter_moveE
	.align		8
        /*0060*/ 	.dword	_ZN40_INTERNAL_3a867660_4_k_cu_324e6118_235284cute7productE
	.align		8
        /*0068*/ 	.dword	_ZN40_INTERNAL_3a867660_4_k_cu_324e6118_235284cute1_E
	.align		8
        /*0070*/ 	.dword	$str$25
	.align		8
        /*0078*/ 	.dword	$str$26
	.align		8
        /*0080*/ 	.dword	$str$29
	.align		8
        /*0088*/ 	.dword	$str$30


//--------------------- .text._ZN7cutlass13device_kernelINS_4gemm6kernel13GemmUniversalIN4cute5tupleIJiiiiEEENS1_10collective13CollectiveMmaINS1_46MainloopSm100TmaUmmaWarpSpecializedBlockScaledILi33ELi2ELi2ENS5_IJNS4_1CILi8EEENSA_ILi1EEESC_EEEEENS5_IJNSA_ILi256EEENSA_ILi64EEESG_EEENS5_IJNS_12float_e2m1_tENS_13float_ue4m3_tEEEENS5_IJNS5_IJlSC_lEEENS4_6LayoutINS5_IJNS5_IJNS5_IJNSA_ILi32EEENSA_ILi4EEEEEEiEEENS5_IJNS5_IJNSA_ILi16EEESO_EEEiEEENS5_IJSC_iEEEEEENS5_IJST_NS5_IJNS5_IJNSA_ILi0EEESC_EEENSA_ILi512EEEEEENS5_IJSW_iEEEEEEEEEEESK_S13_NS4_8TiledMMAINS4_8MMA_AtomIJNS4_23SM100_MMA_MXF4_2x1SM_SSISI_SI_fSJ_Li256ELi64ELi16ELNS4_4UMMA5MajorE0ELS18_0ELNS17_7ScaleInE0ELS19_0EEEEEENSM_INS5_IJSC_SC_SC_EEENS5_IJSW_SW_SW_EEEEENS5_IJNS4_10UnderscoreES1F_S1F_EEEEENS5_IJNS4_18SM100_TMA_2SM_LOADES1I_EEENS5_IJNS4_14ComposedLayoutINS4_7SwizzleILi1ELi4ELi3EEENS4_18smem_ptr_flag_bitsILi4EEENSM_INS5_IJSB_SG_EEENS5_IJSG_SC_EEEEEEENSM_INS5_IJNS5_IJNS5_IJSP_SC_EEESS_EEESC_NS5_IJSC_SC_EEEEEENS5_IJNS5_IJNS5_IJSS_SY_EEESX_EEESW_NS5_IJSO_SY_EEEEEEEEEEEvNS4_8identityENS5_IJNS4_28SM100_TMA_2SM_LOAD_MULTICASTES24_EEES22_vS23_EENS_8epilogue10collective18CollectiveEpilogueINS27_23Sm100TmaWarpSpecializedILi3ELi2ELi32ELb1ELb0EEEJNS5_IJNSA_ILi128EEESG_SG_EEENS5_IJNSM_IS2C_SC_EENSM_ISN_SC_EEEEENS_10bfloat16_tESL_S2H_SL_NS27_6fusion15FusionCallbacksIS2B_NS2I_17LinearCombinationIS2H_fS2H_fLNS_15FloatRoundStyleE2EEES2D_S2G_JEEENS4_5SM1004TMEM4LOAD26SM100_TMEM_LOAD_32dp32b32xENS4_13SM90_TMA_LOADENS1K_INS1L_ILi2ELi4ELi3EEENS1N_ILi16EEENSM_INS5_IJSB_SN_EEENS5_IJSN_SC_EEEEEEENS4_39AutoVectorizingCopyWithAssumedAlignmentILi128EEENS4_14SM90_TMA_STOREES2Y_S30_S30_EEEvvEEEEvNT_6ParamsE --------------------------
	.section	.text._ZN7cutlass13device_kernelINS_4gemm6kernel13GemmUniversalIN4cute5tupleIJiiiiEEENS1_10collective13CollectiveMmaINS1_46MainloopSm100TmaUmmaWarpSpecializedBlockScaledILi33ELi2ELi2ENS5_IJNS4_1CILi8EEENSA_ILi1EEESC_EEEEENS5_IJNSA_ILi256EEENSA_ILi64EEESG_EEENS5_IJNS_12float_e2m1_tENS_13float_ue4m3_tEEEENS5_IJNS5_IJlSC_lEEENS4_6LayoutINS5_IJNS5_IJNS5_IJNSA_ILi32EEENSA_ILi4EEEEEEiEEENS5_IJNS5_IJNSA_ILi16EEESO_EEEiEEENS5_IJSC_iEEEEEENS5_IJST_NS5_IJNS5_IJNSA_ILi0EEESC_EEENSA_ILi512EEEEEENS5_IJSW_iEEEEEEEEEEESK_S13_NS4_8TiledMMAINS4_8MMA_AtomIJNS4_23SM100_MMA_MXF4_2x1SM_SSISI_SI_fSJ_Li256ELi64ELi16ELNS4_4UMMA5MajorE0ELS18_0ELNS17_7ScaleInE0ELS19_0EEEEEENSM_INS5_IJSC_SC_SC_EEENS5_IJSW_SW_SW_EEEEENS5_IJNS4_10UnderscoreES1F_S1F_EEEEENS5_IJNS4_18SM100_TMA_2SM_LOADES1I_EEENS5_IJNS4_14ComposedLayoutINS4_7SwizzleILi1ELi4ELi3EEENS4_18smem_ptr_flag_bitsILi4EEENSM_INS5_IJSB_SG_EEENS5_IJSG_SC_EEEEEEENSM_INS5_IJNS5_IJNS5_IJSP_SC_EEESS_EEESC_NS5_IJSC_SC_EEEEEENS5_IJNS5_IJNS5_IJSS_SY_EEESX_EEESW_NS5_IJSO_SY_EEEEEEEEEEEvNS4_8identityENS5_IJNS4_28SM100_TMA_2SM_LOAD_MULTICASTES24_EEES22_vS23_EENS_8epilogue10collective18CollectiveEpilogueINS27_23Sm100TmaWarpSpecializedILi3ELi2ELi32ELb1ELb0EEEJNS5_IJNSA_ILi128EEESG_SG_EEENS5_IJNSM_IS2C_SC_EENSM_ISN_SC_EEEEENS_10bfloat16_tESL_S2H_SL_NS27_6fusion15FusionCallbacksIS2B_NS2I_17LinearCombinationIS2H_fS2H_fLNS_15FloatRoundStyleE2EEES2D_S2G_JEEENS4_5SM1004TMEM4LOAD26SM100_TMEM_LOAD_32dp32b32xENS4_13SM90_TMA_LOADENS1K_INS1L_ILi2ELi4ELi3EEENS1N_ILi16EEENSM_INS5_IJSB_SN_EEENS5_IJSN_SC_EEEEEEENS4_39AutoVectorizingCopyWithAssumedAlignmentILi128EEENS4_14SM90_TMA_STOREES2Y_S30_S30_EEEvvEEEEvNT_6ParamsE,"ax",@progbits
	.align	128
.text._ZN7cutlass13device_kernelINS_4gemm6kernel13GemmUniversalIN4cute5tupleIJiiiiEEENS1_10collective13CollectiveMmaINS1_46MainloopSm100TmaUmmaWarpSpecializedBlockScaledILi33ELi2ELi2ENS5_IJNS4_1CILi8EEENSA_ILi1EEESC_EEEEENS5_IJNSA_ILi256EEENSA_ILi64EEESG_EEENS5_IJNS_12float_e2m1_tENS_13float_ue4m3_tEEEENS5_IJNS5_IJlSC_lEEENS4_6LayoutINS5_IJNS5_IJNS5_IJNSA_ILi32EEENSA_ILi4EEEEEEiEEENS5_IJNS5_IJNSA_ILi16EEESO_EEEiEEENS5_IJSC_iEEEEEENS5_IJST_NS5_IJNS5_IJNSA_ILi0EEESC_EEENSA_ILi512EEEEEENS5_IJSW_iEEEEEEEEEEESK_S13_NS4_8TiledMMAINS4_8MMA_AtomIJNS4_23SM100_MMA_MXF4_2x1SM_SSISI_SI_fSJ_Li256ELi64ELi16ELNS4_4UMMA5MajorE0ELS18_0ELNS17_7ScaleInE0ELS19_0EEEEEENSM_INS5_IJSC_SC_SC_EEENS5_IJSW_SW_SW_EEEEENS5_IJNS4_10UnderscoreES1F_S1F_EEEEENS5_IJNS4_18SM100_TMA_2SM_LOADES1I_EEENS5_IJNS4_14ComposedLayoutINS4_7SwizzleILi1ELi4ELi3EEENS4_18smem_ptr_flag_bitsILi4EEENSM_INS5_IJSB_SG_EEENS5_IJSG_SC_EEEEEEENSM_INS5_IJNS5_IJNS5_IJSP_SC_EEESS_EEESC_NS5_IJSC_SC_EEEEEENS5_IJNS5_IJNS5_IJSS_SY_EEESX_EEESW_NS5_IJSO_SY_EEEEEEEEEEEvNS4_8identityENS5_IJNS4_28SM100_TMA_2SM_LOAD_MULTICASTES24_EEES22_vS23_EENS_8epilogue10collective18CollectiveEpilogueINS27_23Sm100TmaWarpSpecializedILi3ELi2ELi32ELb1ELb0EEEJNS5_IJNSA_ILi128EEESG_SG_EEENS5_IJNSM_IS2C_SC_EENSM_ISN_SC_EEEEENS_10bfloat16_tESL_S2H_SL_NS27_6fusion15FusionCallbacksIS2B_NS2I_17LinearCombinationIS2H_fS2H_fLNS_15FloatRoundStyleE2EEES2D_S2G_JEEENS4_5SM1004TMEM4LOAD26SM100_TMEM_LOAD_32dp32b32xENS4_13SM90_TMA_LOADENS1K_INS1L_ILi2ELi4ELi3EEENS1N_ILi16EEENSM_INS5_IJSB_SN_EEENS5_IJSN_SC_EEEEEEENS4_39AutoVectorizingCopyWithAssumedAlignmentILi128EEENS4_14SM90_TMA_STOREES2Y_S30_S30_EEEvvEEEEvNT_6ParamsE:
        .type           _ZN7cutlass13device_kernelINS_4gemm6kernel13GemmUniversalIN4cute5tupleIJiiiiEEENS1_10collective13CollectiveMmaINS1_46MainloopSm100TmaUmmaWarpSpecializedBlockScaledILi33ELi2ELi2ENS5_IJNS4_1CILi8EEENSA_ILi1EEESC_EEEEENS5_IJNSA_ILi256EEENSA_ILi64EEESG_EEENS5_IJNS_12float_e2m1_tENS_13float_ue4m3_tEEEENS5_IJNS5_IJlSC_lEEENS4_6LayoutINS5_IJNS5_IJNS5_IJNSA_ILi32EEENSA_ILi4EEEEEEiEEENS5_IJNS5_IJNSA_ILi16EEESO_EEEiEEENS5_IJSC_iEEEEEENS5_IJST_NS5_IJNS5_IJNSA_ILi0EEESC_EEENSA_ILi512EEEEEENS5_IJSW_iEEEEEEEEEEESK_S13_NS4_8TiledMMAINS4_8MMA_AtomIJNS4_23SM100_MMA_MXF4_2x1SM_SSISI_SI_fSJ_Li256ELi64ELi16ELNS4_4UMMA5MajorE0ELS18_0ELNS17_7ScaleInE0ELS19_0EEEEEENSM_INS5_IJSC_SC_SC_EEENS5_IJSW_SW_SW_EEEEENS5_IJNS4_10UnderscoreES1F_S1F_EEEEENS5_IJNS4_18SM100_TMA_2SM_LOADES1I_EEENS5_IJNS4_14ComposedLayoutINS4_7SwizzleILi1ELi4ELi3EEENS4_18smem_ptr_flag_bitsILi4EEENSM_INS5_IJSB_SG_EEENS5_IJSG_SC_EEEEEEENSM_INS5_IJNS5_IJNS5_IJSP_SC_EEESS_EEESC_NS5_IJSC_SC_EEEEEENS5_IJNS5_IJNS5_IJSS_SY_EEESX_EEESW_NS5_IJSO_SY_EEEEEEEEEEEvNS4_8identityENS5_IJNS4_28SM100_TMA_2SM_LOAD_MULTICASTES24_EEES22_vS23_EENS_8epilogue10collective18CollectiveEpilogueINS27_23Sm100TmaWarpSpecializedILi3ELi2ELi32ELb1ELb0EEEJNS5_IJNSA_ILi128EEESG_SG_EEENS5_IJNSM_IS2C_SC_EENSM_ISN_SC_EEEEENS_10bfloat16_tESL_S2H_SL_NS27_6fusion15FusionCallbacksIS2B_NS2I_17LinearCombinationIS2H_fS2H_fLNS_15FloatRoundStyleE2EEES2D_S2G_JEEENS4_5SM1004TMEM4LOAD26SM100_TMEM_LOAD_32dp32b32xENS4_13SM90_TMA_LOADENS1K_INS1L_ILi2ELi4ELi3EEENS1N_ILi16EEENSM_INS5_IJSB_SN_EEENS5_IJSN_SC_EEEEEEENS4_39AutoVectorizingCopyWithAssumedAlignmentILi128EEENS4_14SM90_TMA_STOREES2Y_S30_S30_EEEvvEEEEvNT_6ParamsE,@function
        .size           _ZN7cutlass13device_kernelINS_4gemm6kernel13GemmUniversalIN4cute5tupleIJiiiiEEENS1_10collective13CollectiveMmaINS1_46MainloopSm100TmaUmmaWarpSpecializedBlockScaledILi33ELi2ELi2ENS5_IJNS4_1CILi8EEENSA_ILi1EEESC_EEEEENS5_IJNSA_ILi256EEENSA_ILi64EEESG_EEENS5_IJNS_12float_e2m1_tENS_13float_ue4m3_tEEEENS5_IJNS5_IJlSC_lEEENS4_6LayoutINS5_IJNS5_IJNS5_IJNSA_ILi32EEENSA_ILi4EEEEEEiEEENS5_IJNS5_IJNSA_ILi16EEESO_EEEiEEENS5_IJSC_iEEEEEENS5_IJST_NS5_IJNS5_IJNSA_ILi0EEESC_EEENSA_ILi512EEEEEENS5_IJSW_iEEEEEEEEEEESK_S13_NS4_8TiledMMAINS4_8MMA_AtomIJNS4_23SM100_MMA_MXF4_2x1SM_SSISI_SI_fSJ_Li256ELi64ELi16ELNS4_4UMMA5MajorE0ELS18_0ELNS17_7ScaleInE0ELS19_0EEEEEENSM_INS5_IJSC_SC_SC_EEENS5_IJSW_SW_SW_EEEEENS5_IJNS4_10UnderscoreES1F_S1F_EEEEENS5_IJNS4_18SM100_TMA_2SM_LOADES1I_EEENS5_IJNS4_14ComposedLayoutINS4_7SwizzleILi1ELi4ELi3EEENS4_18smem_ptr_flag_bitsILi4EEENSM_INS5_IJSB_SG_EEENS5_IJSG_SC_EEEEEEENSM_INS5_IJNS5_IJNS5_IJSP_SC_EEESS_EEESC_NS5_IJSC_SC_EEEEEENS5_IJNS5_IJNS5_IJSS_SY_EEESX_EEESW_NS5_IJSO_SY_EEEEEEEEEEEvNS4_8identityENS5_IJNS4_28SM100_TMA_2SM_LOAD_MULTICASTES24_EEES22_vS23_EENS_8epilogue10collective18CollectiveEpilogueINS27_23Sm100TmaWarpSpecializedILi3ELi2ELi32ELb1ELb0EEEJNS5_IJNSA_ILi128EEESG_SG_EEENS5_IJNSM_IS2C_SC_EENSM_ISN_SC_EEEEENS_10bfloat16_tESL_S2H_SL_NS27_6fusion15FusionCallbacksIS2B_NS2I_17LinearCombinationIS2H_fS2H_fLNS_15FloatRoundStyleE2EEES2D_S2G_JEEENS4_5SM1004TMEM4LOAD26SM100_TMEM_LOAD_32dp32b32xENS4_13SM90_TMA_LOADENS1K_INS1L_ILi2ELi4ELi3EEENS1N_ILi16EEENSM_INS5_IJSB_SN_EEENS5_IJSN_SC_EEEEEEENS4_39AutoVectorizingCopyWithAssumedAlignmentILi128EEENS4_14SM90_TMA_STOREES2Y_S30_S30_EEEvvEEEEvNT_6ParamsE,(.L_x_263 - _ZN7cutlass13device_kernelINS_4gemm6kernel13GemmUniversalIN4cute5tupleIJiiiiEEENS1_10collective13CollectiveMmaINS1_46MainloopSm100TmaUmmaWarpSpecializedBlockScaledILi33ELi2ELi2ENS5_IJNS4_1CILi8EEENSA_ILi1EEESC_EEEEENS5_IJNSA_ILi256EEENSA_ILi64EEESG_EEENS5_IJNS_12float_e2m1_tENS_13float_ue4m3_tEEEENS5_IJNS5_IJlSC_lEEENS4_6LayoutINS5_IJNS5_IJNS5_IJNSA_ILi32EEENSA_ILi4EEEEEEiEEENS5_IJNS5_IJNSA_ILi16EEESO_EEEiEEENS5_IJSC_iEEEEEENS5_IJST_NS5_IJNS5_IJNSA_ILi0EEESC_EEENSA_ILi512EEEEEENS5_IJSW_iEEEEEEEEEEESK_S13_NS4_8TiledMMAINS4_8MMA_AtomIJNS4_23SM100_MMA_MXF4_2x1SM_SSISI_SI_fSJ_Li256ELi64ELi16ELNS4_4UMMA5MajorE0ELS18_0ELNS17_7ScaleInE0ELS19_0EEEEEENSM_INS5_IJSC_SC_SC_EEENS5_IJSW_SW_SW_EEEEENS5_IJNS4_10UnderscoreES1F_S1F_EEEEENS5_IJNS4_18SM100_TMA_2SM_LOADES1I_EEENS5_IJNS4_14ComposedLayoutINS4_7SwizzleILi1ELi4ELi3EEENS4_18smem_ptr_flag_bitsILi4EEENSM_INS5_IJSB_SG_EEENS5_IJSG_SC_EEEEEEENSM_INS5_IJNS5_IJNS5_IJSP_SC_EEESS_EEESC_NS5_IJSC_SC_EEEEEENS5_IJNS5_IJNS5_IJSS_SY_EEESX_EEESW_NS5_IJSO_SY_EEEEEEEEEEEvNS4_8identityENS5_IJNS4_28SM100_TMA_2SM_LOAD_MULTICASTES24_EEES22_vS23_EENS_8epilogue10collective18CollectiveEpilogueINS27_23Sm100TmaWarpSpecializedILi3ELi2ELi32ELb1ELb0EEEJNS5_IJNSA_ILi128EEESG_SG_EEENS5_IJNSM_IS2C_SC_EENSM_ISN_SC_EEEEENS_10bfloat16_tESL_S2H_SL_NS27_6fusion15FusionCallbacksIS2B_NS2I_17LinearCombinationIS2H_fS2H_fLNS_15FloatRoundStyleE2EEES2D_S2G_JEEENS4_5SM1004TMEM4LOAD26SM100_TMEM_LOAD_32dp32b32xENS4_13SM90_TMA_LOADENS1K_INS1L_ILi2ELi4ELi3EEENS1N_ILi16EEENSM_INS5_IJSB_SN_EEENS5_IJSN_SC_EEEEEEENS4_39AutoVectorizingCopyWithAssumedAlignmentILi128EEENS4_14SM90_TMA_STOREES2Y_S30_S30_EEEvvEEEEvNT_6ParamsE)
        .other          _ZN7cutlass13device_kernelINS_4gemm6kernel13GemmUniversalIN4cute5tupleIJiiiiEEENS1_10collective13CollectiveMmaINS1_46MainloopSm100TmaUmmaWarpSpecializedBlockScaledILi33ELi2ELi2ENS5_IJNS4_1CILi8EEENSA_ILi1EEESC_EEEEENS5_IJNSA_ILi256EEENSA_ILi64EEESG_EEENS5_IJNS_12float_e2m1_tENS_13float_ue4m3_tEEEENS5_IJNS5_IJlSC_lEEENS4_6LayoutINS5_IJNS5_IJNS5_IJNSA_ILi32EEENSA_ILi4EEEEEEiEEENS5_IJNS5_IJNSA_ILi16EEESO_EEEiEEENS5_IJSC_iEEEEEENS5_IJST_NS5_IJNS5_IJNSA_ILi0EEESC_EEENSA_ILi512EEEEEENS5_IJSW_iEEEEEEEEEEESK_S13_NS4_8TiledMMAINS4_8MMA_AtomIJNS4_23SM100_MMA_MXF4_2x1SM_SSISI_SI_fSJ_Li256ELi64ELi16ELNS4_4UMMA5MajorE0ELS18_0ELNS17_7ScaleInE0ELS19_0EEEEEENSM_INS5_IJSC_SC_SC_EEENS5_IJSW_SW_SW_EEEEENS5_IJNS4_10UnderscoreES1F_S1F_EEEEENS5_IJNS4_18SM100_TMA_2SM_LOADES1I_EEENS5_IJNS4_14ComposedLayoutINS4_7SwizzleILi1ELi4ELi3EEENS4_18smem_ptr_flag_bitsILi4EEENSM_INS5_IJSB_SG_EEENS5_IJSG_SC_EEEEEEENSM_INS5_IJNS5_IJNS5_IJSP_SC_EEESS_EEESC_NS5_IJSC_SC_EEEEEENS5_IJNS5_IJNS5_IJSS_SY_EEESX_EEESW_NS5_IJSO_SY_EEEEEEEEEEEvNS4_8identityENS5_IJNS4_28SM100_TMA_2SM_LOAD_MULTICASTES24_EEES22_vS23_EENS_8epilogue10collective18CollectiveEpilogueINS27_23Sm100TmaWarpSpecializedILi3ELi2ELi32ELb1ELb0EEEJNS5_IJNSA_ILi128EEESG_SG_EEENS5_IJNSM_IS2C_SC_EENSM_ISN_SC_EEEEENS_10bfloat16_tESL_S2H_SL_NS27_6fusion15FusionCallbacksIS2B_NS2I_17LinearCombinationIS2H_fS2H_fLNS_15FloatRoundStyleE2EEES2D_S2G_JEEENS4_5SM1004TMEM4LOAD26SM100_TMEM_LOAD_32dp32b32xENS4_13SM90_TMA_LOADENS1K_INS1L_ILi2ELi4ELi3EEENS1N_ILi16EEENSM_INS5_IJSB_SN_EEENS5_IJSN_SC_EEEEEEENS4_39AutoVectorizingCopyWithAssumedAlignmentILi128EEENS4_14SM90_TMA_STOREES2Y_S30_S30_EEEvvEEEEvNT_6ParamsE,@"STO_CUDA_ENTRY STV_DEFAULT"
_ZN7cutlass13device_kernelINS_4gemm6kernel13GemmUniversalIN4cute5tupleIJiiiiEEENS1_10collective13CollectiveMmaINS1_46MainloopSm100TmaUmmaWarpSpecializedBlockScaledILi33ELi2ELi2ENS5_IJNS4_1CILi8EEENSA_ILi1EEESC_EEEEENS5_IJNSA_ILi256EEENSA_ILi64EEESG_EEENS5_IJNS_12float_e2m1_tENS_13float_ue4m3_tEEEENS5_IJNS5_IJlSC_lEEENS4_6LayoutINS5_IJNS5_IJNS5_IJNSA_ILi32EEENSA_ILi4EEEEEEiEEENS5_IJNS5_IJNSA_ILi16EEESO_EEEiEEENS5_IJSC_iEEEEEENS5_IJST_NS5_IJNS5_IJNSA_ILi0EEESC_EEENSA_ILi512EEEEEENS5_IJSW_iEEEEEEEEEEESK_S13_NS4_8TiledMMAINS4_8MMA_AtomIJNS4_23SM100_MMA_MXF4_2x1SM_SSISI_SI_fSJ_Li256ELi64ELi16ELNS4_4UMMA5MajorE0ELS18_0ELNS17_7ScaleInE0ELS19_0EEEEEENSM_INS5_IJSC_SC_SC_EEENS5_IJSW_SW_SW_EEEEENS5_IJNS4_10UnderscoreES1F_S1F_EEEEENS5_IJNS4_18SM100_TMA_2SM_LOADES1I_EEENS5_IJNS4_14ComposedLayoutINS4_7SwizzleILi1ELi4ELi3EEENS4_18smem_ptr_flag_bitsILi4EEENSM_INS5_IJSB_SG_EEENS5_IJSG_SC_EEEEEEENSM_INS5_IJNS5_IJNS5_IJSP_SC_EEESS_EEESC_NS5_IJSC_SC_EEEEEENS5_IJNS5_IJNS5_IJSS_SY_EEESX_EEESW_NS5_IJSO_SY_EEEEEEEEEEEvNS4_8identityENS5_IJNS4_28SM100_TMA_2SM_LOAD_MULTICASTES24_EEES22_vS23_EENS_8epilogue10collective18CollectiveEpilogueINS27_23Sm100TmaWarpSpecializedILi3ELi2ELi32ELb1ELb0EEEJNS5_IJNSA_ILi128EEESG_SG_EEENS5_IJNSM_IS2C_SC_EENSM_ISN_SC_EEEEENS_10bfloat16_tESL_S2H_SL_NS27_6fusion15FusionCallbacksIS2B_NS2I_17LinearCombinationIS2H_fS2H_fLNS_15FloatRoundStyleE2EEES2D_S2G_JEEENS4_5SM1004TMEM4LOAD26SM100_TMEM_LOAD_32dp32b32xENS4_13SM90_TMA_LOADENS1K_INS1L_ILi2ELi4ELi3EEENS1N_ILi16EEENSM_INS5_IJSB_SN_EEENS5_IJSN_SC_EEEEEEENS4_39AutoVectorizingCopyWithAssumedAlignmentILi128EEENS4_14SM90_TMA_STOREES2Y_S30_S30_EEEvvEEEEvNT_6ParamsE:
[----:B------:R-:W1:Y:S01]  /*0000*/  LDC R1, c[0x0][0x37c] ;  /* 0x0000df00ff017b82 */ /* 0x000e620000000800 */
[----:B------:R-:W2:Y:S01]  /*0010*/  S2R R92, SR_TID.X ;  /* 0x00000000005c7919 */ /* 0x000ea20000002100 */
[----:B------:R-:W3:Y:S06]  /*0020*/  LDCU.64 UR12, c[0x0][0xc90] ;  /* 0x00019200ff0c77ac */ /* 0x000eec0008000a00 */
[----:B------:R-:W4:Y:S01]  /*0030*/  S2UR UR55, SR_CgaCtaId ;  /* 0x00000000003779c3 */ /* 0x000f220000008800 */
[----:B------:R-:W-:Y:S02]  /*0040*/  PRMT R84, RZ, 0x7610, R84 ;  /* 0x00007610ff547816 */ /* 0x000fe40000000054 */
[----:B------:R-:W-:Y:S01]  /*0050*/  ELECT P1, URZ, PT ;  /* 0x0000000000ff782f */ /* 0x000fe20003820000 */
[----:B---3--:R-:W-:-:S04]  /*0060*/  UISETP.NE.U32.AND UP0, UPT, UR12, URZ, UPT ;  /* 0x000000ff0c00728c */ /* 0x008fc8000bf05070 */
[----:B------:R-:W-:Y:S02]  /*0070*/  UISETP.NE.AND.EX UP0, UPT, UR13, URZ, UPT, UP0 ;  /* 0x000000ff0d00728c */ /* 0x000fe4000bf05300 */
[----:B----4-:R-:W-:Y:S02]  /*0080*/  ULOP3.LUT UR47, UR55, 0x1, URZ, 0xc0, !UPT ;  /* 0x00000001372f7892 */ /* 0x010fe4000f8ec0ff */
[----:B------:R-:W-:Y:S01]  /*0090*/  ULOP3.LUT UR48, UR55, 0x1, URZ, 0x3c, !UPT ;  /* 0x0000000137307892 */ /* 0x000fe2000f8e3cff */
[----:B--2---:R-:W-:-:S05]  /*00a0*/  SHF.R.U32.HI R85, RZ, 0x5, R92 ;  /* 0x00000005ff557819 */ /* 0x004fca000001165c */
[----:B------:R-:W2:Y:S02]  /*00b0*/  SHFL.IDX PT, R0, R85, RZ, 0x1f ;  /* 0x00001fff55007589 */ /* 0x000ea400000e0000 */
[----:B--2---:R-:W-:Y:S01]  /*00c0*/  R2UR UR18, R0 ;  /* 0x00000000001272ca */ /* 0x004fe200000e0000 */
[----:B-1----:R-:W-:-:S14]  /*00d0*/  BRA.U UP0, `(.L_x_0) ;  /* 0x0000000100307547 */ /* 0x002fdc000b800000 */
[----:B------:R-:W1:Y:S02]  /*00e0*/  LDCU.64 UR4, c[0x0][0xc88] ;  /* 0x00019100ff0477ac */ /* 0x000e640008000a00 */
[----:B-1----:R-:W-:-:S04]  /*00f0*/  UISETP.NE.U32.AND UP0, UPT, UR4, URZ, UPT ;  /* 0x000000ff0400728c */ /* 0x002fc8000bf05070 */
[----:B------:R-:W-:-:S09]  /*0100*/  UISETP.NE.AND.EX UP0, UPT, UR5, URZ, UPT, UP0 ;  /* 0x000000ff0500728c */ /* 0x000fd2000bf05300 */
[----:B------:R-:W-:Y:S05]  /*0110*/  BRA.U !UP0, `(.L_x_1) ;  /* 0x0000000108147547 */ /* 0x000fea000b800000 */
[----:B------:R-:W1:Y:S01]  /*0120*/  LDC.64 R2, c[0x0][0xc88] ;  /* 0x00032200ff027b82 */ /* 0x000e620000000a00 */
[----:B------:R-:W1:Y:S02]  /*0130*/  LDCU.64 UR4, c[0x0][0x358] ;  /* 0x00006b00ff0477ac */ /* 0x000e640008000a00 */
[----:B-1----:R1:W5:Y:S01]  /*0140*/  LDG.E R41, desc[UR4][R2.64] ;  /* 0x0000000402297981 */ /* 0x002362000c1e1900 */
[----:B------:R-:W-:Y:S01]  /*0150*/  HFMA2 R84, -RZ, RZ, 0, 5.9604644775390625e-08 ;  /* 0x00000001ff547431 */ /* 0x000fe200000001ff */
[----:B------:R-:W-:Y:S05]  /*0160*/  BRA `(.L_x_0) ;  /* 0x00000000000c7947 */ /* 0x000fea0003800000 */
.L_x_1:
[----:B------:R-:W1:Y:S01]  /*0170*/  LDCU UR4, c[0x0][0xc80] ;  /* 0x00019000ff0477ac */ /* 0x000e620008000800 */
[----:B------:R-:W-:Y:S01]  /*0180*/  HFMA2 R84, -RZ, RZ, 0, 5.9604644775390625e-08 ;  /* 0x00000001ff547431 */ /* 0x000fe200000001ff */
[----:B-1----:R-:W-:-:S07]  /*0190*/  MOV R41, UR4 ;  /* 0x0000000400297c02 */ /* 0x002fce0008000f00 */
.L_x_0:
[----:B------:R-:W2:Y:S02]  /*01a0*/  LDCU.64 UR4, c[0x0][0xcb0] ;  /* 0x00019600ff0477ac */ /* 0x000ea40008000a00 */
[----:B--2---:R-:W-:-:S04]  /*01b0*/  UISETP.NE.U32.AND UP0, UPT, UR4, URZ, UPT ;  /* 0x000000ff0400728c */ /* 0x004fc8000bf05070 */
[----:B------:R-:W-:-:S09]  /*01c0*/  UISETP.NE.AND.EX UP0, UPT, UR5, URZ, UPT, UP0 ;  /* 0x000000ff0500728c */ /* 0x000fd2000bf05300 */
[----:B------:R-:W-:Y:S05]  /*01d0*/  BRA.U UP0, `(.L_x_2) ;  /* 0x0000000100287547 */ /* 0x000fea000b800000 */
[----:B------:R-:W2:Y:S02]  /*01e0*/  LDCU.64 UR4, c[0x0][0xca8] ;  /* 0x00019500ff0477ac */ /* 0x000ea40008000a00 */
[----:B--2---:R-:W-:-:S04]  /*01f0*/  UISETP.NE.U32.AND UP0, UPT, UR4, URZ, UPT ;  /* 0x000000ff0400728c */ /* 0x004fc8000bf05070 */
[----:B------:R-:W-:-:S09]  /*0200*/  UISETP.NE.AND.EX UP0, UPT, UR5, URZ, UPT, UP0 ;  /* 0x000000ff0500728c */ /* 0x000fd2000bf05300 */
[----:B------:R-:W-:Y:S05]  /*0210*/  BRA.U !UP0, `(.L_x_3) ;  /* 0x0000000108107547 */ /* 0x000fea000b800000 */
[----:B------:R-:W2:Y:S01]  /*0220*/  LDC.64 R38, c[0x0][0xca8] ;  /* 0x00032a00ff267b82 */ /* 0x000ea20000000a00 */
[----:B------:R-:W2:Y:S02]  /*0230*/  LDCU.64 UR4, c[0x0][0x358] ;  /* 0x00006b00ff0477ac */ /* 0x000ea40008000a00 */
[----:B--2---:R2:W5:Y:S01]  /*0240*/  LDG.E R38, desc[UR4][R38.64] ;  /* 0x0000000426267981 */ /* 0x004562000c1e1900 */
[----:B------:R-:W-:Y:S05]  /*0250*/  BRA `(.L_x_2) ;  /* 0x0000000000087947 */ /* 0x000fea0003800000 */
.L_x_3:
[----:B------:R-:W2:Y:S02]  /*0260*/  LDCU UR4, c[0x0][0xca0] ;  /* 0x00019400ff0477ac */ /* 0x000ea40008000800 */
[----:B--2---:R-:W-:Y:S02]  /*0270*/  MOV R38, UR4 ;  /* 0x0000000400267c02 */ /* 0x004fe40008000f00 */
.L_x_2:
[----:B------:R-:W-:Y:S01]  /*0280*/  IMAD.U32 R0, RZ, RZ, UR18 ;  /* 0x00000012ff007e24 */ /* 0x000fe2000f8e00ff */
[----:B------:R-:W-:Y:S04]  /*0290*/  BSSY.RECONVERGENT B0, `(.L_x_4) ;  /* 0x0000012000007945 */ /* 0x000fe80003800200 */
[C---:B------:R-:W-:Y:S02]  /*02a0*/  ISETP.NE.OR P2, PT, R0.reuse, 0x1, !P1 ;  /* 0x000000010000780c */ /* 0x040fe40004f45670 */
[----:B------:R-:W-:-:S11]  /*02b0*/  ISETP.NE.OR P0, PT, R0, 0x3, !P1 ;  /* 0x000000030000780c */ /* 0x000fd60004f05670 */
[----:B------:R-:W-:Y:S05]  /*02c0*/  @P2 BRA `(.L_x_5) ;  /* 0x0000000000382947 */ /* 0x000fea0003800000 */
[----:B------:R-:W3:Y:S02]  /*02d0*/  LDCU.64 UR4, c[0x0][0x348] ;  /* 0x00006900ff0477ac */ /* 0x000ee40008000a00 */
[----:B---3--:R-:W-:Y:S02]  /*02e0*/  UIADD3 UR10, UP3, UPT, UR4, 0x80, URZ ;  /* 0x00000080040a7890 */ /* 0x008fe4000ff7e0ff */
[----:B------:R-:W-:Y:S02]  /*02f0*/  UIADD3 UR8, UP2, UPT, UR4, 0x180, URZ ;  /* 0x0000018004087890 */ /* 0x000fe4000ff5e0ff */
[----:B------:R-:W-:Y:S02]  /*0300*/  UIADD3 UR6, UP1, UPT, UR4, 0x280, URZ ;  /* 0x0000028004067890 */ /* 0x000fe4000ff3e0ff */
[----:B------:R-:W-:Y:S02]  /*0310*/  UIADD3 UR4, UP0, UPT, UR4, 0x380, URZ ;  /* 0x0000038004047890 */ /* 0x000fe4000ff1e0ff */
[----:B------:R-:W-:-:S02]  /*0320*/  UIADD3.X UR11, UPT, UPT, URZ, UR5, URZ, UP3, !UPT ;  /* 0x00000005ff0b7290 */ /* 0x000fc40009ffe4ff */
[----:B------:R-:W-:Y:S02]  /*0330*/  UIADD3.X UR9, UPT, UPT, URZ, UR5, URZ, UP2, !UPT ;  /* 0x00000005ff097290 */ /* 0x000fe400097fe4ff */
[----:B------:R-:W-:Y:S02]  /*0340*/  UIADD3.X UR7, UPT, UPT, URZ, UR5, URZ, UP1, !UPT ;  /* 0x00000005ff077290 */ /* 0x000fe40008ffe4ff */
[----:B------:R-:W-:-:S03]  /*0350*/  UIADD3.X UR5, UPT, UPT, URZ, UR5, URZ, UP0, !UPT ;  /* 0x00000005ff057290 */ /* 0x000fc600087fe4ff */
[----:B------:R3:W-:Y:S02]  /*0360*/  UTMACCTL.PF [UR10] ;  /* 0x000000000a0079b9 */ /* 0x0007e40008040000 */
[----:B------:R3:W-:Y:S02]  /*0370*/  UTMACCTL.PF [UR8] ;  /* 0x00000000080079b9 */ /* 0x0007e40008040000 */
[----:B------:R3:W-:Y:S02]  /*0380*/  UTMACCTL.PF [UR6] ;  /* 0x00000000060079b9 */ /* 0x0007e40008040000 */
[----:B------:R3:W-:Y:S02]  /*0390*/  UTMACCTL.PF [UR4] ;  /* 0x00000000040079b9 */ /* 0x0007e40008040000 */
[----:B---3--:R-:W-:Y:S01]  /*03a0*/  NOP ;  /* 0x0000000000007918 */ /* 0x008fe20000000000 */
.L_x_5:
[----:B------:R-:W-:Y:S05]  /*03b0*/  BSYNC.RECONVERGENT B0 ;  /* 0x0000000000007941 */ /* 0x000fea0003800200 */
.L_x_4:
[----:B------:R-:W-:Y:S04]  /*03c0*/  BSSY.RECONVERGENT B0, `(.L_x_6) ;  /* 0x000000a000007945 */ /* 0x000fe80003800200 */
[----:B------:R-:W-:Y:S05]  /*03d0*/  @P0 BRA `(.L_x_7) ;  /* 0x0000000000200947 */ /* 0x000fea0003800000 */
[----:B------:R-:W3:Y:S02]  /*03e0*/  LDCU.64 UR4, c[0x0][0x348] ;  /* 0x00006900ff0477ac */ /* 0x000ee40008000a00 */
[----:B---3--:R-:W-:Y:S02]  /*03f0*/  UIADD3 UR6, UP1, UPT, UR4, 0x980, URZ ;  /* 0x0000098004067890 */ /* 0x008fe4000ff3e0ff */
[----:B------:R-:W-:Y:S02]  /*0400*/  UIADD3 UR4, UP0, UPT, UR4, 0xa80, URZ ;  /* 0x00000a8004047890 */ /* 0x000fe4000ff1e0ff */
[----:B------:R-:W-:Y:S02]  /*0410*/  UIADD3.X UR7, UPT, UPT, URZ, UR5, URZ, UP1, !UPT ;  /* 0x00000005ff077290 */ /* 0x000fe40008ffe4ff */
[----:B------:R-:W-:-:S07]  /*0420*/  UIADD3.X UR5, UPT, UPT, URZ, UR5, URZ, UP0, !UPT ;  /* 0x00000005ff057290 */ /* 0x000fce00087fe4ff */
[----:B------:R3:W-:Y:S02]  /*0430*/  UTMACCTL.PF [UR6] ;  /* 0x00000000060079b9 */ /* 0x0007e40008040000 */
[----:B------:R3:W-:Y:S02]  /*0440*/  UTMACCTL.PF [UR4] ;  /* 0x00000000040079b9 */ /* 0x0007e40008040000 */
[----:B---3--:R-:W-:Y:S01]  /*0450*/  NOP ;  /* 0x0000000000007918 */ /* 0x008fe20000000000 */
.L_x_7:
[----:B------:R-:W-:Y:S05]  /*0460*/  BSYNC.RECONVERGENT B0 ;  /* 0x0000000000007941 */ /* 0x000fea0003800200 */
.L_x_6:
[----:B------:R-:W3:Y:S01]  /*0470*/  LDCU.64 UR4, c[0x0][0xc88] ;  /* 0x00019100ff0477ac */ /* 0x000ee20008000a00 */
[----:B------:R-:W-:Y:S02]  /*0480*/  UISETP.EQ.U32.AND UP2, UPT, UR12, URZ, UPT ;  /* 0x000000ff0c00728c */ /* 0x000fe4000bf42070 */
[----:B------:R-:W-:Y:S02]  /*0490*/  UPLOP3.LUT UP4, UPT, UPT, UPT, UPT, 0x80, 0x8 ;  /* 0x000000000008789c */ /* 0x000fe40003f8f070 */
[----:B---3--:R-:W-:-:S04]  /*04a0*/  UISETP.NE.U32.AND UP0, UPT, UR4, URZ, UPT ;  /* 0x000000ff0400728c */ /* 0x008fc8000bf05070 */
[----:B------:R-:W-:-:S04]  /*04b0*/  UISETP.NE.AND.EX UP1, UPT, UR5, URZ, UPT, UP0 ;  /* 0x000000ff0500728c */ /* 0x000fc8000bf25300 */
[----:B------:R-:W-:-:S04]  /*04c0*/  UISETP.EQ.OR.EX UP3, UPT, UR13, URZ, !UP1, UP2 ;  /* 0x000000ff0d00728c */ /* 0x000fc8000cf62720 */
[----:B------:R-:W-:-:S06]  /*04d0*/  UP2UR UR4, UPR, URZ, 0x8 ;  /* 0x00000008ff047883 */ /* 0x000fcc0008000000 */
[----:B------:R-:W-:Y:S01]  /*04e0*/  MOV R88, UR4 ;  /* 0x0000000400587c02 */ /* 0x000fe20008000f00 */
[----:B------:R-:W-:Y:S06]  /*04f0*/  BRA.U !UP3, `(.L_x_8) ;  /* 0x000000010b207547 */ /* 0x000fec000b800000 */
[----:B------:R-:W-:Y:S01]  /*0500*/  UISETP.NE.U32.AND UP2, UPT, UR12, URZ, UPT ;  /* 0x000000ff0c00728c */ /* 0x000fe2000bf45070 */
[----:B-----5:R-:W-:Y:S01]  /*0510*/  FSETP.NEU.AND P0, PT, R41, RZ, PT ;  /* 0x000000ff2900720b */ /* 0x020fe20003f0d000 */
[----:B------:R-:W-:Y:S02]  /*0520*/  USEL UR4, URZ, 0xffffffff, UP1 ;  /* 0xffffffffff047887 */ /* 0x000fe40008800000 */
[----:B------:R-:W-:-:S10]  /*0530*/  UISETP.NE.AND.EX UP2, UPT, UR13, URZ, UPT, UP2 ;  /* 0x000000ff0d00728c */ /* 0x000fd4000bf45320 */
[----:B------:R-:W-:Y:S01]  /*0540*/  VOTEU.ANY UP0, P0 ;  /* 0x0000000000ff7886 */ /* 0x000fe20000000100 */
[----:B------:R-:W-:-:S04]  /*0550*/  @!UP2 USEL UR4, URZ, 0xffffffff, UP0 ;  /* 0xffffffffff04a887 */ /* 0x000fc80008000000 */
[----:B------:R-:W-:-:S04]  /*0560*/  ULOP3.LUT UR4, UR4, 0x1, URZ, 0xc0, !UPT ;  /* 0x0000000104047892 */ /* 0x000fc8000f8ec0ff */
[----:B------:R-:W-:-:S11]  /*0570*/  UISETP.NE.U32.AND UP4, UPT, UR4, 0x1, UPT ;  /* 0x000000010400788c */ /* 0x000fd6000bf85070 */
.L_x_8:
[----:B------:R-:W3:Y:S01]  /*0580*/  SHFL.IDX PT, R0, R85, RZ, 0x1f ;  /* 0x00001fff55007589 */ /* 0x000ee200000e0000 */
[----:B------:R-:W-:-:S04]  /*0590*/  UISETP.NE.AND UP0, UPT, UR18, 0x2, UPT ;  /* 0x000000021200788c */ /* 0x000fc8000bf05270 */
[----:B------:R-:W-:Y:S02]  /*05a0*/  UISETP.EQ.AND UP2, UPT, UR47, URZ, !UP0 ;  /* 0x000000ff2f00728c */ /* 0x000fe4000c742270 */
[----:B------:R-:W-:-:S04]  /*05b0*/  USEL UR46, URZ, 0x1, UP0 ;  /* 0x00000001ff2e7887 */ /* 0x000fc80008000000 */
[----:B------:R-:W-:Y:S02]  /*05c0*/  PLOP3.LUT P4, PT, P1, PT, UP2, 0x80, 0x8 ;  /* 0x000000000008781c */ /* 0x000fe40000f8f028 */
[----:B---3--:R-:W-:-:S13]  /*05d0*/  ISETP.NE.AND P0, PT, R0, RZ, PT ;  /* 0x000000ff0000720c */ /* 0x008fda0003f05270 */
[----:B------:R-:W-:Y:S05]  /*05e0*/  @P0 BRA `(.L_x_9) ;  /* 0x0000000400480947 */ /* 0x000fea0003800000 */
[----:B------:R-:W-:Y:S01]  /*05f0*/  ELECT P0, URZ, PT ;  /* 0x0000000000ff782f */ /* 0x000fe20003800000 */
[----:B------:R-:W-:-:S12]  /*0600*/  BSSY.RECONVERGENT B0, `(.L_x_9) ;  /* 0x0000050000007945 */ /* 0x000fd80003800200 */
[----:B------:R-:W-:Y:S05]  /*0610*/  @!P0 BRA `(.L_x_10) ;  /* 0x0000000400388947 */ /* 0x000fea0003800000 */
[----:B------:R-:W-:Y:S01]  /*0620*/  UMOV UR4, 0x400 ;  /* 0x0000040000047882 */ /* 0x000fe20000000000 */
[----:B------:R-:W-:Y:S01]  /*0630*/  UMOV UR8, 0x1 ;  /* 0x0000000100087882 */ /* 0x000fe20000000000 */
[----:B------:R-:W-:Y:S01]  /*0640*/  UMOV UR6, 0x4 ;  /* 0x0000000400067882 */ /* 0x000fe20000000000 */
[----:B------:R-:W-:Y:S02]  /*0650*/  ULEA UR4, UR55, UR4, 0x18 ;  /* 0x0000000437047291 */ /* 0x000fe4000f8ec0ff */
[----:B------:R-:W-:-:S04]  /*0660*/  UIADD3 UR8, UPT, UPT, -UR8, 0x100000, URZ ;  /* 0x0010000008087890 */ /* 0x000fc8000fffe1ff */
[----:B------:R-:W-:Y:S02]  /*0670*/  USHF.L.U32 UR9, UR8, 0xb, URZ ;  /* 0x0000000b08097899 */ /* 0x000fe400080006ff */
[----:B------:R-:W-:Y:S02]  /*0680*/  USHF.L.U32 UR8, UR8, 0x1, URZ ;  /* 0x0000000108087899 */ /* 0x000fe400080006ff */
[----:B------:R-:W-:-:S04]  /*0690*/  UIADD3 UR6, UPT, UPT, -UR6, 0x100000, URZ ;  /* 0x0010000006067890 */ /* 0x000fc8000fffe1ff */
[----:B------:R-:W-:Y:S02]  /*06a0*/  USHF.L.U32 UR7, UR6, 0xb, URZ ;  /* 0x0000000b06077899 */ /* 0x000fe400080006ff */
[----:B------:R-:W-:Y:S01]  /*06b0*/  USHF.L.U32 UR6, UR6, 0x1, URZ ;  /* 0x0000000106067899 */ /* 0x000fe200080006ff */
[----:B------:R-:W3:Y:S03]  /*06c0*/  FENCE.VIEW.ASYNC.S ;  /* 0x00000000000073c6 */ /* 0x000ee60000000000 */
[----:B---3--:R3:W4:Y:S08]  /*06d0*/  SYNCS.EXCH.64 URZ, [UR4], UR8 ;  /* 0x0000000804ff75b2 */ /* 0x0087300008000100 */
[----:B------:R3:W1:Y:S01]  /*06e0*/  SYNCS.EXCH.64 URZ, [UR4+0x108], UR6 ;  /* 0x0001080604ff75b2 */ /* 0x0006620008000100 */
        /* <DEDUP_REMOVED lines=63> */
[----:B------:R3:W1:Y:S02]  /*0ae0*/  SYNCS.EXCH.64 URZ, [UR4+0x208], UR6 ;  /* 0x0002080604ff75b2 */ /* 0x0006640008000100 */
[----:B---34-:R-:W-:Y:S01]  /*0af0*/  NOP ;  /* 0x0000000000007918 */ /* 0x018fe20000000000 */
.L_x_10:
[----:B------:R-:W-:Y:S05]  /*0b00*/  BSYNC.RECONVERGENT B0 ;  /* 0x0000000000007941 */ /* 0x000fea0003800200 */
.L_x_9:
[----:B------:R-:W3:Y:S01]  /*0b10*/  SHFL.IDX PT, R0, R85, RZ, 0x1f ;  /* 0x00001fff55007589 */ /* 0x000ee200000e0000 */
[----:B------:R-:W-:Y:S01]  /*0b20*/  NOP ;  /* 0x0000000000007918 */ /* 0x000fe20000000000 */
[----:B---3--:R-:W-:-:S13]  /*0b30*/  ISETP.NE.AND P0, PT, R0, 0x1, PT ;  /* 0x000000010000780c */ /* 0x008fda0003f05270 */
[----:B------:R-:W-:Y:S05]  /*0b40*/  @P0 BRA `(.L_x_11) ;  /* 0x00000000004c0947 */ /* 0x000fea0003800000 */
        /* <DEDUP_REMOVED lines=10> */
[----:B------:R-:W-:Y:S01]  /*0bf0*/  ELECT P0, URZ, PT ;  /* 0x0000000000ff782f */ /* 0x000fe20003800000 */
[----:B------:R-:W3:Y:S02]  /*0c00*/  FENCE.VIEW.ASYNC.S ;  /* 0x00000000000073c6 */ /* 0x000ee40000000000 */
[----:B---3--:R3:W4:Y:S08]  /*0c10*/  SYNCS.EXCH.64 URZ, [UR4+0x210], UR8 ;  /* 0x0002100804ff75b2 */ /* 0x0087300008000100 */
[----:B------:R3:W1:Y:S01]  /*0c20*/  SYNCS.EXCH.64 URZ, [UR4+0x228], UR6 ;  /* 0x0002280604ff75b2 */ /* 0x0006620008000100 */
[----:B------:R3:W1:Y:S01]  /*0c30*/  SYNCS.EXCH.64 URZ, [UR4+0x218], UR8 ;  /* 0x0002180804ff75b2 */ /* 0x0006620008000100 */
[----:B------:R3:W1:Y:S01]  /*0c40*/  SYNCS.EXCH.64 URZ, [UR4+0x230], UR6 ;  /* 0x0002300604ff75b2 */ /* 0x0006620008000100 */
[----:B------:R3:W1:Y:S01]  /*0c50*/  SYNCS.EXCH.64 URZ, [UR4+0x220], UR8 ;  /* 0x0002200804ff75b2 */ /* 0x0006620008000100 */
[----:B------:R3:W1:Y:S01]  /*0c60*/  SYNCS.EXCH.64 URZ, [UR4+0x238], UR6 ;  /* 0x0002380604ff75b2 */ /* 0x0006620008000100 */
[----:B------:R-:W-:Y:S01]  /*0c70*/  NOP ;  /* 0x0000000000007918 */ /* 0x000fe20000000000 */
.L_x_11:
[----:B------:R-:W2:Y:S01]  /*0c80*/  SHFL.IDX PT, R0, R85, RZ, 0x1f ;  /* 0x00001fff55007589 */ /* 0x000ea200000e0000 */
[----:B------:R-:W-:Y:S01]  /*0c90*/  NOP ;  /* 0x0000000000007918 */ /* 0x000fe20000000000 */
[----:B--2---:R-:W-:-:S13]  /*0ca0*/  ISETP.NE.AND P0, PT, R0, 0x3, PT ;  /* 0x000000030000780c */ /* 0x004fda0003f05270 */
[----:B------:R-:W-:Y:S05]  /*0cb0*/  @P0 BRA `(.L_x_12) ;  /* 0x00000000002c0947 */ /* 0x000fea0003800000 */
[----:B---3--:R-:W-:Y:S01]  /*0cc0*/  UMOV UR6, 0x400 ;  /* 0x0000040000067882 */ /* 0x008fe20000000000 */
[----:B------:R-:W-:Y:S01]  /*0cd0*/  UMOV UR4, 0x20 ;  /* 0x0000002000047882 */ /* 0x000fe20000000000 */
[----:B------:R-:W-:Y:S02]  /*0ce0*/  ULEA UR6, UR55, UR6, 0x18 ;  /* 0x0000000637067291 */ /* 0x000fe4000f8ec0ff */
[----:B------:R-:W-:-:S04]  /*0cf0*/  UIADD3 UR4, UPT, UPT, -UR4, 0x100000, URZ ;  /* 0x0010000004047890 */ /* 0x000fc8000fffe1ff */
[----:B------:R-:W-:Y:S02]  /*0d00*/  USHF.L.U32 UR5, UR4, 0xb, URZ ;  /* 0x0000000b04057899 */ /* 0x000fe400080006ff */
[----:B------:R-:W-:Y:S01]  /*0d10*/  USHF.L.U32 UR4, UR4, 0x1, URZ ;  /* 0x0000000104047899 */ /* 0x000fe200080006ff */
[----:B------:R-:W-:Y:S01]  /*0d20*/  ELECT P0, URZ, PT ;  /* 0x0000000000ff782f */ /* 0x000fe20003800000 */
[----:B------:R-:W2:Y:S10]  /*0d30*/  FENCE.VIEW.ASYNC.S ;  /* 0x00000000000073c6 */ /* 0x000eb40000000000 */
[----:B--2---:R2:W3:Y:S01]  /*0d40*/  SYNCS.EXCH.64 URZ, [UR6+0x240], UR4 ;  /* 0x0002400406ff75b2 */ /* 0x0044e20008000100 */
[----:B------:R2:W1:Y:S01]  /*0d50*/  SYNCS.EXCH.64 URZ, [UR6+0x248], UR4 ;  /* 0x0002480406ff75b2 */ /* 0x0004620008000100 */
[----:B------:R-:W-:Y:S01]  /*0d60*/  NOP ;  /* 0x0000000000007918 */ /* 0x000fe20000000000 */
.L_x_12:
[----:B------:R-:W4:Y:S01]  /*0d70*/  SHFL.IDX PT, R0, R85, RZ, 0x1f ;  /* 0x00001fff55007589 */ /* 0x000f2200000e0000 */
[----:B------:R-:W-:Y:S01]  /*0d80*/  NOP ;  /* 0x0000000000007918 */ /* 0x000fe20000000000 */
[----:B----4-:R-:W-:-:S13]  /*0d90*/  ISETP.NE.AND P0, PT, R0, 0x4, PT ;  /* 0x000000040000780c */ /* 0x010fda0003f05270 */
[----:B------:R-:W-:Y:S05]  /*0da0*/  @P0 BRA `(.L_x_13) ;  /* 0x0000000000480947 */ /* 0x000fea0003800000 */
[----:B--23--:R-:W-:Y:S01]  /*0db0*/  UMOV UR4, 0x720 ;  /* 0x0000072000047882 */ /* 0x00cfe20000000000 */
[----:B------:R-:W-:Y:S01]  /*0dc0*/  UMOV UR6, 0x400 ;  /* 0x0000040000067882 */ /* 0x000fe20000000000 */
[----:B------:R-:W-:Y:S01]  /*0dd0*/  USEL UR4, UR4, 0x620, UP4 ;  /* 0x0000062004047887 */ /* 0x000fe2000a000000 */
        /* <DEDUP_REMOVED lines=9> */
[----:B------:R-:W2:Y:S02]  /*0e70*/  FENCE.VIEW.ASYNC.S ;  /* 0x00000000000073c6 */ /* 0x000ea40000000000 */
[----:B--2---:R4:W2:Y:S08]  /*0e80*/  SYNCS.EXCH.64 URZ, [UR6+0x250], UR8 ;  /* 0x0002500806ff75b2 */ /* 0x0048b00008000100 */
[----:B------:R4:W3:Y:S01]  /*0e90*/  SYNCS.EXCH.64 URZ, [UR6+0x260], UR4 ;  /* 0x0002600406ff75b2 */ /* 0x0008e20008000100 */
[----:B------:R4:W1:Y:S01]  /*0ea0*/  SYNCS.EXCH.64 URZ, [UR6+0x258], UR8 ;  /* 0x0002580806ff75b2 */ /* 0x0008620008000100 */
[----:B------:R4:W1:Y:S02]  /*0eb0*/  SYNCS.EXCH.64 URZ, [UR6+0x268], UR4 ;  /* 0x0002680406ff75b2 */ /* 0x0008640008000100 */
[----:B----4-:R-:W-:Y:S01]  /*0ec0*/  NOP ;  /* 0x0000000000007918 */ /* 0x010fe20000000000 */
.L_x_13:
[----:B------:R-:W4:Y:S01]  /*0ed0*/  SHFL.IDX PT, R0, R85, RZ, 0x1f ;  /* 0x00001fff55007589 */ /* 0x000f2200000e0000 */
[----:B------:R-:W-:Y:S01]  /*0ee0*/  NOP ;  /* 0x0000000000007918 */ /* 0x000fe20000000000 */
[----:B----4-:R-:W-:-:S13]  /*0ef0*/  ISETP.NE.AND P0, PT, R0, 0x5, PT ;  /* 0x000000050000780c */ /* 0x010fda0003f05270 */
[----:B------:R-:W-:Y:S05]  /*0f00*/  @P0 BRA `(.L_x_14) ;  /* 0x0000000000440947 */ /* 0x000fea0003800000 */
[----:B--23--:R-:W-:Y:S01]  /*0f10*/  UMOV UR4, 0x400 ;  /* 0x0000040000047882 */ /* 0x00cfe20000000000 */
        /* <DEDUP_REMOVED lines=16> */
.L_x_14:
[----:B------:R-:W4:Y:S01]  /*1020*/  SHFL.IDX PT, R0, R85, RZ, 0x1f ;  /* 0x00001fff55007589 */ /* 0x000f2200000e0000 */
[----:B------:R-:W-:Y:S01]  /*1030*/  ISETP.NE.OR P1, PT, RZ, UR18, !P1 ;  /* 0x00000012ff007c0c */ /* 0x000fe2000cf25670 */
[----:B------:R-:W-:Y:S01]  /*1040*/  NOP ;  /* 0x0000000000007918 */ /* 0x000fe20000000000 */
[----:B----4-:R-:W-:-:S13]  /*1050*/  ISETP.NE.AND P0, PT, R0, 0x3, PT ;  /* 0x000000030000780c */ /* 0x010fda0003f05270 */
[----:B------:R-:W-:Y:S05]  /*1060*/  @P0 BRA `(.L_x_15) ;  /* 0x0000000000340947 */ /* 0x000fea0003800000 */
[----:B--23--:R-:W-:Y:S01]  /*1070*/  UMOV UR4, 0x400 ;  /* 0x0000040000047882 */ /* 0x00cfe20000000000 */
[----:B------:R-:W-:Y:S01]  /*1080*/  UMOV UR6, 0x20 ;  /* 0x0000002000067882 */ /* 0x000fe20000000000 */
[----:B------:R-:W-:Y:S02]  /*1090*/  ULEA UR4, UR55, UR4, 0x18 ;  /* 0x0000000437047291 */ /* 0x000fe4000f8ec0ff */
[----:B------:R-:W-:-:S04]  /*10a0*/  UIADD3 UR6, UPT, UPT, -UR6, 0x100000, URZ ;  /* 0x0010000006067890 */ /* 0x000fc8000fffe1ff */
[----:B------:R-:W-:Y:S02]  /*10b0*/  USHF.L.U32 UR7, UR6, 0xb, URZ ;  /* 0x0000000b06077899 */ /* 0x000fe400080006ff */
[----:B------:R-:W-:Y:S01]  /*10c0*/  USHF.L.U32 UR6, UR6, 0x1, URZ ;  /* 0x0000000106067899 */ /* 0x000fe200080006ff */
[----:B------:R-:W-:Y:S01]  /*10d0*/  ELECT P0, URZ, PT ;  /* 0x0000000000ff782f */ /* 0x000fe20003800000 */
[----:B------:R-:W2:Y:S10]  /*10e0*/  FENCE.VIEW.ASYNC.S ;  /* 0x00000000000073c6 */ /* 0x000eb40000000000 */
[----:B--2---:R4:W2:Y:S01]  /*10f0*/  SYNCS.EXCH.64 URZ, [UR4+0x290], UR6 ;  /* 0x0002900604ff75b2 */ /* 0x0048a20008000100 */
[----:B------:R4:W3:Y:S01]  /*1100*/  SYNCS.EXCH.64 URZ, [UR4+0x2a0], UR6 ;  /* 0x0002a00604ff75b2 */ /* 0x0008e20008000100 */
[----:B------:R4:W1:Y:S01]  /*1110*/  SYNCS.EXCH.64 URZ, [UR4+0x298], UR6 ;  /* 0x0002980604ff75b2 */ /* 0x0008620008000100 */
[----:B------:R4:W1:Y:S02]  /*1120*/  SYNCS.EXCH.64 URZ, [UR4+0x2a8], UR6 ;  /* 0x0002a80604ff75b2 */ /* 0x0008640008000100 */
[----:B----4-:R-:W-:Y:S01]  /*1130*/  NOP ;  /* 0x0000000000007918 */ /* 0x010fe20000000000 */
.L_x_15:
[----:B------:R-:W-:Y:S01]  /*1140*/  VOTEU.ALL UP0, P1 ;  /* 0x0000000000ff7886 */ /* 0x000fe20000800000 */
[----:B--23--:R-:W-:Y:S01]  /*1150*/  UMOV UR4, 0x20 ;  /* 0x0000002000047882 */ /* 0x00cfe20000000000 */
[----:B------:R-:W2:Y:S01]  /*1160*/  LDCU UR7, c[0x0][0x36c] ;  /* 0x00006d80ff0777ac */ /* 0x000ea20008000800 */
[----:B------:R-:W-:Y:S01]  /*1170*/  NOP ;  /* 0x0000000000007918 */ /* 0x000fe20000000000 */
[----:B-1----:R-:W-:Y:S01]  /*1180*/  LOP3.LUT R3, R92, 0x1f, RZ, 0xc0, !PT ;  /* 0x0000001f5c037812 */ /* 0x002fe200078ec0ff */
[----:B------:R-:W-:Y:S01]  /*1190*/  @!UP0 UMOV UR6, 0x400 ;  /* 0x0000040000068882 */ /* 0x000fe20000000000 */
[----:B------:R-:W-:-:S04]  /*11a0*/  @!UP0 UIADD3 UR4, UPT, UPT, -UR4, 0x100000, URZ ;  /* 0x0010000004048890 */ /* 0x000fc8000fffe1ff */
[----:B------:R-:W-:Y:S02]  /*11b0*/  @!UP0 USHF.L.U32 UR5, UR4, 0xb, URZ ;  /* 0x0000000b04058899 */ /* 0x000fe400080006ff */
[----:B------:R-:W-:Y:S02]  /*11c0*/  @!UP0 USHF.L.U32 UR4, UR4, 0x1, URZ ;  /* 0x0000000104048899 */ /* 0x000fe400080006ff */
[----:B------:R-:W-:Y:S01]  /*11d0*/  @!UP0 ULEA UR6, UR55, UR6, 0x18 ;  /* 0x0000000637068291 */ /* 0x000fe2000f8ec0ff */
[----:B------:R-:W-:Y:S01]  /*11e0*/  VOTEU.ALL UP0, P1 ;  /* 0x0000000000ff7886 */ /* 0x000fe20000800000 */
[----:B------:R-:W-:Y:S02]  /*11f0*/  UISETP.NE.AND UP5, UPT, UR18, URZ, UPT ;  /* 0x000000ff1200728c */ /* 0x000fe4000bfa5270 */
[----:B--2---:R-:W-:Y:S01]  /*1200*/  UISETP.EQ.U32.AND UP6, UPT, UR7, 0x1, UPT ;  /* 0x000000010700788c */ /* 0x004fe2000bfc2070 */
[----:B------:R-:W1:Y:S07]  /*1210*/  FENCE.VIEW.ASYNC.S ;  /* 0x00000000000073c6 */ /* 0x000e6e0000000000 */
[----:B-1----:R1:W2:Y:S01]  /*1220*/  @!UP0 SYNCS.EXCH.64 URZ, [UR6+0x2b0], UR4 ;  /* 0x0002b00406ff85b2 */ /* 0x0022a20008000100 */
[----:B------:R-:W-:Y:S05]  /*1230*/  BRA.U !UP6, `(.L_x_16) ;  /* 0x000000010e087547 */ /* 0x000fea000b800000 */
[----:B--2---:R-:W-:Y:S01]  /*1240*/  UCGABAR_ARV ;  /* 0x00000000000079c7 */ /* 0x004fe20008000000 */
[----:B------:R-:W-:Y:S05]  /*1250*/  BRA `(.L_x_17) ;  /* 0x0000000000047947 */ /* 0x000fea0003800000 */
.L_x_16:
[----:B--2---:R-:W-:Y:S01]  /*1260*/  NOP ;  /* 0x0000000000007918 */ /* 0x004fe20000000000 */
.L_x_17:
[----:B------:R-:W2:Y:S01]  /*1270*/  S2UR UR62, SR_CTAID.X ;  /* 0x00000000003e79c3 */ /* 0x000ea20000002500 */
[----:B------:R-:W-:-:S05]  /*1280*/  CS2R.32 R87, SR_CgaSize ;  /* 0x0000000000577805 */ /* 0x000fca0000008a00 */
[----:B------:R-:W-:-:S05]  /*1290*/  IMAD R87, R87, -0xa0, RZ ;  /* 0xffffff6057577824 */ /* 0x000fca00078e02ff */
[----:B-1----:R-:W-:-:S14]  /*12a0*/  R2UR UR5, R87 ;  /* 0x00000000570572ca */ /* 0x002fdc00000e0000 */
[----:B------:R-:W1:Y:S01]  /*12b0*/  LDCU UR5, c[0x0][UR5+0x2b0] ;  /* 0x00005600050577ac */ /* 0x000e620008000800 */
[----:B------:R-:W-:-:S05]  /*12c0*/  CS2R.32 R87, SR_CgaSize ;  /* 0x0000000000577805 */ /* 0x000fca0000008a00 */
[----:B------:R-:W-:-:S05]  /*12d0*/  IMAD R87, R87, -0xa0, RZ ;  /* 0xffffff6057577824 */ /* 0x000fca00078e02ff */
[----:B------:R-:W-:-:S14]  /*12e0*/  R2UR UR4, R87 ;  /* 0x00000000570472ca */ /* 0x000fdc00000e0000 */
[----:B------:R-:W3:Y:S01]  /*12f0*/  LDCU UR4, c[0x0][UR4+0x2b4] ;  /* 0x00005680040477ac */ /* 0x000ee20008000800 */
[----:B------:R-:W4:Y:S01]  /*1300*/  S2UR UR34, SR_CTAID.Y ;  /* 0x00000000002279c3 */ /* 0x000f220000002600 */
[----:B------:R-:W-:-:S05]  /*1310*/  CS2R.32 R87, SR_CgaSize ;  /* 0x0000000000577805 */ /* 0x000fca0000008a00 */
[----:B------:R-:W-:-:S05]  /*1320*/  IMAD R87, R87, -0xa0, RZ ;  /* 0xffffff6057577824 */ /* 0x000fca00078e02ff */
[----:B------:R-:W-:-:S14]  /*1330*/  R2UR UR7, R87 ;  /* 0x00000000570772ca */ /* 0x000fdc00000e0000 */
[----:B------:R-:W3:Y:S01]  /*1340*/  LDCU UR7, c[0x0][UR7+0x2a0] ;  /* 0x00005400070777ac */ /* 0x000ee20008000800 */
[----:B------:R-:W-:-:S05]  /*1350*/  CS2R.32 R87, SR_CgaSize ;  /* 0x0000000000577805 */ /* 0x000fca0000008a00 */
[----:B------:R-:W-:-:S05]  /*1360*/  IMAD R87, R87, -0xa0, RZ ;  /* 0xffffff6057577824 */ /* 0x000fca00078e02ff */
[----:B------:R-:W-:-:S14]  /*1370*/  R2UR UR8, R87 ;  /* 0x00000000570872ca */ /* 0x000fdc00000e0000 */
[----:B------:R-:W3:Y:S01]  /*1380*/  LDCU UR8, c[0x0][UR8+0x2a4] ;  /* 0x00005480080877ac */ /* 0x000ee20008000800 */
[----:B------:R-:W-:Y:S02]  /*1390*/  UISETP.GT.U32.AND UP0, UPT, UR47, 0xffff, UPT ;  /* 0x0000ffff2f00788c */ /* 0x000fe4000bf04070 */
[----:B------:R-:W-:Y:S01]  /*13a0*/  USHF.R.U32.HI UR59, URZ, 0x1, UR55 ;  /* 0x00000001ff3b7899 */ /* 0x000fe20008011637 */
[----:B------:R-:W3:Y:S01]  /*13b0*/  LDCU UR19, c[0x0][0xf24] ;  /* 0x0001e480ff1377ac */ /* 0x000ee20008000800 */
[----:B--2---:R-:W-:Y:S01]  /*13c0*/  I2FP.F32.U32 R2, UR62 ;  /* 0x0000003e00027c45 */ /* 0x004fe20008201000 */
[----:B------:R-:W2:Y:S04]  /*13d0*/  LDCU UR39, c[0x0][0xf24] ;  /* 0x0001e480ff2777ac */ /* 0x000ea80008000800 */
[----:B-1----:R-:W-:Y:S01]  /*13e0*/  FMUL R2, R2, UR5 ;  /* 0x0000000502027c20 */ /* 0x002fe20008400000 */
[----:B------:R-:W1:Y:S01]  /*13f0*/  LDCU UR22, c[0x0][0xf30] ;  /* 0x0001e600ff1677ac */ /* 0x000e620008000800 */
[----:B----4-:R-:W-:Y:S01]  /*1400*/  I2FP.F32.U32 R0, UR34 ;  /* 0x0000002200007c45 */ /* 0x010fe20008201000 */
[----:B------:R-:W-:-:S03]  /*1410*/  USHF.L.U32 UR38, UR55, 0x7, URZ ;  /* 0x0000000737267899 */ /* 0x000fc600080006ff */
[----:B------:R-:W4:Y:S01]  /*1420*/  F2I.U32.TRUNC.NTZ R2, R2 ;  /* 0x0000000200027305 */ /* 0x000f22000020f000 */
[----:B------:R-:W-:Y:S01]  /*1430*/  USHF.L.U32 UR45, UR55, 0x6, URZ ;  /* 0x00000006372d7899 */ /* 0x000fe200080006ff */
[----:B---3--:R-:W-:Y:S01]  /*1440*/  FMUL R0, R0, UR4 ;  /* 0x0000000400007c20 */ /* 0x008fe20008400000 */
[----:B------:R-:W-:Y:S01]  /*1450*/  USEL UR37, UR47, 0xffff, !UP0 ;  /* 0x0000ffff2f257887 */ /* 0x000fe2000c000000 */
[----:B------:R-:W-:-:S04]  /*1460*/  UMOV UR26, UR62 ;  /* 0x0000003e001a7c82 */ /* 0x000fc80008000000 */
[----:B------:R-:W3:Y:S01]  /*1470*/  F2I.U32.TRUNC.NTZ R0, R0 ;  /* 0x0000000000007305 */ /* 0x000ee2000020f000 */
[----:B----4-:R-:W-:Y:S02]  /*1480*/  R2UR UR4, R2 ;  /* 0x00000000020472ca */ /* 0x010fe400000e0000 */
[----:B------:R-:W-:Y:S02]  /*1490*/  PRMT R2, RZ, 0x7610, R2 ;  /* 0x00007610ff027816 */ /* 0x000fe40000000002 */
[----:B---3--:R-:W-:Y:S02]  /*14a0*/  R2UR UR6, R0 ;  /* 0x00000000000672ca */ /* 0x008fe400000e0000 */
[----:B------:R-:W-:-:S07]  /*14b0*/  PRMT R0, RZ, 0x7610, R0 ;  /* 0x00007610ff007816 */ /* 0x000fce0000000000 */
[----:B------:R-:W-:-:S04]  /*14c0*/  UIADD3 UR5, UPT, UPT, -UR4, URZ, URZ ;  /* 0x000000ff04057290 */ /* 0x000fc8000fffe1ff */
[----:B------:R-:W-:Y:S02]  /*14d0*/  UIMAD UR5, UR7, UR5, UR62 ;  /* 0x00000005070572a4 */ /* 0x000fe4000f8e023e */
[----:B------:R-:W-:-:S04]  /*14e0*/  UIADD3 UR4, UPT, UPT, -UR6, URZ, URZ ;  /* 0x000000ff06047290 */ /* 0x000fc8000fffe1ff */
[----:B------:R-:W-:Y:S01]  /*14f0*/  IMAD.U32 R87, RZ, RZ, UR5 ;  /* 0x00000005ff577e24 */ /* 0x000fe2000f8e00ff */
[----:B------:R-:W-:-:S06]  /*1500*/  UIMAD UR4, UR8, UR4, UR34 ;  /* 0x00000004080472a4 */ /* 0x000fcc000f8e0222 */
[----:B------:R-:W-:Y:S01]  /*1510*/  IMAD.U32 R86, RZ, RZ, UR4 ;  /* 0x00000004ff567e24 */ /* 0x000fe2000f8e00ff */
[----:B-12---:R-:W-:Y:S06]  /*1520*/  BRA.U UP5, `(.L_x_18) ;  /* 0x00000001056c7547 */ /* 0x006fec000b800000 */
[----:B------:R-:W-:Y:S02]  /*1530*/  R2UR UR4, R86 ;  /* 0x00000000560472ca */ /* 0x000fe400000e0000 */
[----:B------:R-:W-:-:S11]  /*1540*/  R2UR UR10, R87 ;  /* 0x00000000570a72ca */ /* 0x000fd600000e0000 */
[----:B------:R-:W-:Y:S02]  /*1550*/  UISETP.NE.AND UP0, UPT, UR4, URZ, UPT ;  /* 0x000000ff0400728c */ /* 0x000fe4000bf05270 */
[----:B------:R-:W-:Y:S02]  /*1560*/  ULOP3.LUT UR4, UR10, 0x2, URZ, 0x3c, !UPT ;  /* 0x000000020a047892 */ /* 0x000fe4000f8e3cff */
[----:B------:R-:W-:Y:S02]  /*1570*/  UISETP.GT.U32.AND UP2, UPT, UR10, 0x1, UP0 ;  /* 0x000000010a00788c */ /* 0x000fe40008744070 */
[----:B------:R-:W-:Y:S02]  /*1580*/  ULOP3.LUT UR5, UR10, 0x4, URZ, 0x3c, !UPT ;  /* 0x000000040a057892 */ /* 0x000fe4000f8e3cff */
[----:B------:R-:W-:Y:S02]  /*1590*/  USEL UR8, URZ, 0x1, UP2 ;  /* 0x00000001ff087887 */ /* 0x000fe40009000000 */
[----:B------:R-:W-:-:S02]  /*15a0*/  USEL UR7, URZ, 0x2, UP2 ;  /* 0x00000002ff077887 */ /* 0x000fc40009000000 */
[----:B------:R-:W-:Y:S02]  /*15b0*/  UISETP.GT.U32.AND UP2, UPT, UR4, 0x1, UP0 ;  /* 0x000000010400788c */ /* 0x000fe40008744070 */
[----:B------:R-:W-:Y:S02]  /*15c0*/  ULOP3.LUT UR4, UR10, 0x6, URZ, 0x3c, !UPT ;  /* 0x000000060a047892 */ /* 0x000fe4000f8e3cff */
[----:B------:R-:W-:Y:S02]  /*15d0*/  USEL UR6, URZ, 0x4, UP2 ;  /* 0x00000004ff067887 */ /* 0x000fe40009000000 */
[----:B------:R-:W-:Y:S02]  /*15e0*/  USEL UR9, URZ, 0x8, UP2 ;  /* 0x00000008ff097887 */ /* 0x000fe40009000000 */
[----:B------:R-:W-:Y:S02]  /*15f0*/  UISETP.GT.U32.AND UP2, UPT, UR5, 0x1, UP0 ;  /* 0x000000010500788c */ /* 0x000fe40008744070 */
[----:B------:R-:W-:-:S02]  /*1600*/  UISETP.GT.U32.AND UP0, UPT, UR4, 0x1, UP0 ;  /* 0x000000010400788c */ /* 0x000fc40008704070 */
[----:B------:R-:W-:Y:S02]  /*1610*/  USEL UR4, URZ, 0x10, UP2 ;  /* 0x00000010ff047887 */ /* 0x000fe40009000000 */
[----:B------:R-:W-:Y:S02]  /*1620*/  UIADD3 UR5, UPT, UPT, UR6, UR7, UR8 ;  /* 0x0000000706057290 */ /* 0x000fe4000fffe008 */
[----:B------:R-:W-:Y:S02]  /*1630*/  USEL UR7, URZ, 0x40, UP0 ;  /* 0x00000040ff077887 */ /* 0x000fe40008000000 */
[----:B------:R-:W-:Y:S02]  /*1640*/  USEL UR8, URZ, 0x20, UP2 ;  /* 0x00000020ff087887 */ /* 0x000fe40009000000 */
[----:B------:R-:W-:Y:S02]  /*1650*/  UIADD3 UR5, UPT, UPT, UR4, UR5, UR9 ;  /* 0x0000000504057290 */ /* 0x000fe4000fffe009 */
[----:B------:R-:W-:-:S02]  /*1660*/  ULOP3.LUT UR4, UR10, 0xfffffffe, URZ, 0xc0, !UPT ;  /* 0xfffffffe0a047892 */ /* 0x000fc4000f8ec0ff */
[----:B------:R-:W-:Y:S02]  /*1670*/  USEL UR6, URZ, 0x80, UP0 ;  /* 0x00000080ff067887 */ /* 0x000fe40008000000 */
[----:B------:R-:W-:-:S03]  /*1680*/  UIADD3 UR5, UPT, UPT, UR7, UR5, UR8 ;  /* 0x0000000507057290 */ /* 0x000fc6000fffe008 */
[----:B------:R-:W-:Y:S01]  /*1690*/  UMOV UR7, 0x3 ;  /* 0x0000000300077882 */ /* 0x000fe20000000000 */
[----:B------:R-:W-:Y:S02]  /*16a0*/  UIADD3 UR5, UPT, UPT, UR5, UR6, URZ ;  /* 0x0000000605057290 */ /* 0x000fe4000fffe0ff */
[----:B------:R-:W-:-:S04]  /*16b0*/  USHF.L.U32 UR4, UR7, UR4, URZ ;  /* 0x0000000407047299 */ /* 0x000fc800080006ff */
[----:B------:R-:W-:Y:S02]  /*16c0*/  IMAD.U32 R2, RZ, RZ, UR5 ;  /* 0x00000005ff027e24 */ /* 0x000fe4000f8e00ff */
[----:B------:R-:W-:-:S07]  /*16d0*/  IMAD.U32 R0, RZ, RZ, UR4 ;  /* 0x00000004ff007e24 */ /* 0x000fce000f8e00ff */
.L_x_18:
[----:B------:R-:W1:Y:S01]  /*16e0*/  S2UR UR44, SR_CTAID.Z ;  /* 0x00000000002c79c3 */ /* 0x000e620000002700 */
[----:B------:R-:W-:Y:S01]  /*16f0*/  UISETP.GE.AND UP0, UPT, UR19, 0x1, UPT ;  /* 0x000000011300788c */ /* 0x000fe2000bf06270 */
[----:B------:R-:W-:-:S08]  /*1700*/  UMOV UR23, 0x55 ;  /* 0x0000005500177882 */ /* 0x000fd00000000000 */
[----:B------:R-:W-:Y:S05]  /*1710*/  BRA.U !UP0, `(.L_x_19) ;  /* 0x0000000108d07547 */ /* 0x000fea000b800000 */
[----:B------:R-:W2:Y:S01]  /*1720*/  LDCU.128 UR12, c[0x0][0xf10] ;  /* 0x0001e200ff0c77ac */ /* 0x000ea20008000c00 */
[----:B------:R-:W3:Y:S01]  /*1730*/  LDCU UR6, c[0x0][0x370] ;  /* 0x00006e00ff0677ac */ /* 0x000ee20008000800 */
[----:B------:R-:W4:Y:S01]  /*1740*/  LDCU UR7, c[0x0][0x374] ;  /* 0x00006e80ff0777ac */ /* 0x000f220008000800 */
[----:B------:R-:W1:Y:S01]  /*1750*/  LDCU UR20, c[0x0][0xf0c] ;  /* 0x0001e180ff1477ac */ /* 0x000e620008000800 */
[----:B------:R-:W1:Y:S01]  /*1760*/  LDCU UR21, c[0x0][0xf20] ;  /* 0x0001e400ff1577ac */ /* 0x000e620008000800 */
[----:B------:R-:W1:Y:S01]  /*1770*/  LDCU.64 UR8, c[0x0][0xf28] ;  /* 0x0001e500ff0877ac */ /* 0x000e620008000a00 */
[----:B--2---:R-:W-:Y:S02]  /*1780*/  UISETP.NE.AND UP3, UPT, UR14, 0x1, UPT ;  /* 0x000000010e00788c */ /* 0x004fe4000bf65270 */
[----:B----4-:R-:W-:Y:S02]  /*1790*/  UIMAD.WIDE.U32 UR10, UR7, UR15, URZ ;  /* 0x0000000f070a72a5 */ /* 0x010fe4000f8e00ff */
[----:B---3--:R-:W-:-:S02]  /*17a0*/  UIMAD.WIDE.U32 UR16, UR6, UR12, URZ ;  /* 0x0000000c061072a5 */ /* 0x008fc4000f8e00ff */
[----:B-1----:R-:W-:Y:S02]  /*17b0*/  UISETP.NE.AND UP0, UPT, UR20, 0x1, UPT ;  /* 0x000000011400788c */ /* 0x002fe4000bf05270 */
[----:B------:R-:W-:Y:S01]  /*17c0*/  UIMAD.WIDE.U32 UR4, UR26, UR12, URZ ;  /* 0x0000000c1a0472a5 */ /* 0x000fe2000f8e00ff */
[----:B------:R-:W-:Y:S02]  /*17d0*/  UMOV UR10, UR11 ;  /* 0x0000000b000a7c82 */ /* 0x000fe40008000000 */
[----:B------:R-:W-:Y:S01]  /*17e0*/  UMOV UR16, UR17 ;  /* 0x0000001100107c82 */ /* 0x000fe20008000000 */
[----:B------:R-:W-:Y:S02]  /*17f0*/  @UP3 USHF.R.U32.HI UR7, URZ, UR21, UR10 ;  /* 0x00000015ff073299 */ /* 0x000fe4000801160a */
[----:B------:R-:W-:Y:S02]  /*1800*/  UISETP.NE.AND UP2, UPT, UR19, 0x1, UPT ;  /* 0x000000011300788c */ /* 0x000fe4000bf45270 */
[----:B------:R-:W-:-:S02]  /*1810*/  USHF.R.U32.HI UR5, URZ, UR13, UR5 ;  /* 0x0000000dff057299 */ /* 0x000fc40008011605 */
[----:B------:R-:W-:Y:S02]  /*1820*/  @UP0 USHF.R.U32.HI UR6, URZ, UR13, UR16 ;  /* 0x0000000dff060299 */ /* 0x000fe40008011610 */
[----:B------:R-:W-:Y:S02]  /*1830*/  UIMAD.WIDE.U32 UR12, UR34, UR15, URZ ;  /* 0x0000000f220c72a5 */ /* 0x000fe4000f8e00ff */
[----:B------:R-:W-:Y:S02]  /*1840*/  UIMAD.WIDE.U32 UR10, UR7, UR8, URZ ;  /* 0x00000008070a72a5 */ /* 0x000fe4000f8e00ff */
[----:B------:R-:W-:Y:S02]  /*1850*/  UIMAD.WIDE.U32 UR16, UR6, UR8, URZ ;  /* 0x00000008061072a5 */ /* 0x000fe4000f8e00ff */
[----:B------:R-:W-:Y:S01]  /*1860*/  USEL UR5, UR26, UR5, !UP0 ;  /* 0x000000051a057287 */ /* 0x000fe2000c000000 */
[----:B------:R-:W-:Y:S02]  /*1870*/  UMOV UR4, UR13 ;  /* 0x0000000d00047c82 */ /* 0x000fe40008000000 */
[----:B------:R-:W-:Y:S01]  /*1880*/  UMOV UR10, UR11 ;  /* 0x0000000b000a7c82 */ /* 0x000fe20008000000 */
[----:B------:R-:W-:-:S02]  /*1890*/  USHF.R.U32.HI UR4, URZ, UR21, UR4 ;  /* 0x00000015ff047299 */ /* 0x000fc40008011604 */
[----:B------:R-:W-:Y:S01]  /*18a0*/  @UP2 USHF.R.U32.HI UR7, URZ, UR9, UR10 ;  /* 0x00000009ff072299 */ /* 0x000fe2000801160a */
[----:B------:R-:W-:Y:S01]  /*18b0*/  UMOV UR16, UR17 ;  /* 0x0000001100107c82 */ /* 0x000fe20008000000 */
[----:B------:R-:W-:Y:S02]  /*18c0*/  USEL UR4, UR34, UR4, !UP3 ;  /* 0x0000000422047287 */ /* 0x000fe4000d800000 */
[----:B------:R-:W-:Y:S02]  /*18d0*/  @UP2 USHF.R.U32.HI UR6, URZ, UR9, UR16 ;  /* 0x00000009ff062299 */ /* 0x000fe40008011610 */
[----:B------:R-:W-:Y:S02]  /*18e0*/  UIMAD UR7, UR7, UR19, URZ ;  /* 0x00000013070772a4 */ /* 0x000fe4000f8e02ff */
[----:B------:R-:W-:Y:S02]  /*18f0*/  UIMAD UR12, UR6, UR19, URZ ;  /* 0x00000013060c72a4 */ /* 0x000fe4000f8e02ff */
[----:B------:R-:W-:-:S02]  /*1900*/  UISETP.GE.AND UP0, UPT, UR4, UR7, UPT ;  /* 0x000000070400728c */ /* 0x000fc4000bf06270 */
[----:B------:R-:W-:Y:S02]  /*1910*/  UIMAD.WIDE.U32 UR10, UR4, UR8, URZ ;  /* 0x00000008040a72a5 */ /* 0x000fe4000f8e00ff */
[----:B------:R-:W-:Y:S02]  /*1920*/  UISETP.GE.OR UP0, UPT, UR5, UR12, UP0 ;  /* 0x0000000c0500728c */ /* 0x000fe40008706670 */
[----:B------:R-:W-:Y:S02]  /*1930*/  UIMAD.WIDE.U32 UR12, UR5, UR8, URZ ;  /* 0x00000008050c72a5 */ /* 0x000fe4000f8e00ff */
[----:B------:R-:W-:Y:S01]  /*1940*/  UIADD3 UR10, UPT, UPT, -UR4, URZ, URZ ;  /* 0x000000ff040a7290 */ /* 0x000fe2000fffe1ff */
[----:B------:R-:W-:Y:S01]  /*1950*/  UMOV UR8, UR11 ;  /* 0x0000000b00087c82 */ /* 0x000fe20008000000 */
[----:B------:R-:W-:Y:S02]  /*1960*/  UIADD3 UR11, UPT, UPT, -UR5, URZ, URZ ;  /* 0x000000ff050b7290 */ /* 0x000fe4000fffe1ff */
[----:B------:R-:W-:-:S03]  /*1970*/  USHF.R.U32.HI UR8, URZ, UR9, UR8 ;  /* 0x00000009ff087299 */ /* 0x000fc60008011608 */
[----:B------:R-:W-:Y:S01]  /*1980*/  @!UP0 UMOV UR7, UR13 ;  /* 0x0000000d00078c82 */ /* 0x000fe20008000000 */
[----:B------:R-:W-:Y:S02]  /*1990*/  UIMAD UR34, UR14, UR10, UR34 ;  /* 0x0000000a0e2272a4 */ /* 0x000fe4000f8e0222 */
[----:B------:R-:W-:Y:S02]  /*19a0*/  USEL UR8, UR4, UR8, !UP2 ;  /* 0x0000000804087287 */ /* 0x000fe4000d000000 */
[----:B------:R-:W-:Y:S02]  /*19b0*/  @!UP0 USHF.R.U32.HI UR7, URZ, UR9, UR7 ;  /* 0x00000009ff078299 */ /* 0x000fe40008011607 */
[----:B------:R-:W-:Y:S02]  /*19c0*/  UIADD3 UR9, UPT, UPT, -UR8, URZ, URZ ;  /* 0x000000ff08097290 */ /* 0x000fe4000fffe1ff */
[----:B------:R-:W-:Y:S02]  /*19d0*/  @!UP0 USEL UR7, UR5, UR7, !UP2 ;  /* 0x0000000705078287 */ /* 0x000fe4000d000000 */
[----:B------:R-:W-:-:S02]  /*19e0*/  UIMAD UR9, UR19, UR9, UR4 ;  /* 0x00000009130972a4 */ /* 0x000fc4000f8e0204 */
[----:B------:R-:W-:Y:S02]  /*19f0*/  @!UP0 UIADD3 UR8, UPT, UPT, UR8, -UR7, URZ ;  /* 0x8000000708088290 */ /* 0x000fe4000fffe0ff */
[----:B------:R-:W-:Y:S02]  /*1a00*/  @!UP0 UIMAD UR6, UR9, UR6, UR7 ;  /* 0x00000006090682a4 */ /* 0x000fe4000f8e0207 */
[----:B------:R-:W-:Y:S02]  /*1a10*/  @!UP0 UIMAD UR4, UR8, UR19, UR5 ;  /* 0x00000013080482a4 */ /* 0x000fe4000f8e0205 */
[----:B------:R-:W-:Y:S02]  /*1a20*/  UIMAD UR26, UR20, UR11, UR26 ;  /* 0x0000000b141a72a4 */ /* 0x000fe4000f8e021a */
[----:B------:R-:W-:Y:S01]  /*1a30*/  UIMAD UR34, UR4, UR14, UR34 ;  /* 0x0000000e042272a4 */ /* 0x000fe2000f8e0222 */
[----:B------:R-:W-:Y:S02]  /*1a40*/  @!UP0 UMOV UR5, UR6 ;  /* 0x0000000600058c82 */ /* 0x000fe40008000000 */
[----:B------:R-:W-:-:S12]  /*1a50*/  UIMAD UR26, UR5, UR20, UR26 ;  /* 0x00000014051a72a4 */ /* 0x000fd8000f8e021a */
.L_x_19:
[----:B------:R-:W-:Y:S02]  /*1a60*/  UISETP.NE.AND UP2, UPT, UR22, 0x1, UPT ;  /* 0x000000011600788c */ /* 0x000fe4000bf45270 */
[----:B------:R-:W-:Y:S02]  /*1a70*/  ULOP3.LUT UR45, UR45, 0x1c0, URZ, 0xc0, !UPT ;  /* 0x000001c02d2d7892 */ /* 0x000fe4000f8ec0ff */
[----:B------:R-:W-:Y:S02]  /*1a80*/  ULOP3.LUT UR37, UR37, 0xffff, URZ, 0xc0, !UPT ;  /* 0x0000ffff25257892 */ /* 0x000fe4000f8ec0ff */
[----:B------:R-:W-:Y:S02]  /*1a90*/  UISETP.NE.AND UP0, UPT, UR18, 0x2, UPT ;  /* 0x000000021200788c */ /* 0x000fe4000bf05270 */
[----:B------:R-:W-:Y:S02]  /*1aa0*/  ULOP3.LUT UR63, UR62, 0x1, URZ, 0xc0, !UPT ;  /* 0x000000013e3f7892 */ /* 0x000fe4000f8ec0ff */
[----:B------:R-:W-:-:S02]  /*1ab0*/  ULOP3.LUT UR59, UR59, 0x3, URZ, 0xc0, !UPT ;  /* 0x000000033b3b7892 */ /* 0x000fc4000f8ec0ff */
[----:B------:R-:W-:Y:S02]  /*1ac0*/  ULOP3.LUT UR38, UR38, 0x300, URZ, 0xc0, !UPT ;  /* 0x0000030026267892 */ /* 0x000fe4000f8ec0ff */
[----:B------:R-:W-:Y:S02]  /*1ad0*/  USHF.R.U32.HI UR10, URZ, 0x1, UR45 ;  /* 0x00000001ff0a7899 */ /* 0x000fe4000801162d */
[----:B------:R-:W-:Y:S01]  /*1ae0*/  USHF.L.U32 UR37, UR23, UR37, URZ ;  /* 0x0000002517257299 */ /* 0x000fe200080006ff */
[----:B------:R-:W-:Y:S11]  /*1af0*/  BRA.U UP2, `(.L_x_20) ;  /* 0x0000000102407547 */ /* 0x000ff6000b800000 */
[----:B------:R-:W2:Y:S01]  /*1b00*/  LDCU.128 UR12, c[0x0][0xf10] ;  /* 0x0001e200ff0c77ac */ /* 0x000ea20008000c00 */
[----:B------:R-:W3:Y:S01]  /*1b10*/  LDCU UR8, c[0x0][0xf0c] ;  /* 0x0001e180ff0877ac */ /* 0x000ee20008000800 */
[----:B------:R-:W4:Y:S01]  /*1b20*/  LDCU UR9, c[0x0][0xf20] ;  /* 0x0001e400ff0977ac */ /* 0x000f220008000800 */
[----:B--2---:R-:W-:Y:S02]  /*1b30*/  UIMAD.WIDE.U32 UR4, UR26, UR12, URZ ;  /* 0x0000000c1a0472a5 */ /* 0x004fe4000f8e00ff */
[----:B------:R-:W-:Y:S02]  /*1b40*/  UIMAD.WIDE.U32 UR6, UR34, UR15, URZ ;  /* 0x0000000f220672a5 */ /* 0x000fe4000f8e00ff */
[----:B---3--:R-:W-:Y:S02]  /*1b50*/  UISETP.NE.AND UP2, UPT, UR8, 0x1, UPT ;  /* 0x000000010800788c */ /* 0x008fe4000bf45270 */
[----:B------:R-:W-:-:S03]  /*1b60*/  USHF.R.U32.HI UR5, URZ, UR13, UR5 ;  /* 0x0000000dff057299 */ /* 0x000fc60008011605 */
[----:B------:R-:W-:Y:S01]  /*1b70*/  UMOV UR4, UR7 ;  /* 0x0000000700047c82 */ /* 0x000fe20008000000 */
[----:B------:R-:W-:Y:S02]  /*1b80*/  USEL UR5, UR26, UR5, !UP2 ;  /* 0x000000051a057287 */ /* 0x000fe4000d000000 */
[----:B------:R-:W-:Y:S02]  /*1b90*/  UISETP.NE.AND UP2, UPT, UR14, 0x1, UPT ;  /* 0x000000010e00788c */ /* 0x000fe4000bf45270 */
[----:B----4-:R-:W-:-:S04]  /*1ba0*/  USHF.R.U32.HI UR4, URZ, UR9, UR4 ;  /* 0x00000009ff047299 */ /* 0x010fc80008011604 */
[----:B------:R-:W-:-:S04]  /*1bb0*/  USEL UR4, UR34, UR4, !UP2 ;  /* 0x0000000422047287 */ /* 0x000fc8000d000000 */
[----:B------:R-:W-:Y:S02]  /*1bc0*/  UIADD3 UR6, UPT, UPT, UR5, -UR4, URZ ;  /* 0x8000000405067290 */ /* 0x000fe4000fffe0ff */
[----:B------:R-:W-:Y:S02]  /*1bd0*/  UIADD3 UR4, UPT, UPT, -UR5, UR4, URZ ;  /* 0x0000000405047290 */ /* 0x000fe4000fffe1ff */
[----:B------:R-:W-:Y:S02]  /*1be0*/  UIMAD UR34, UR6, UR14, UR34 ;  /* 0x0000000e062272a4 */ /* 0x000fe4000f8e0222 */
[----:B------:R-:W-:-:S12]  /*1bf0*/  UIMAD UR26, UR4, UR8, UR26 ;  /* 0x00000008041a72a4 */ /* 0x000fd8000f8e021a */
.L_x_20:
[----:B------:R-:W-:Y:S05]  /*1c00*/  BRA.U !UP6, `(.L_x_21) ;  /* 0x000000010e0c7547 */ /* 0x000fea000b800000 */
[----:B------:R-:W-:Y:S01]  /*1c10*/  UCGABAR_WAIT ;  /* 0x0000000000007dc7 */ /* 0x000fe20008000000 */
[----:B------:R-:W-:Y:S01]  /*1c20*/  CCTL.IVALL ;  /* 0x00000000ff00798f */ /* 0x000fe20002000000 */
[----:B------:R-:W-:Y:S05]  /*1c30*/  BRA `(.L_x_22) ;  /* 0x0000000000047947 */ /* 0x000fea0003800000 */
.L_x_21:
[----:B------:R-:W-:Y:S06]  /*1c40*/  BAR.SYNC.DEFER_BLOCKING 0x0 ;  /* 0x0000000000007b1d */ /* 0x000fec0000010000 */
.L_x_22:
[----:B------:R-:W-:Y:S05]  /*1c50*/  BRA.U UP0, `(.L_x_23) ;  /* 0x0000002500bc7547 */ /* 0x000fea000b800000 */
[----:B------:R-:W2:Y:S01]  /*1c60*/  LDCU UR6, c[0x0][0x38c] ;  /* 0x00007180ff0677ac */ /* 0x000ea20008000800 */
[----:B------:R-:W-:Y:S01]  /*1c70*/  PLOP3.LUT P2, PT, PT, PT, UP4, 0x80, 0x8 ;  /* 0x000000000008781c */ /* 0x000fe20003f4f048 */
[----:B------:R-:W-:Y:S01]  /*1c80*/  IMAD.MOV.U32 R12, RZ, RZ, 0x1 ;  /* 0x00000001ff0c7424 */ /* 0x000fe200078e00ff */
[----:B------:R-:W-:Y:S02]  /*1c90*/  ISETP.NE.AND P3, PT, R3, RZ, P4 ;  /* 0x000000ff0300720c */ /* 0x000fe40002765270 */
[----:B------:R-:W-:Y:S02]  /*1ca0*/  CS2R R10, SRZ ;  /* 0x00000000000a7805 */ /* 0x000fe4000001ff00 */
[----:B------:R-:W-:Y:S01]  /*1cb0*/  PLOP3.LUT P2, PT, P2, PT, PT, 0x8, 0x80 ;  /* 0x000000000080781c */ /* 0x000fe2000174e170 */
[----:B------:R-:W-:Y:S01]  /*1cc0*/  IMAD.MOV.U32 R9, RZ, RZ, RZ ;  /* 0x000000ffff097224 */ /* 0x000fe200078e00ff */
[----:B------:R-:W3:Y:S01]  /*1cd0*/  LDCU UR54, c[0x0][0x370] ;  /* 0x00006e00ff3677ac */ /* 0x000ee20008000800 */
[----:B------:R-:W-:Y:S01]  /*1ce0*/  IMAD.MOV.U32 R8, RZ, RZ, 0x1 ;  /* 0x00000001ff087424 */ /* 0x000fe200078e00ff */
[----:B------:R-:W4:Y:S01]  /*1cf0*/  LDCU.64 UR30, c[0x0][0x348] ;  /* 0x00006900ff1e77ac */ /* 0x000f220008000a00 */
[----:B------:R-:W-:Y:S01]  /*1d00*/  ULEA UR59, UR63, UR59, 0x2 ;  /* 0x0000003b3f3b7291 */ /* 0x000fe2000f8e10ff */
[----:B------:R-:W1:Y:S01]  /*1d10*/  LDCU UR53, c[0x0][0x374] ;  /* 0x00006e80ff3577ac */ /* 0x000e620008000800 */
[----:B--2---:R-:W-:-:S02]  /*1d20*/  UIADD3 UR5, UPT, UPT, UR6, 0x3f, URZ ;  /* 0x0000003f06057890 */ /* 0x004fc4000fffe0ff */
[----:B------:R-:W-:Y:S02]  /*1d30*/  UIADD3 UR61, UPT, UPT, UR6, 0x7e, URZ ;  /* 0x0000007e063d7890 */ /* 0x000fe4000fffe0ff */
[----:B------:R-:W-:Y:S01]  /*1d40*/  USHF.R.S32.HI UR4, URZ, 0x1f, UR5 ;  /* 0x0000001fff047899 */ /* 0x000fe20008011405 */
[----:B------:R-:W-:-:S03]  /*1d50*/  UMOV UR14, URZ ;  /* 0x000000ff000e7c82 */ /* 0x000fc60008000000 */
[----:B------:R-:W-:Y:S02]  /*1d60*/  ULEA.HI UR4, UR4, UR5, URZ, 0x6 ;  /* 0x0000000504047291 */ /* 0x000fe4000f8f30ff */
[----:B------:R-:W-:Y:S02]  /*1d70*/  UIADD3 UR5, UPT, UPT, UR6, -0x1, URZ ;  /* 0xffffffff06057890 */ /* 0x000fe4000fffe0ff */
[----:B------:R-:W-:Y:S02]  /*1d80*/  USHF.R.S32.HI UR57, URZ, 0x6, UR4 ;  /* 0x00000006ff397899 */ /* 0x000fe40008011404 */
[----:B------:R-:W-:Y:S02]  /*1d90*/  UISETP.GE.U32.AND UP1, UPT, UR5, -0x7f, UPT ;  /* 0xffffff810500788c */ /* 0x000fe4000bf26070 */
[----:B------:R-:W-:-:S04]  /*1da0*/  UISETP.LT.U32.AND UP0, UPT, UR57, 0x21, UPT ;  /* 0x000000213900788c */ /* 0x000fc8000bf01070 */
[----:B------:R-:W-:Y:S02]  /*1db0*/  USEL UR56, UR57, 0x21, UP0 ;  /* 0x0000002139387887 */ /* 0x000fe40008000000 */
[----:B------:R-:W-:Y:S02]  /*1dc0*/  UISETP.NE.AND UP0, UPT, UR18, URZ, UPT ;  /* 0x000000ff1200728c */ /* 0x000fe4000bf05270 */
[----:B------:R-:W-:Y:S02]  /*1dd0*/  UIADD3 UR4, UPT, UPT, UR56, -0x1, URZ ;  /* 0xffffffff38047890 */ /* 0x000fe4000fffe0ff */
[----:B------:R-:W-:Y:S02]  /*1de0*/  @UP1 UIADD3 UR4, UPT, UPT, UR56, URZ, URZ ;  /* 0x000000ff38041290 */ /* 0x000fe4000fffe0ff */
[----:B------:R-:W-:Y:S02]  /*1df0*/  USEL UR46, UR46, 0x2, UP0 ;  /* 0x000000022e2e7887 */ /* 0x000fe40008000000 */
[----:B------:R-:W-:-:S02]  /*1e00*/  UIADD3 UR60, UPT, UPT, UR57, -UR56, URZ ;  /* 0x80000038393c7290 */ /* 0x000fc4000fffe0ff */
[----:B------:R-:W-:Y:S02]  /*1e10*/  UIADD3 UR47, UPT, UPT, UR4, 0x1, URZ ;  /* 0x00000001042f7890 */ /* 0x000fe4000fffe0ff */
[----:B-1-34-:R-:W-:-:S12]  /*1e20*/  UIADD3 UR58, UPT, UPT, -UR4, URZ, URZ ;  /* 0x000000ff043a7290 */ /* 0x01afd8000fffe1ff */
.L_x_47:
[----:B------:R-:W-:Y:S01]  /*1e30*/  UISETP.NE.AND UP0, UPT, UR55, URZ, UPT ;  /* 0x000000ff3700728c */ /* 0x000fe2000bf05270 */
[----:B-1----:R-:W1:Y:S08]  /*1e40*/  S2UR UR55, SR_CgaCtaId ;  /* 0x00000000003779c3 */ /* 0x002e700000008800 */
[----:B---3--:R-:W-:Y:S05]  /*1e50*/  BRA.U UP0, `(.L_x_24) ;  /* 0x0000000100347547 */ /* 0x008fea000b800000 */
[----:B------:R-:W2:Y:S01]  /*1e60*/  S2R R0, SR_CgaCtaId ;  /* 0x0000000000007919 */ /* 0x000ea20000008800 */
[----:B------:R-:W-:Y:S02]  /*1e70*/  MOV R3, 0x400 ;  /* 0x0000040000037802 */ /* 0x000fe40000000f00 */
[----:B------:R-:W-:Y:S02]  /*1e80*/  SHF.L.U32 R2, R8, 0x1f, RZ ;  /* 0x0000001f08027819 */ /* 0x000fe400000006ff */
[----:B--2---:R-:W-:-:S05]  /*1e90*/  LEA R0, R0, R3, 0x18 ;  /* 0x0000000300007211 */ /* 0x004fca00078ec0ff */
[----:B------:R-:W-:-:S04]  /*1ea0*/  IMAD R3, R9, 0x8, R0 ;  /* 0x0000000809037824 */ /* 0x000fc800078e0200 */
[----:B------:R-:W2:Y:S02]  /*1eb0*/  SYNCS.PHASECHK.TRANS64.TRYWAIT P0, [R3+URZ+0x2a0], R2 ;  /* 0x0002a002030075a7 */ /* 0x000ea400080011ff */
[----:B--2---:R-:W-:Y:S05]  /*1ec0*/  @!P0 BRA `(.L_x_25) ;  /* 0x0000008000388947 */ /* 0x004fea0003800000 */
.L_x_167:
[----:B------:R-:W-:Y:S01]  /*1ed0*/  VIADD R9, R9, 0x1 ;  /* 0x0000000109097836 */ /* 0x000fe20000000000 */
[----:B------:R2:W-:Y:S04]  /*1ee0*/  SYNCS.ARRIVE.TRANS64.A1T0 RZ, [R3+URZ+0x290], RZ ;  /* 0x000290ff03ff79a7 */ /* 0x0005e800081000ff */
[----:B------:R-:W-:-:S04]  /*1ef0*/  ISETP.NE.AND P0, PT, R9, 0x2, PT ;  /* 0x000000020900780c */ /* 0x000fc80003f05270 */
[----:B------:R-:W-:Y:S02]  /*1f00*/  SEL R9, R9, RZ, P0 ;  /* 0x000000ff09097207 */ /* 0x000fe40000000000 */
[----:B--2---:R-:W-:-:S04]  /*1f10*/  SEL R3, RZ, 0x1, P0 ;  /* 0x00000001ff037807 */ /* 0x004fc80000000000 */
[----:B------:R-:W-:Y:S02]  /*1f20*/  LOP3.LUT R8, R8, R3, RZ, 0x3c, !PT ;  /* 0x0000000308087212 */ /* 0x000fe400078e3cff */
.L_x_24:
[----:B------:R-:W-:Y:S01]  /*1f30*/  UMOV UR5, 0x400 ;  /* 0x0000040000057882 */ /* 0x000fe20000000000 */
[----:B------:R-:W-:Y:S01]  /*1f40*/  SHF.L.U32 R0, R12, 0x1f, RZ ;  /* 0x0000001f0c007819 */ /* 0x000fe200000006ff */
[----:B-1----:R-:W-:Y:S02]  /*1f50*/  ULEA UR5, UR55, UR5, 0x18 ;  /* 0x0000000537057291 */ /* 0x002fe4000f8ec0ff */
[----:B------:R-:W-:Y:S02]  /*1f60*/  UISETP.GE.U32.AND UP0, UPT, UR61, 0x7f, UPT ;  /* 0x0000007f3d00788c */ /* 0x000fe4000bf06070 */
[----:B------:R-:W-:Y:S02]  /*1f70*/  ULEA UR4, UR14, UR5, 0x3 ;  /* 0x000000050e047291 */ /* 0x000fe4000f8e18ff */
[----:B------:R-:W-:Y:S02]  /*1f80*/  ULEA UR35, UR34, UR59, 0x3 ;  /* 0x0000003b22237291 */ /* 0x000fe4000f8e18ff */
[----:B------:R-:W-:-:S02]  /*1f90*/  ULEA.HI UR11, UR34, UR34, URZ, 0x1 ;  /* 0x00000022220b7291 */ /* 0x000fc4000f8f08ff */
[----:B------:R-:W-:Y:S02]  /*1fa0*/  USHF.L.U32 UR35, UR35, 0x3, URZ ;  /* 0x0000000323237899 */ /* 0x000fe400080006ff */
[----:B------:R-:W-:Y:S01]  /*1fb0*/  USHF.R.S32.HI UR11, URZ, 0x1, UR11 ;  /* 0x00000001ff0b7899 */ /* 0x000fe2000801140b */
[----:B------:R1:W2:Y:S01]  /*1fc0*/  SYNCS.PHASECHK.TRANS64.TRYWAIT P1, [UR4+0x108], R0 ;  /* 0x00010800ff0075a7 */ /* 0x0002a20008021104 */
[----:B------:R-:W-:Y:S01]  /*1fd0*/  ULEA.HI UR4, UR26, UR26, URZ, 0x1 ;  /* 0x0000001a1a047291 */ /* 0x000fe2000f8f08ff */
[----:B------:R-:W-:-:S03]  /*1fe0*/  UMOV UR20, URZ ;  /* 0x000000ff00147c82 */ /* 0x000fc60008000000 */
[----:B------:R-:W-:Y:S02]  /*1ff0*/  USHF.L.U32 UR43, UR4, 0x7, URZ ;  /* 0x00000007042b7899 */ /* 0x000fe400080006ff */
[----:B------:R-:W-:Y:S02]  /*2000*/  ULOP3.LUT UR27, UR4, 0xfffffffe, URZ, 0xc0, !UPT ;  /* 0xfffffffe041b7892 */ /* 0x000fe4000f8ec0ff */
[----:B------:R-:W-:Y:S02]  /*2010*/  ULOP3.LUT UR43, UR43, 0xffffff00, URZ, 0xc0, !UPT ;  /* 0xffffff002b2b7892 */ /* 0x000fe4000f8ec0ff */
[----:B------:R-:W-:Y:S02]  /*2020*/  ULOP3.LUT UR27, UR27, 0x1, UR62, 0xf8, !UPT ;  /* 0x000000011b1b7892 */ /* 0x000fe4000f8ef83e */
[----:B------:R-:W-:Y:S01]  /*2030*/  ULEA UR43, UR63, UR43, 0x7 ;  /* 0x0000002b3f2b7291 */ /* 0x000fe2000f8e38ff */
[----:B------:R-:W-:Y:S11]  /*2040*/  BRA.U !UP0, `(.L_x_26) ;  /* 0x0000000508247547 */ /* 0x000ff6000b800000 */
[----:B------:R-:W-:Y:S01]  /*2050*/  UMOV UR15, UR58 ;  /* 0x0000003a000f7c82 */ /* 0x000fe20008000000 */
[----:B------:R-:W-:Y:S01]  /*2060*/  UMOV UR4, UR14 ;  /* 0x0000000e00047c82 */ /* 0x000fe20008000000 */
[----:B------:R-:W-:Y:S01]  /*2070*/  UMOV UR28, 0xffffffff ;  /* 0xffffffff001c7882 */ /* 0x000fe20000000000 */
[----:B------:R-:W-:-:S05]  /*2080*/  UMOV UR42, URZ ;  /* 0x000000ff002a7c82 */ /* 0x000fca0008000000 */
.L_x_34:
[----:B------:R-:W-:Y:S01]  /*2090*/  ULEA UR6, UR4, UR5, 0x3 ;  /* 0x0000000504067291 */ /* 0x000fe2000f8e18ff */
[----:B--2---:R-:W-:Y:S01]  /*20a0*/  @P4 MOV R2, 0x3000 ;  /* 0x0000300000024802 */ /* 0x004fe20000000f00 */
[----:B--23--:R-:W-:Y:S10]  /*20b0*/  @P1 BRA `(.L_x_27) ;  /* 0x00000000000c1947 */ /* 0x00cff40003800000 */
[----:B------:R-:W-:-:S04]  /*20c0*/  SHF.L.U32 R3, R12, 0x1f, RZ ;  /* 0x0000001f0c037819 */ /* 0x000fc800000006ff */
[----:B------:R-:W2:Y:S02]  /*20d0*/  SYNCS.PHASECHK.TRANS64.TRYWAIT P0, [UR6+0x108], R3 ;  /* 0x00010803ff0075a7 */ /* 0x000ea40008001106 */
[----:B--2---:R-:W-:Y:S05]  /*20e0*/  @!P0 BRA `(.L_x_28) ;  /* 0x0000007c00c48947 */ /* 0x004fea0003800000 */
.L_x_27:
[----:B------:R2:W-:Y:S01]  /*20f0*/  @P4 SYNCS.ARRIVE.TRANS64 RZ, [UR6], R2 ;  /* 0x00000002ffff49a7 */ /* 0x0005e20008000006 */
[----:B------:R-:W-:Y:S02]  /*2100*/  ULOP3.LUT UR7, UR46, 0x2, URZ, 0xfc, !UPT ;  /* 0x000000022e077892 */ /* 0x000fe4000f8efcff */
[----:B------:R-:W-:Y:S02]  /*2110*/  UIADD3 UR15, UPT, UPT, UR15, 0x1, URZ ;  /* 0x000000010f0f7890 */ /* 0x000fe4000fffe0ff */
[----:B------:R-:W-:Y:S02]  /*2120*/  UISETP.NE.AND UP0, UPT, UR7, 0x2, UPT ;  /* 0x000000020700788c */ /* 0x000fe4000bf05270 */
[----:B------:R-:W-:Y:S02]  /*2130*/  UIADD3 UR28, UPT, UPT, UR28, 0x1, URZ ;  /* 0x000000011c1c7890 */ /* 0x000fe4000fffe0ff */
[----:B------:R-:W-:-:S05]  /*2140*/  UISETP.NE.AND UP4, UPT, UR15, 0x1, UPT ;  /* 0x000000010f00788c */ /* 0x000fca000bf85270 */
[----:B------:R-:W-:Y:S05]  /*2150*/  BRA.U UP0, `(.L_x_29) ;  /* 0x0000000100047547 */ /* 0x000fea000b800000 */
[----:B------:R-:W-:Y:S05]  /*2160*/  BPT.TRAP 0x1 ;  /* 0x000000040000795c */ /* 0x000fea0000300000 */
.L_x_29:
[----:B------:R-:W-:Y:S04]  /*2170*/  BSSY.RECONVERGENT B0, `(.L_x_30) ;  /* 0x0000003000007945 */ /* 0x000fe80003800200 */
[----:B------:R-:W-:Y:S05]  /*2180*/  @!P3 BRA `(.L_x_31) ;  /* 0x000000000004b947 */ /* 0x000fea0003800000 */
[----:B------:R-:W-:Y:S05]  /*2190*/  BPT.TRAP 0x1 ;  /* 0x000000040000795c */ /* 0x000fea0000300000 */
.L_x_31:
[----:B------:R-:W-:Y:S05]  /*21a0*/  BSYNC.RECONVERGENT B0 ;  /* 0x0000000000007941 */ /* 0x000fea0003800200 */
.L_x_30:
[----:B------:R-:W-:Y:S01]  /*21b0*/  UIADD3 UR7, UPT, UPT, UR4, 0x1, URZ ;  /* 0x0000000104077890 */ /* 0x000fe2000fffe0ff */
[----:B------:R-:W-:Y:S01]  /*21c0*/  BSSY.RECONVERGENT B0, `(.L_x_32) ;  /* 0x000002d000007945 */ /* 0x000fe20003800200 */
[----:B------:R-:W-:Y:S02]  /*21d0*/  ELECT P0, URZ, PT ;  /* 0x0000000000ff782f */ /* 0x000fe40003800000 */
[----:B------:R-:W-:-:S04]  /*21e0*/  UISETP.NE.AND UP0, UPT, UR7, 0x21, UPT ;  /* 0x000000210700788c */ /* 0x000fc8000bf05270 */
[----:B------:R-:W-:Y:S02]  /*21f0*/  USEL UR8, URZ, 0x1, UP0 ;  /* 0x00000001ff087887 */ /* 0x000fe40008000000 */
[----:B------:R-:W-:-:S04]  /*2200*/  USEL UR14, UR7, URZ, UP0 ;  /* 0x000000ff070e7287 */ /* 0x000fc80008000000 */
[----:B------:R-:W-:Y:S01]  /*2210*/  ULEA UR7, UR14, UR5, 0x3 ;  /* 0x000000050e077291 */ /* 0x000fe2000f8e18ff */
[----:B------:R-:W-:-:S04]  /*2220*/  LOP3.LUT R12, R12, UR8, RZ, 0x3c, !PT ;  /* 0x000000080c0c7c12 */ /* 0x000fc8000f8e3cff */
[----:B-1----:R-:W-:-:S04]  /*2230*/  SHF.L.U32 R0, R12, 0x1f, RZ ;  /* 0x0000001f0c007819 */ /* 0x002fc800000006ff */
[----:B------:R1:W3:Y:S01]  /*2240*/  SYNCS.PHASECHK.TRANS64.TRYWAIT P1, [UR7+0x108], R0 ;  /* 0x00010800ff0075a7 */ /* 0x0002e20008021107 */
[----:B------:R-:W-:Y:S05]  /*2250*/  @!P0 BRA `(.L_x_33) ;  /* 0x00000000008c8947 */ /* 0x000fea0003800000 */
[----:B------:R-:W-:Y:S02]  /*2260*/  USHF.L.U32 UR24, UR4, 0x9, URZ ;  /* 0x0000000904187899 */ /* 0x000fe400080006ff */
[----:B------:R-:W-:Y:S02]  /*2270*/  ULEA UR40, UR4, UR5, 0xc ;  /* 0x0000000504287291 */ /* 0x000fe4000f8e60ff */
[----:B------:R-:W-:Y:S02]  /*2280*/  UIADD3 UR22, UP3, UPT, UR30, 0x80, URZ ;  /* 0x000000801e167890 */ /* 0x000fe4000ff7e0ff */
[----:B------:R-:W-:Y:S02]  /*2290*/  ULEA UR32, UR4, UR38, 0xa ;  /* 0x0000002604207291 */ /* 0x000fe4000f8e50ff */
[----:B------:R-:W-:Y:S02]  /*22a0*/  UIADD3 UR20, UP2, UPT, UR30, 0x180, URZ ;  /* 0x000001801e147890 */ /* 0x000fe4000ff5e0ff */
[----:B------:R-:W-:-:S02]  /*22b0*/  UIADD3 UR18, UP1, UPT, UR30, 0x280, URZ ;  /* 0x000002801e127890 */ /* 0x000fc4000ff3e0ff */
[----:B------:R-:W-:Y:S02]  /*22c0*/  UIADD3 UR16, UP0, UPT, UR30, 0x380, URZ ;  /* 0x000003801e107890 */ /* 0x000fe4000ff1e0ff */
[----:B------:R-:W-:Y:S02]  /*22d0*/  ULOP3.LUT UR8, UR24, UR45, URZ, 0xfc, !UPT ;  /* 0x0000002d18087292 */ /* 0x000fe4000f8efcff */
[----:B------:R-:W-:Y:S02]  /*22e0*/  ULOP3.LUT UR41, UR6, 0xfefffff8, URZ, 0xc0, !UPT ;  /* 0xfefffff806297892 */ /* 0x000fe4000f8ec0ff */
[----:B------:R-:W-:Y:S02]  /*22f0*/  UIADD3.X UR23, UPT, UPT, URZ, UR31, URZ, UP3, !UPT ;  /* 0x0000001fff177290 */ /* 0x000fe40009ffe4ff */
[----:B------:R-:W-:Y:S02]  /*2300*/  UIADD3 UR40, UPT, UPT, UR40, 0x6600, URZ ;  /* 0x0000660028287890 */ /* 0x000fe4000fffe0ff */
[----:B------:R-:W-:-:S02]  /*2310*/  UIADD3.X UR21, UPT, UPT, URZ, UR31, URZ, UP2, !UPT ;  /* 0x0000001fff157290 */ /* 0x000fc400097fe4ff */
[----:B------:R-:W-:Y:S02]  /*2320*/  UIADD3 UR32, UPT, UPT, UR5, 0x27600, UR32 ;  /* 0x0002760005207890 */ /* 0x000fe4000fffe020 */
[----:B------:R-:W-:Y:S02]  /*2330*/  UPRMT UR7, URZ, 0x5410, UR37 ;  /* 0x00005410ff077896 */ /* 0x000fe40008000025 */
[----:B------:R-:W-:Y:S02]  /*2340*/  UIADD3.X UR19, UPT, UPT, URZ, UR31, URZ, UP1, !UPT ;  /* 0x0000001fff137290 */ /* 0x000fe40008ffe4ff */
[----:B------:R-:W-:Y:S02]  /*2350*/  UIADD3 UR24, UPT, UPT, UR5, 0x2fa00, UR24 ;  /* 0x0002fa0005187890 */ /* 0x000fe4000fffe018 */
[----:B------:R-:W-:Y:S02]  /*2360*/  UIADD3.X UR17, UPT, UPT, URZ, UR31, URZ, UP0, !UPT ;  /* 0x0000001fff117290 */ /* 0x000fe400087fe4ff */
[----:B------:R-:W-:Y:S01]  /*2370*/  UIADD3 UR8, UPT, UPT, UR5, 0x33c00, UR8 ;  /* 0x00033c0005087890 */ /* 0x000fe2000fffe008 */
[----:B------:R-:W-:Y:S01]  /*2380*/  UMOV UR48, 0x0 ;  /* 0x0000000000307882 */ /* 0x000fe20000000000 */
[----:B------:R-:W-:Y:S01]  /*2390*/  UMOV UR49, 0x10000000 ;  /* 0x1000000000317882 */ /* 0x000fe20000000000 */
[----:B------:R-:W-:Y:S01]  /*23a0*/  UMOV UR34, UR42 ;  /* 0x0000002a00227c82 */ /* 0x000fe20008000000 */
[----:B------:R-:W-:Y:S01]  /*23b0*/  UMOV UR36, UR44 ;  /* 0x0000002c00247c82 */ /* 0x000fe20008000000 */
[----:B------:R-:W-:Y:S01]  /*23c0*/  UMOV UR33, UR41 ;  /* 0x0000002900217c82 */ /* 0x000fe20008000000 */
[----:B------:R-:W-:Y:S01]  /*23d0*/  UMOV UR26, URZ ;  /* 0x000000ff001a7c82 */ /* 0x000fe20008000000 */
[----:B------:R-:W-:Y:S01]  /*23e0*/  UMOV UR29, UR44 ;  /* 0x0000002c001d7c82 */ /* 0x000fe20008000000 */
[----:B------:R-:W-:Y:S01]  /*23f0*/  UMOV UR25, UR41 ;  /* 0x0000002900197c82 */ /* 0x000fe20008000000 */
[----:B------:R4:W-:Y:S01]  /*2400*/  UTMALDG.3D.2CTA [UR40], [UR22], desc[UR48] ;  /* 0x00003028160075b4 */ /* 0x0009e20008211000 */
[----:B------:R-:W-:Y:S01]  /*2410*/  UMOV UR52, 0xff0000 ;  /* 0x00ff000000347882 */ /* 0x000fe20000000000 */
[----:B------:R-:W-:Y:S01]  /*2420*/  UMOV UR12, UR28 ;  /* 0x0000001c000c7c82 */ /* 0x000fe20008000000 */
[----:B------:R-:W-:Y:S01]  /*2430*/  UMOV UR13, UR44 ;  /* 0x0000002c000d7c82 */ /* 0x000fe20008000000 */
[----:B------:R-:W-:Y:S01]  /*2440*/  UMOV UR9, UR41 ;  /* 0x0000002900097c82 */ /* 0x000fe20008000000 */
[----:B------:R4:W-:Y:S01]  /*2450*/  UTMALDG.3D.MULTICAST.2CTA [UR32], [UR20], UR7, desc[UR48] ;  /* 0x00003020140073b4 */ /* 0x0009e20008211807 */
[----:B------:R4:W-:Y:S01]  /*2460*/  UTMALDG.4D.2CTA [UR24], [UR18], desc[UR48] ;  /* 0x00003018120075b4 */ /* 0x0009e20008219000 */
[----:B------:R4:W-:Y:S02]  /*2470*/  UTMALDG.4D.MULTICAST.2CTA [UR8], [UR16], UR52, desc[UR48] ;  /* 0x00003008100073b4 */ /* 0x0009e40008219834 */
[----:B----4-:R-:W-:Y:S01]  /*2480*/  NOP ;  /* 0x0000000000007918 */ /* 0x010fe20000000000 */
.L_x_33:
[----:B------:R-:W-:Y:S05]  /*2490*/  BSYNC.RECONVERGENT B0 ;  /* 0x0000000000007941 */ /* 0x000fea0003800200 */
.L_x_32:
[----:B------:R-:W-:Y:S01]  /*24a0*/  UIADD3 UR42, UPT, UPT, UR42, 0x40, URZ ;  /* 0x000000402a2a7890 */ /* 0x000fe2000fffe0ff */
[----:B------:R-:W-:Y:S01]  /*24b0*/  UMOV UR4, UR14 ;  /* 0x0000000e00047c82 */ /* 0x000fe20008000000 */
[----:B------:R-:W-:Y:S01]  /*24c0*/  UMOV UR20, UR47 ;  /* 0x0000002f00147c82 */ /* 0x000fe20008000000 */
[----:B------:R-:W-:Y:S09]  /*24d0*/  BRA.U UP4, `(.L_x_34) ;  /* 0xfffffff904ec7547 */ /* 0x000ff2000b83ffff */
.L_x_26:
[----:B------:R-:W-:Y:S01]  /*24e0*/  ULEA UR4, UR14, UR5, 0x3 ;  /* 0x000000050e047291 */ /* 0x000fe2000f8e18ff */
[----:B-1----:R-:W-:Y:S01]  /*24f0*/  SHF.L.U32 R0, R12, 0x1f, RZ ;  /* 0x0000001f0c007819 */ /* 0x002fe200000006ff */
[----:B------:R-:W-:Y:S01]  /*2500*/  @!P2 SYNCS.ARRIVE.TRANS64.A1T0 RZ, [UR5+0x248], RZ ;  /* 0x000248ffffffa9a7 */ /* 0x000fe20008100005 */
[----:B------:R-:W-:-:S06]  /*2510*/  UISETP.GT.AND UP0, UPT, UR57, UR56, UPT ;  /* 0x000000383900728c */ /* 0x000fcc000bf04270 */
[----:B--23--:R1:W2:Y:S03]  /*2520*/  SYNCS.PHASECHK.TRANS64.TRYWAIT P1, [UR4+0x108], R0 ;  /* 0x00010800ff0075a7 */ /* 0x00c2a60008021104 */
[----:B------:R-:W-:Y:S05]  /*2530*/  BRA.U !UP0, `(.L_x_35) ;  /* 0x0000000508187547 */ /* 0x000fea000b800000 */
[----:B------:R-:W-:Y:S01]  /*2540*/  UIADD3 UR15, UPT, UPT, UR60, UR20, URZ ;  /* 0x000000143c0f7290 */ /* 0x000fe2000fffe0ff */
[----:B------:R-:W-:-:S11]  /*2550*/  UMOV UR6, UR14 ;  /* 0x0000000e00067c82 */ /* 0x000fd60008000000 */
.L_x_43:
[----:B------:R-:W-:Y:S01]  /*2560*/  ULEA UR7, UR6, UR5, 0x3 ;  /* 0x0000000506077291 */ /* 0x000fe2000f8e18ff */
[----:B--2---:R-:W-:Y:S01]  /*2570*/  @P4 MOV R2, 0x3000 ;  /* 0x0000300000024802 */ /* 0x004fe20000000f00 */
[----:B--23--:R-:W-:Y:S10]  /*2580*/  @P1 BRA `(.L_x_36) ;  /* 0x00000000000c1947 */ /* 0x00cff40003800000 */
[----:B------:R-:W-:-:S04]  /*2590*/  SHF.L.U32 R3, R12, 0x1f, RZ ;  /* 0x0000001f0c037819 */ /* 0x000fc800000006ff */
[----:B------:R-:W2:Y:S02]  /*25a0*/  SYNCS.PHASECHK.TRANS64.TRYWAIT P0, [UR7+0x108], R3 ;  /* 0x00010803ff0075a7 */ /* 0x000ea40008001107 */
[----:B--2---:R-:W-:Y:S05]  /*25b0*/  @!P0 BRA `(.L_x_37) ;  /* 0x0000007800a88947 */ /* 0x004fea0003800000 */
.L_x_36:
[----:B------:R2:W-:Y:S01]  /*25c0*/  @P4 SYNCS.ARRIVE.TRANS64 RZ, [UR7], R2 ;  /* 0x00000002ffff49a7 */ /* 0x0005e20008000007 */
[----:B------:R-:W-:-:S04]  /*25d0*/  ULOP3.LUT UR4, UR46, 0x2, URZ, 0xfc, !UPT ;  /* 0x000000022e047892 */ /* 0x000fc8000f8efcff */
[----:B------:R-:W-:-:S09]  /*25e0*/  UISETP.NE.AND UP0, UPT, UR4, 0x2, UPT ;  /* 0x000000020400788c */ /* 0x000fd2000bf05270 */
[----:B------:R-:W-:Y:S05]  /*25f0*/  BRA.U UP0, `(.L_x_38) ;  /* 0x0000000100047547 */ /* 0x000fea000b800000 */
[----:B------:R-:W-:Y:S05]  /*2600*/  BPT.TRAP 0x1 ;  /* 0x000000040000795c */ /* 0x000fea0000300000 */
.L_x_38:
[----:B------:R-:W-:Y:S04]  /*2610*/  BSSY.RECONVERGENT B0, `(.L_x_39) ;  /* 0x0000003000007945 */ /* 0x000fe80003800200 */
[----:B------:R-:W-:Y:S05]  /*2620*/  @!P3 BRA `(.L_x_40) ;  /* 0x000000000004b947 */ /* 0x000fea0003800000 */
[----:B------:R-:W-:Y:S05]  /*2630*/  BPT.TRAP 0x1 ;  /* 0x000000040000795c */ /* 0x000fea0000300000 */
.L_x_40:
[----:B------:R-:W-:Y:S05]  /*2640*/  BSYNC.RECONVERGENT B0 ;  /* 0x0000000000007941 */ /* 0x000fea0003800200 */
.L_x_39:
        /* <DEDUP_REMOVED lines=11> */
[----:B------:R-:W-:Y:S02]  /*2700*/  ULEA UR40, UR6, UR5, 0xc ;  /* 0x0000000506287291 */ /* 0x000fe4000f8e60ff */
[----:B------:R-:W-:Y:S02]  /*2710*/  UIADD3 UR22, UP3, UPT, UR30, 0x80, URZ ;  /* 0x000000801e167890 */ /* 0x000fe4000ff7e0ff */
[----:B------:R-:W-:Y:S02]  /*2720*/  USHF.L.U32 UR16, UR6, 0x9, URZ ;  /* 0x0000000906107899 */ /* 0x000fe400080006ff */
[----:B------:R-:W-:Y:S02]  /*2730*/  ULEA UR32, UR6, UR38, 0xa ;  /* 0x0000002606207291 */ /* 0x000fe4000f8e50ff */
[----:B------:R-:W-:Y:S02]  /*2740*/  UIADD3 UR12, UP2, UPT, UR30, 0x180, URZ ;  /* 0x000001801e0c7890 */ /* 0x000fe4000ff5e0ff */
[----:B------:R-:W-:-:S02]  /*2750*/  UIADD3 UR28, UP1, UPT, UR30, 0x280, URZ ;  /* 0x000002801e1c7890 */ /* 0x000fc4000ff3e0ff */
[----:B------:R-:W-:Y:S02]  /*2760*/  UIADD3 UR24, UP0, UPT, UR30, 0x380, URZ ;  /* 0x000003801e187890 */ /* 0x000fe4000ff1e0ff */
[----:B------:R-:W-:Y:S02]  /*2770*/  USHF.L.U32 UR42, UR20, 0x6, URZ ;  /* 0x00000006142a7899 */ /* 0x000fe400080006ff */
[----:B------:R-:W-:Y:S02]  /*2780*/  ULOP3.LUT UR41, UR7, 0xfefffff8, URZ, 0xc0, !UPT ;  /* 0xfefffff807297892 */ /* 0x000fe4000f8ec0ff */
[----:B------:R-:W-:Y:S02]  /*2790*/  UIADD3.X UR23, UPT, UPT, URZ, UR31, URZ, UP3, !UPT ;  /* 0x0000001fff177290 */ /* 0x000fe40009ffe4ff */
[----:B------:R-:W-:Y:S02]  /*27a0*/  ULOP3.LUT UR8, UR16, UR45, URZ, 0xfc, !UPT ;  /* 0x0000002d10087292 */ /* 0x000fe4000f8efcff */
[----:B------:R-:W-:-:S02]  /*27b0*/  UIADD3 UR40, UPT, UPT, UR40, 0x6600, URZ ;  /* 0x0000660028287890 */ /* 0x000fc4000fffe0ff */
[----:B------:R-:W-:Y:S02]  /*27c0*/  UIADD3.X UR13, UPT, UPT, URZ, UR31, URZ, UP2, !UPT ;  /* 0x0000001fff0d7290 */ /* 0x000fe400097fe4ff */
[----:B------:R-:W-:Y:S02]  /*27d0*/  UIADD3 UR32, UPT, UPT, UR5, 0x27600, UR32 ;  /* 0x0002760005207890 */ /* 0x000fe4000fffe020 */
[----:B------:R-:W-:Y:S02]  /*27e0*/  UPRMT UR4, URZ, 0x5410, UR37 ;  /* 0x00005410ff047896 */ /* 0x000fe40008000025 */
[----:B------:R-:W-:Y:S02]  /*27f0*/  UIADD3.X UR29, UPT, UPT, URZ, UR31, URZ, UP1, !UPT ;  /* 0x0000001fff1d7290 */ /* 0x000fe40008ffe4ff */
[----:B------:R-:W-:Y:S02]  /*2800*/  UIADD3 UR16, UPT, UPT, UR5, 0x2fa00, UR16 ;  /* 0x0002fa0005107890 */ /* 0x000fe4000fffe010 */
[----:B------:R-:W-:-:S02]  /*2810*/  UIADD3 UR8, UPT, UPT, UR5, 0x33c00, UR8 ;  /* 0x00033c0005087890 */ /* 0x000fc4000fffe008 */
[----:B------:R-:W-:Y:S01]  /*2820*/  UIADD3.X UR25, UPT, UPT, URZ, UR31, URZ, UP0, !UPT ;  /* 0x0000001fff197290 */ /* 0x000fe200087fe4ff */
[----:B------:R-:W-:Y:S01]  /*2830*/  UMOV UR48, 0x0 ;  /* 0x0000000000307882 */ /* 0x000fe20000000000 */
[----:B------:R-:W-:Y:S01]  /*2840*/  UMOV UR49, 0x10000000 ;  /* 0x1000000000317882 */ /* 0x000fe20000000000 */
[----:B------:R-:W-:Y:S01]  /*2850*/  UMOV UR36, UR44 ;  /* 0x0000002c00247c82 */ /* 0x000fe20008000000 */
[----:B------:R-:W-:Y:S01]  /*2860*/  UMOV UR33, UR41 ;  /* 0x0000002900217c82 */ /* 0x000fe20008000000 */
[----:B------:R-:W-:Y:S01]  /*2870*/  UMOV UR34, UR42 ;  /* 0x0000002a00227c82 */ /* 0x000fe20008000000 */
[----:B------:R-:W-:Y:S01]  /*2880*/  UTMALDG.3D.2CTA [UR40], [UR22], desc[UR48] ;  /* 0x00003028160075b4 */ /* 0x000fe20008211000 */
[----:B------:R-:W-:Y:S01]  /*2890*/  UMOV UR18, URZ ;  /* 0x000000ff00127c82 */ /* 0x000fe20008000000 */
[----:B------:R-:W-:Y:S01]  /*28a0*/  UMOV UR19, UR27 ;  /* 0x0000001b00137c82 */ /* 0x000fe20008000000 */
[----:B------:R-:W-:Y:S01]  /*28b0*/  UMOV UR21, UR44 ;  /* 0x0000002c00157c82 */ /* 0x000fe20008000000 */
[----:B------:R-:W-:Y:S01]  /*28c0*/  UMOV UR17, UR41 ;  /* 0x0000002900117c82 */ /* 0x000fe20008000000 */
[----:B------:R-:W-:Y:S01]  /*28d0*/  UMOV UR26, 0xff0000 ;  /* 0x00ff0000001a7882 */ /* 0x000fe20000000000 */
[----:B------:R-:W-:Y:S01]  /*28e0*/  UMOV UR9, UR41 ;  /* 0x0000002900097c82 */ /* 0x000fe20008000000 */
[----:B------:R4:W-:Y:S01]  /*28f0*/  UTMALDG.3D.MULTICAST.2CTA [UR32], [UR12], UR4, desc[UR48] ;  /* 0x000030200c0073b4 */ /* 0x0009e20008211804 */
[----:B------:R1:W-:Y:S01]  /*2900*/  UTMALDG.4D.2CTA [UR16], [UR28], desc[UR48] ;  /* 0x000030101c0075b4 */ /* 0x0003e20008219000 */
[----:B----4-:R-:W-:Y:S01]  /*2910*/  UMOV UR12, UR20 ;  /* 0x00000014000c7c82 */ /* 0x010fe20008000000 */
[----:B------:R-:W-:-:S02]  /*2920*/  UMOV UR13, UR44 ;  /* 0x0000002c000d7c82 */ /* 0x000fc40008000000 */
[----:B------:R1:W-:Y:S02]  /*2930*/  UTMALDG.4D.MULTICAST.2CTA [UR8], [UR24], UR26, desc[UR48] ;  /* 0x00003008180073b4 */ /* 0x0003e4000821981a */
[----:B-1----:R-:W-:Y:S01]  /*2940*/  NOP ;  /* 0x0000000000007918 */ /* 0x002fe20000000000 */
.L_x_42:
[----:B------:R-:W-:Y:S05]  /*2950*/  BSYNC.RECONVERGENT B0 ;  /* 0x0000000000007941 */ /* 0x000fea0003800200 */
.L_x_41:
[----:B------:R-:W-:Y:S01]  /*2960*/  UIADD3 UR20, UPT, UPT, UR20, 0x1, URZ ;  /* 0x0000000114147890 */ /* 0x000fe2000fffe0ff */
[----:B------:R-:W-:-:S03]  /*2970*/  UMOV UR6, UR14 ;  /* 0x0000000e00067c82 */ /* 0x000fc60008000000 */
[----:B------:R-:W-:-:S09]  /*2980*/  UISETP.NE.AND UP0, UPT, UR20, UR15, UPT ;  /* 0x0000000f1400728c */ /* 0x000fd2000bf05270 */
[----:B------:R-:W-:Y:S05]  /*2990*/  BRA.U UP0, `(.L_x_43) ;  /* 0xfffffff900f07547 */ /* 0x000fea000b83ffff */
.L_x_35:
[C---:B------:R-:W-:Y:S01]  /*29a0*/  LEA R3, R11.reuse, UR5, 0x3 ;  /* 0x000000050b037c11 */ /* 0x040fe2000f8e18ff */
[----:B------:R-:W-:Y:S01]  /*29b0*/  NOP ;  /* 0x0000000000007918 */ /* 0x000fe20000000000 */
[----:B-1----:R-:W-:Y:S02]  /*29c0*/  SHF.L.U32 R0, R10, 0x1f, RZ ;  /* 0x0000001f0a007819 */ /* 0x002fe400000006ff */
[----:B------:R-:W-:Y:S02]  /*29d0*/  LEA R5, R11, UR5, 0x4 ;  /* 0x000000050b057c11 */ /* 0x000fe4000f8e20ff */
[----:B------:R-:W1:Y:S02]  /*29e0*/  SYNCS.PHASECHK.TRANS64.TRYWAIT P0, [R3+URZ+0x250], R0 ;  /* 0x00025000030075a7 */ /* 0x000e6400080011ff */
[----:B-1----:R-:W-:Y:S05]  /*29f0*/  @!P0 BRA `(.L_x_44) ;  /* 0x0000007400b08947 */ /* 0x002fea0003800000 */
.L_x_170:
[----:B------:R-:W4:Y:S01]  /*2a00*/  LDS.128 R4, [R5+0x2c0] ;  /* 0x0002c00005047984 */ /* 0x000f220000000c00 */
[----:B------:R-:W-:Y:S01]  /*2a10*/  UISETP.GE.AND UP0, UPT, UR39, 0x1, UPT ;  /* 0x000000012700788c */ /* 0x000fe2000bf06270 */
[----:B------:R-:W-:Y:S01]  /*2a20*/  @!PT LDS RZ, [RZ] ;  /* 0x00000000fffff984 */ /* 0x000fe20000000800 */
[----:B------:R-:W-:Y:S01]  /*2a30*/  @!PT LDS RZ, [RZ] ;  /* 0x00000000fffff984 */ /* 0x000fe20000000800 */
[----:B------:R-:W-:Y:S01]  /*2a40*/  @!PT LDS RZ, [RZ] ;  /* 0x00000000fffff984 */ /* 0x000fe20000000800 */
[----:B------:R-:W-:Y:S01]  /*2a50*/  @!PT LDS RZ, [RZ] ;  /* 0x00000000fffff984 */ /* 0x000fe20000000800 */
[----:B------:R1:W-:Y:S06]  /*2a60*/  MEMBAR.ALL.CTA ;  /* 0x0000000000007992 */ /* 0x0003ec0000008000 */
[----:B-1----:R-:W1:Y:S01]  /*2a70*/  FENCE.VIEW.ASYNC.S ;  /* 0x00000000000073c6 */ /* 0x002e620000000000 */
[----:B----4-:R-:W-:-:S13]  /*2a80*/  LOP3.LUT P0, RZ, R6, 0x1, RZ, 0xc0, !PT ;  /* 0x0000000106ff7812 */ /* 0x010fda000780c0ff */
[----:B-1----:R-:W-:Y:S01]  /*2a90*/  VOTEU.ANY UP1, P0 ;  /* 0x0000000000ff7886 */ /* 0x002fe20000020100 */
[----:B------:R-:W-:-:S13]  /*2aa0*/  PLOP3.LUT P0, PT, PT, PT, UP1, 0x80, 0x8 ;  /* 0x000000000008781c */ /* 0x000fda0003f0f018 */
[----:B------:R-:W-:Y:S02]  /*2ab0*/  @P0 LOP3.LUT R0, R5, 0xffff, RZ, 0xc0, !PT ;  /* 0x0000ffff05000812 */ /* 0x000fe400078ec0ff */
[----:B--2---:R-:W-:Y:S02]  /*2ac0*/  @P0 MOV R2, R4 ;  /* 0x0000000400020202 */ /* 0x004fe40000000f00 */
[----:B------:R-:W-:Y:S01]  /*2ad0*/  @P0 R2UR UR6, R0 ;  /* 0x00000000000602ca */ /* 0x000fe200000e0000 */
[----:B------:R-:W-:Y:S01]  /*2ae0*/  VIADD R0, R3, 0x260 ;  /* 0x0000026003007836 */ /* 0x000fe20000000000 */
[----:B------:R-:W-:Y:S02]  /*2af0*/  @P0 SHF.R.U32.HI R4, RZ, 0x10, R5 ;  /* 0x00000010ff040819 */ /* 0x000fe40000011605 */
[----:B------:R-:W-:Y:S02]  /*2b00*/  @P0 R2UR UR7, R2 ;  /* 0x00000000020702ca */ /* 0x000fe400000e0000 */
[----:B------:R-:W-:-:S02]  /*2b10*/  PRMT R0, RZ, 0x654, R0 ;  /* 0x00000654ff007816 */ /* 0x000fc40000000000 */
[----:B------:R-:W-:Y:S02]  /*2b20*/  @P0 R2UR UR4, R4 ;  /* 0x00000000040402ca */ /* 0x000fe400000e0000 */
[----:B------:R1:W-:Y:S03]  /*2b30*/  SYNCS.ARRIVE.TRANS64.RED.A1T0 RZ, [R0+URZ], RZ ;  /* 0x000000ff00ff79a7 */ /* 0x0003e600081004ff */
[----:B------:R-:W-:-:S04]  /*2b40*/  @UP1 UMOV UR50, UR6 ;  /* 0x0000000600321c82 */ /* 0x000fc80008000000 */
[----:B------:R-:W-:-:S04]  /*2b50*/  @UP1 UMOV UR51, UR7 ;  /* 0x0000000700331c82 */ /* 0x000fc80008000000 */
[----:B------:R-:W-:Y:S01]  /*2b60*/  @UP1 UMOV UR44, UR4 ;  /* 0x00000004002c1c82 */ /* 0x000fe20008000000 */
[----:B------:R-:W-:Y:S05]  /*2b70*/  BRA.U !UP0, `(.L_x_45) ;  /* 0x0000000108d47547 */ /* 0x000fea000b800000 */
[----:B------:R-:W2:Y:S01]  /*2b80*/  LDCU.128 UR16, c[0x0][0xf10] ;  /* 0x0001e200ff1077ac */ /* 0x000ea20008000c00 */
[----:B------:R-:W4:Y:S01]  /*2b90*/  LDCU UR11, c[0x0][0xf20] ;  /* 0x0001e400ff0b77ac */ /* 0x000f220008000800 */
[----:B------:R-:W3:Y:S01]  /*2ba0*/  LDCU UR24, c[0x0][0xf0c] ;  /* 0x0001e180ff1877ac */ /* 0x000ee20008000800 */
[----:B------:R-:W1:Y:S01]  /*2bb0*/  LDCU.64 UR8, c[0x0][0xf28] ;  /* 0x0001e500ff0877ac */ /* 0x000e620008000a00 */
[----:B------:R-:W-:Y:S02]  /*2bc0*/  UISETP.NE.AND UP3, UPT, UR39, 0x1, UPT ;  /* 0x000000012700788c */ /* 0x000fe4000bf65270 */
[----:B--2---:R-:W-:Y:S02]  /*2bd0*/  UIMAD.WIDE.U32 UR12, UR53, UR19, URZ ;  /* 0x00000013350c72a5 */ /* 0x004fe4000f8e00ff */
[----:B------:R-:W-:Y:S02]  /*2be0*/  UIMAD.WIDE.U32 UR6, UR54, UR16, URZ ;  /* 0x00000010360672a5 */ /* 0x000fe4000f8e00ff */
[----:B------:R-:W-:-:S02]  /*2bf0*/  UISETP.NE.AND UP0, UPT, UR18, 0x1, UPT ;  /* 0x000000011200788c */ /* 0x000fc4000bf05270 */
[----:B------:R-:W-:Y:S01]  /*2c00*/  UIMAD.WIDE.U32 UR22, UR50, UR19, URZ ;  /* 0x00000013321672a5 */ /* 0x000fe2000f8e00ff */
[----:B------:R-:W-:Y:S02]  /*2c10*/  UMOV UR12, UR13 ;  /* 0x0000000d000c7c82 */ /* 0x000fe40008000000 */
[----:B------:R-:W-:Y:S01]  /*2c20*/  UMOV UR6, UR7 ;  /* 0x0000000700067c82 */ /* 0x000fe20008000000 */
[----:B----4-:R-:W-:Y:S02]  /*2c30*/  USHF.R.U32.HI UR12, URZ, UR11, UR12 ;  /* 0x0000000bff0c7299 */ /* 0x010fe4000801160c */
[----:B------:R-:W-:Y:S02]  /*2c40*/  USHF.R.U32.HI UR7, URZ, UR17, UR6 ;  /* 0x00000011ff077299 */ /* 0x000fe40008011606 */
[----:B---3--:R-:W-:Y:S02]  /*2c50*/  UISETP.NE.AND UP2, UPT, UR24, 0x1, UPT ;  /* 0x000000011800788c */ /* 0x008fe4000bf45270 */
[----:B------:R-:W-:-:S02]  /*2c60*/  USEL UR6, UR53, UR12, !UP0 ;  /* 0x0000000c35067287 */ /* 0x000fc4000c000000 */
[----:B------:R-:W-:Y:S02]  /*2c70*/  USEL UR7, UR54, UR7, !UP2 ;  /* 0x0000000736077287 */ /* 0x000fe4000d000000 */
[----:B-1----:R-:W-:Y:S01]  /*2c80*/  UIMAD.WIDE.U32 UR12, UR6, UR8, URZ ;  /* 0x00000008060c72a5 */ /* 0x002fe2000f8e00ff */
[----:B------:R-:W-:Y:S01]  /*2c90*/  UMOV UR4, UR23 ;  /* 0x0000001700047c82 */ /* 0x000fe20008000000 */
[----:B------:R-:W-:Y:S02]  /*2ca0*/  UIMAD.WIDE.U32 UR20, UR51, UR16, URZ ;  /* 0x00000010331472a5 */ /* 0x000fe4000f8e00ff */
[----:B------:R-:W-:-:S03]  /*2cb0*/  UIMAD.WIDE.U32 UR22, UR7, UR8, URZ ;  /* 0x00000008071672a5 */ /* 0x000fc6000f8e00ff */
[----:B------:R-:W-:Y:S01]  /*2cc0*/  UMOV UR12, UR13 ;  /* 0x0000000d000c7c82 */ /* 0x000fe20008000000 */
[----:B------:R-:W-:Y:S02]  /*2cd0*/  USHF.R.U32.HI UR4, URZ, UR11, UR4 ;  /* 0x0000000bff047299 */ /* 0x000fe40008011604 */
[----:B------:R-:W-:Y:S01]  /*2ce0*/  @UP3 USHF.R.U32.HI UR6, URZ, UR9, UR12 ;  /* 0x00000009ff063299 */ /* 0x000fe2000801160c */
[----:B------:R-:W-:Y:S01]  /*2cf0*/  UMOV UR20, UR21 ;  /* 0x0000001500147c82 */ /* 0x000fe20008000000 */
[----:B------:R-:W-:Y:S01]  /*2d00*/  UMOV UR22, UR23 ;  /* 0x0000001700167c82 */ /* 0x000fe20008000000 */
[----:B------:R-:W-:Y:S02]  /*2d10*/  USHF.R.U32.HI UR17, URZ, UR17, UR20 ;  /* 0x00000011ff117299 */ /* 0x000fe40008011614 */
[----:B------:R-:W-:Y:S02]  /*2d20*/  USEL UR4, UR50, UR4, !UP0 ;  /* 0x0000000432047287 */ /* 0x000fe4000c000000 */
[----:B------:R-:W-:-:S02]  /*2d30*/  @UP3 USHF.R.U32.HI UR7, URZ, UR9, UR22 ;  /* 0x00000009ff073299 */ /* 0x000fc40008011616 */
[----:B------:R-:W-:Y:S02]  /*2d40*/  UIMAD UR11, UR39, UR6, URZ ;  /* 0x00000006270b72a4 */ /* 0x000fe4000f8e02ff */
[----:B------:R-:W-:Y:S02]  /*2d50*/  USEL UR6, UR51, UR17, !UP2 ;  /* 0x0000001133067287 */ /* 0x000fe4000d000000 */
[----:B------:R-:W-:Y:S02]  /*2d60*/  UIMAD UR12, UR39, UR7, URZ ;  /* 0x00000007270c72a4 */ /* 0x000fe4000f8e02ff */
[----:B------:R-:W-:Y:S02]  /*2d70*/  UISETP.GE.AND UP0, UPT, UR4, UR11, UPT ;  /* 0x0000000b0400728c */ /* 0x000fe4000bf06270 */
[----:B------:R-:W-:Y:S02]  /*2d80*/  UIMAD.WIDE.U32 UR16, UR4, UR8, URZ ;  /* 0x00000008041072a5 */ /* 0x000fe4000f8e00ff */
[----:B------:R-:W-:-:S02]  /*2d90*/  UISETP.GE.OR UP0, UPT, UR6, UR12, UP0 ;  /* 0x0000000c0600728c */ /* 0x000fc40008706670 */
        /* <DEDUP_REMOVED lines=19> */
.L_x_45:
[----:B------:R-:W2:Y:S02]  /*2ed0*/  LDCU UR4, c[0x0][0xf30] ;  /* 0x0001e600ff0477ac */ /* 0x000ea40008000800 */
[----:B--2---:R-:W-:-:S09]  /*2ee0*/  UISETP.NE.AND UP0, UPT, UR4, 0x1, UPT ;  /* 0x000000010400788c */ /* 0x004fd2000bf05270 */
[----:B------:R-:W-:Y:S05]  /*2ef0*/  BRA.U UP0, `(.L_x_46) ;  /* 0x0000000100447547 */ /* 0x000fea000b800000 */
[----:B------:R-:W2:Y:S01]  /*2f00*/  LDCU.128 UR16, c[0x0][0xf10] ;  /* 0x0001e200ff1077ac */ /* 0x000ea20008000c00 */
[----:B------:R-:W4:Y:S01]  /*2f10*/  LDCU UR11, c[0x0][0xf0c] ;  /* 0x0001e180ff0b77ac */ /* 0x000f220008000800 */
[----:B------:R-:W1:Y:S01]  /*2f20*/  LDCU UR12, c[0x0][0xf20] ;  /* 0x0001e400ff0c77ac */ /* 0x000e620008000800 */
[----:B--2---:R-:W-:Y:S02]  /*2f30*/  UIMAD.WIDE.U32 UR8, UR51, UR16, URZ ;  /* 0x00000010330872a5 */ /* 0x004fe4000f8e00ff */
[----:B------:R-:W-:Y:S02]  /*2f40*/  UIMAD.WIDE.U32 UR6, UR50, UR19, URZ ;  /* 0x00000013320672a5 */ /* 0x000fe4000f8e00ff */
[----:B----4-:R-:W-:Y:S02]  /*2f50*/  UISETP.NE.AND UP2, UPT, UR11, 0x1, UPT ;  /* 0x000000010b00788c */ /* 0x010fe4000bf45270 */
[----:B------:R-:W-:Y:S01]  /*2f60*/  UISETP.NE.AND UP0, UPT, UR18, 0x1, UPT ;  /* 0x000000011200788c */ /* 0x000fe2000bf05270 */
[----:B------:R-:W-:-:S02]  /*2f70*/  UMOV UR8, UR9 ;  /* 0x0000000900087c82 */ /* 0x000fc40008000000 */
[----:B------:R-:W-:Y:S01]  /*2f80*/  UMOV UR4, UR7 ;  /* 0x0000000700047c82 */ /* 0x000fe20008000000 */
[----:B------:R-:W-:Y:S02]  /*2f90*/  USHF.R.U32.HI UR17, URZ, UR17, UR8 ;  /* 0x00000011ff117299 */ /* 0x000fe40008011608 */
[----:B-1----:R-:W-:Y:S02]  /*2fa0*/  USHF.R.U32.HI UR4, URZ, UR12, UR4 ;  /* 0x0000000cff047299 */ /* 0x002fe40008011604 */
[----:B------:R-:W-:Y:S02]  /*2fb0*/  USEL UR6, UR51, UR17, !UP2 ;  /* 0x0000001133067287 */ /* 0x000fe4000d000000 */
[----:B------:R-:W-:-:S04]  /*2fc0*/  USEL UR4, UR50, UR4, !UP0 ;  /* 0x0000000432047287 */ /* 0x000fc8000c000000 */
[----:B------:R-:W-:Y:S02]  /*2fd0*/  UIADD3 UR7, UPT, UPT, UR6, -UR4, URZ ;  /* 0x8000000406077290 */ /* 0x000fe4000fffe0ff */
[----:B------:R-:W-:Y:S02]  /*2fe0*/  UIADD3 UR4, UPT, UPT, -UR6, UR4, URZ ;  /* 0x0000000406047290 */ /* 0x000fe4000fffe1ff */
[----:B------:R-:W-:Y:S02]  /*2ff0*/  UIMAD UR50, UR7, UR18, UR50 ;  /* 0x00000012073272a4 */ /* 0x000fe4000f8e0232 */
[----:B------:R-:W-:-:S12]  /*3000*/  UIMAD UR51, UR4, UR11, UR51 ;  /* 0x0000000b043372a4 */ /* 0x000fd8000f8e0233 */
.L_x_46:
[----:B------:R-:W-:Y:S01]  /*3010*/  VIADD R11, R11, 0x1 ;  /* 0x000000010b0b7836 */ /* 0x000fe20000000000 */
[----:B------:R-:W-:Y:S02]  /*3020*/  R2UR UR6, R87 ;  /* 0x00000000570672ca */ /* 0x000fe400000e0000 */
[----:B------:R-:W-:Y:S02]  /*3030*/  R2UR UR4, R86 ;  /* 0x00000000560472ca */ /* 0x000fe400000e0000 */
[C---:B------:R-:W-:Y:S02]  /*3040*/  ISETP.NE.AND P0, PT, R11.reuse, 0x2, PT ;  /* 0x000000020b00780c */ /* 0x040fe40003f05270 */
[----:B------:R-:W-:Y:S02]  /*3050*/  PLOP3.LUT P2, PT, PT, PT, PT, 0x80, 0x8 ;  /* 0x000000000008781c */ /* 0x000fe40003f4f070 */
[----:B------:R-:W-:Y:S02]  /*3060*/  SEL R3, RZ, 0x1, P0 ;  /* 0x00000001ff037807 */ /* 0x000fe40000000000 */
[----:B------:R-:W-:-:S02]  /*3070*/  SEL R11, R11, RZ, P0 ;  /* 0x000000ff0b0b7207 */ /* 0x000fc40000000000 */
[----:B------:R-:W-:Y:S01]  /*3080*/  LOP3.LUT R10, R10, R3, RZ, 0x3c, !PT ;  /* 0x000000030a0a7212 */ /* 0x000fe200078e3cff */
[----:B------:R-:W-:Y:S02]  /*3090*/  UIADD3 UR26, UPT, UPT, UR51, UR6, URZ ;  /* 0x00000006331a7290 */ /* 0x000fe4000fffe0ff */
[----:B------:R-:W-:Y:S01]  /*30a0*/  UIADD3 UR34, UPT, UPT, UR50, UR4, URZ ;  /* 0x0000000432227290 */ /* 0x000fe2000fffe0ff */
[----:B------:R-:W-:Y:S11]  /*30b0*/  BRA.U UP1, `(.L_x_47) ;  /* 0xffffffed015c7547 */ /* 0x000ff6000b83ffff */
[----:B------:R-:W-:Y:S01]  /*30c0*/  UIADD3 UR7, UPT, UPT, UR5, 0x108, URZ ;  /* 0x0000010805077890 */ /* 0x000fe2000fffe0ff */
[----:B------:R-:W-:-:S03]  /*30d0*/  SHF.L.U32 R3, R12, 0x1f, RZ ;  /* 0x0000001f0c037819 */ /* 0x000fc600000006ff */
[----:B------:R-:W-:-:S09]  /*30e0*/  ULEA UR4, UR14, UR7, 0x3 ;  /* 0x000000070e047291 */ /* 0x000fd2000f8e18ff */
[----:B------:R-:W2:Y:S02]  /*30f0*/  SYNCS.PHASECHK.TRANS64.TRYWAIT P0, [UR4], R3 ;  /* 0x00000003ff0075a7 */ /* 0x000ea40008001104 */
[----:B--2---:R-:W-:Y:S05]  /*3100*/  @!P0 BRA `(.L_x_48) ;  /* 0x0000007000008947 */ /* 0x004fea0003800000 */
.L_x_172:
[----:B------:R-:W-:-:S04]  /*3110*/  UIADD3 UR4, UPT, UPT, UR14, 0x1, URZ ;  /* 0x000000010e047890 */ /* 0x000fc8000fffe0ff */
[----:B------:R-:W-:-:S04]  /*3120*/  UISETP.NE.AND UP0, UPT, UR4, 0x21, UPT ;  /* 0x000000210400788c */ /* 0x000fc8000bf05270 */
[----:B------:R-:W-:Y:S02]  /*3130*/  USEL UR6, URZ, 0x1, UP0 ;  /* 0x00000001ff067887 */ /* 0x000fe40008000000 */
[----:B------:R-:W-:-:S04]  /*3140*/  USEL UR4, UR4, URZ, UP0 ;  /* 0x000000ff04047287 */ /* 0x000fc80008000000 */
[----:B------:R-:W-:Y:S01]  /*3150*/  ULEA UR5, UR4, UR7, 0x3 ;  /* 0x0000000704057291 */ /* 0x000fe2000f8e18ff */
[----:B------:R-:W-:-:S04]  /*3160*/  LOP3.LUT R2, R12, UR6, RZ, 0x3c, !PT ;  /* 0x000000060c027c12 */ /* 0x000fc8000f8e3cff */
[----:B-1----:R-:W-:-:S04]  /*3170*/  SHF.L.U32 R3, R2, 0x1f, RZ ;  /* 0x0000001f02037819 */ /* 0x002fc800000006ff */
[----:B------:R-:W1:Y:S02]  /*3180*/  SYNCS.PHASECHK.TRANS64.TRYWAIT P0, [UR5], R3 ;  /* 0x00000003ff0075a7 */ /* 0x000e640008001105 */
[----:B-1----:R-:W-:Y:S05]  /*3190*/  @!P0 BRA `(.L_x_49) ;  /* 0x0000006c00f48947 */ /* 0x002fea0003800000 */
.L_x_174:
        /* <DEDUP_REMOVED lines=9> */
.L_x_176:
        /* <DEDUP_REMOVED lines=9> */
.L_x_178:
        /* <DEDUP_REMOVED lines=9> */
.L_x_180:
        /* <DEDUP_REMOVED lines=9> */
.L_x_182:
        /* <DEDUP_REMOVED lines=9> */
.L_x_184:
        /* <DEDUP_REMOVED lines=9> */
.L_x_186:
        /* <DEDUP_REMOVED lines=9> */
.L_x_188:
        /* <DEDUP_REMOVED lines=9> */
.L_x_190:
        /* <DEDUP_REMOVED lines=9> */
.L_x_192:
        /* <DEDUP_REMOVED lines=9> */
.L_x_194:
        /* <DEDUP_REMOVED lines=9> */
.L_x_196:
        /* <DEDUP_REMOVED lines=9> */
.L_x_198:
        /* <DEDUP_REMOVED lines=9> */
.L_x_200:
        /* <DEDUP_REMOVED lines=9> */
.L_x_202:
        /* <DEDUP_REMOVED lines=9> */
.L_x_204:
        /* <DEDUP_REMOVED lines=9> */
.L_x_206:
        /* <DEDUP_REMOVED lines=9> */
.L_x_208:
        /* <DEDUP_REMOVED lines=9> */
.L_x_210:
        /* <DEDUP_REMOVED lines=9> */
.L_x_212:
        /* <DEDUP_REMOVED lines=9> */
.L_x_214:
        /* <DEDUP_REMOVED lines=9> */
.L_x_216:
        /* <DEDUP_REMOVED lines=9> */
.L_x_218:
        /* <DEDUP_REMOVED lines=9> */
.L_x_220:
        /* <DEDUP_REMOVED lines=9> */
.L_x_222:
        /* <DEDUP_REMOVED lines=9> */
.L_x_224:
        /* <DEDUP_REMOVED lines=9> */
.L_x_226:
        /* <DEDUP_REMOVED lines=9> */
.L_x_228:
        /* <DEDUP_REMOVED lines=9> */
.L_x_230:
        /* <DEDUP_REMOVED lines=9> */
.L_x_232:
        /* <DEDUP_REMOVED lines=9> */
.L_x_234:
[----:B------:R-:W-:-:S04]  /*4280*/  UIADD3 UR4, UPT, UPT, UR4, 0x1, URZ ;  /* 0x0000000104047890 */ /* 0x000fc8000fffe0ff */
[----:B------:R-:W-:-:S04]  /*4290*/  UISETP.NE.AND UP0, UPT, UR4, 0x21, UPT ;  /* 0x000000210400788c */ /* 0x000fc8000bf05270 */
[----:B------:R-:W-:Y:S02]  /*42a0*/  USEL UR5, URZ, 0x1, UP0 ;  /* 0x00000001ff057887 */ /* 0x000fe40008000000 */
[----:B------:R-:W-:-:S04]  /*42b0*/  USEL UR4, UR4, URZ, UP0 ;  /* 0x000000ff04047287 */ /* 0x000fc80008000000 */
[----:B------:R-:W-:Y:S01]  /*42c0*/  ULEA UR4, UR4, UR7, 0x3 ;  /* 0x0000000704047291 */ /* 0x000fe2000f8e18ff */
[----:B-1----:R-:W-:-:S04]  /*42d0*/  LOP3.LUT R3, R2, UR5, RZ, 0x3c, !PT ;  /* 0x0000000502037c12 */ /* 0x002fc8000f8e3cff */
[----:B------:R-:W-:Y:S01]  /*42e0*/  SHF.L.U32 R3, R3, 0x1f, RZ ;  /* 0x0000001f03037819 */ /* 0x000fe200000006ff */
[----:B------:R-:W-:-:S07]  /*42f0*/  IMAD.U32 R0, RZ, RZ, UR4 ;  /* 0x00000004ff007e24 */ /* 0x000fce000f8e00ff */
.L_x_80:
[----:B-1----:R1:W2:Y:S02]  /*4300*/  SYNCS.PHASECHK.TRANS64.TRYWAIT P0, [R0+URZ], R3 ;  /* 0x00000003000075a7 */ /* 0x0022a400080011ff */
[----:B--2---:R-:W-:Y:S05]  /*4310*/  @!P0 NANOSLEEP.SYNCS 0x989680 ;  /* 0x009896800000895d */ /* 0x004fea0003900000 */
[----:B------:R-:W2:Y:S02]  /*4320*/  @!P0 SYNCS.PHASECHK.TRANS64 P0, [R0+URZ], R3 ;  /* 0x00000003000085a7 */ /* 0x000ea400080010ff */
[----:B--2---:R-:W-:Y:S05]  /*4330*/  @P0 EXIT ;  /* 0x000000000000094d */ /* 0x004fea0003800000 */
[----:B------:R-:W-:Y:S05]  /*4340*/  BRA `(.L_x_80) ;  /* 0xfffffffc00ec7947 */ /* 0x000fea000383ffff */
.L_x_23:
[----:B------:R-:W-:-:S04]  /*4350*/  UISETP.NE.AND UP0, UPT, UR55, URZ, UPT ;  /* 0x000000ff3700728c */ /* 0x000fc8000bf05270 */
[----:B------:R-:W-:-:S09]  /*4360*/  UISETP.NE.OR UP0, UPT, UR18, 0x1, UP0 ;  /* 0x000000011200788c */ /* 0x000fd20008705670 */
[----:B------:R-:W-:Y:S05]  /*4370*/  BRA.U UP0, `(.L_x_81) ;  /* 0x0000000500487547 */ /* 0x000fea000b800000 */
[----:B------:R-:W-:Y:S01]  /*4380*/  ISETP.GE.U32.AND P2, PT, R3, 0x8, PT ;  /* 0x000000080300780c */ /* 0x000fe20003f46070 */
[----:B------:R-:W-:Y:S01]  /*4390*/  IMAD.MOV.U32 R12, RZ, RZ, 0x1 ;  /* 0x00000001ff0c7424 */ /* 0x000fe200078e00ff */
[----:B------:R-:W-:Y:S02]  /*43a0*/  CS2R R10, SRZ ;  /* 0x00000000000a7805 */ /* 0x000fe4000001ff00 */
[----:B------:R-:W-:Y:S01]  /*43b0*/  CS2R R8, SRZ ;  /* 0x0000000000087805 */ /* 0x000fe2000001ff00 */
[----:B------:R-:W-:Y:S01]  /*43c0*/  UMOV UR6, 0x400 ;  /* 0x0000040000067882 */ /* 0x000fe20000000000 */
[----:B------:R-:W-:Y:S01]  /*43d0*/  UMOV UR5, URZ ;  /* 0x000000ff00057c82 */ /* 0x000fe20008000000 */
[----:B------:R-:W-:-:S12]  /*43e0*/  ULEA UR6, UR55, UR6, 0x18 ;  /* 0x0000000637067291 */ /* 0x000fd8000f8ec0ff */
.L_x_85:
[----:B------:R-:W-:Y:S02]  /*43f0*/  LEA R0, R8, UR6, 0x3 ;  /* 0x0000000608007c11 */ /* 0x000fe4000f8e18ff */
[----:B------:R-:W-:-:S03]  /*4400*/  SHF.L.U32 R5, R9, 0x1f, RZ ;  /* 0x0000001f09057819 */ /* 0x000fc600000006ff */
[----:B------:R-:W-:Y:S01]  /*4410*/  VIADD R4, R0, 0x2a0 ;  /* 0x000002a000047836 */ /* 0x000fe20000000000 */
[----:B------:R-:W2:Y:S02]  /*4420*/  SYNCS.PHASECHK.TRANS64.TRYWAIT P0, [R0+URZ+0x290], R5 ;  /* 0x00029005000075a7 */ /* 0x000ea400080011ff */
[----:B--2---:R-:W-:Y:S05]  /*4430*/  @!P0 BRA `(.L_x_82) ;  /* 0x0000006800348947 */ /* 0x004fea0003800000 */
.L_x_235:
[----:B------:R-:W-:Y:S01]  /*4440*/  ULEA UR4, UR5, UR6, 0x3 ;  /* 0x0000000605047291 */ /* 0x000fe2000f8e18ff */
[----:B------:R-:W-:Y:S01]  /*4450*/  PRMT R4, RZ, 0x654, R4 ;  /* 0x00000654ff047816 */ /* 0x000fe20000000004 */
[----:B--2---:R-:W-:Y:S01]  /*4460*/  @!P2 IMAD.MOV.U32 R5, RZ, RZ, 0x10 ;  /* 0x00000010ff05a424 */ /* 0x004fe200078e00ff */
[----:B------:R-:W-:Y:S01]  /*4470*/  SHF.L.U32 R7, R12, 0x1f, RZ ;  /* 0x0000001f0c077819 */ /* 0x000fe200000006ff */
[----:B------:R-:W-:Y:S01]  /*4480*/  UIADD3 UR7, UPT, UPT, UR4, 0x250, URZ ;  /* 0x0000025004077890 */ /* 0x000fe2000fffe0ff */
[----:B------:R2:W-:Y:S05]  /*4490*/  SYNCS.ARRIVE.TRANS64.RED.A1T0 RZ, [R4+URZ], RZ ;  /* 0x000000ff04ff79a7 */ /* 0x0005ea00081004ff */
[----:B------:R-:W-:Y:S01]  /*44a0*/  IMAD.U32 R0, RZ, RZ, UR7 ;  /* 0x00000007ff007e24 */ /* 0x000fe2000f8e00ff */
[----:B------:R-:W3:Y:S04]  /*44b0*/  SYNCS.PHASECHK.TRANS64.TRYWAIT P0, [UR4+0x260], R7 ;  /* 0x00026007ff0075a7 */ /* 0x000ee80008001104 */
[----:B------:R-:W-:Y:S01]  /*44c0*/  PRMT R13, R3, 0x654, R0 ;  /* 0x00000654030d7816 */ /* 0x000fe20000000000 */
[----:B--23--:R-:W-:Y:S06]  /*44d0*/  @!P0 BRA `(.L_x_83) ;  /* 0x0000006800208947 */ /* 0x00cfec0003800000 */
.L_x_237:
[----:B------:R-:W-:Y:S01]  /*44e0*/  ULEA UR8, UR5, UR6, 0x4 ;  /* 0x0000000605087291 */ /* 0x000fe2000f8e20ff */
[----:B------:R-:W-:Y:S01]  /*44f0*/  SEL R2, R13, R2, !P2 ;  /* 0x000000020d027207 */ /* 0x000fe20005000000 */
[----:B------:R-:W-:Y:S01]  /*4500*/  UIADD3 UR9, UPT, UPT, UR4, 0x250, URZ ;  /* 0x0000025004097890 */ /* 0x000fe2000fffe0ff */
[----:B--2---:R-:W-:Y:S01]  /*4510*/  LEA R0, R11, UR6, 0x3 ;  /* 0x000000060b007c11 */ /* 0x004fe2000f8e18ff */
[----:B------:R-:W-:Y:S01]  /*4520*/  UIADD3 UR8, UPT, UPT, UR8, 0x2c0, URZ ;  /* 0x000002c008087890 */ /* 0x000fe2000fffe0ff */
[----:B------:R2:W-:Y:S01]  /*4530*/  @!P2 SYNCS.ARRIVE.TRANS64.RED RZ, [R2+URZ], R5 ;  /* 0x0000000502ffa9a7 */ /* 0x0005e200080004ff */
[----:B------:R-:W-:Y:S01]  /*4540*/  UIADD3 UR4, UPT, UPT, UR5, 0x1, URZ ;  /* 0x0000000105047890 */ /* 0x000fe2000fffe0ff */
[----:B------:R-:W-:-:S03]  /*4550*/  VIADD R8, R8, 0x1 ;  /* 0x0000000108087836 */ /* 0x000fc60000000000 */
[----:B------:R-:W-:Y:S02]  /*4560*/  UISETP.NE.AND UP0, UPT, UR4, 0x2, UPT ;  /* 0x000000020400788c */ /* 0x000fe4000bf05270 */
[----:B------:R-:W-:Y:S01]  /*4570*/  ISETP.NE.AND P0, PT, R8, 0x2, PT ;  /* 0x000000020800780c */ /* 0x000fe20003f05270 */
[----:B------:R-:W-:Y:S06]  /*4580*/  UGETNEXTWORKID.BROADCAST [UR8], [UR9] ;  /* 0x00000000080073ca */ /* 0x000fec0008000100 */
[----:B------:R-:W-:Y:S02]  /*4590*/  USEL UR7, URZ, 0x1, UP0 ;  /* 0x00000001ff077887 */ /* 0x000fe40008000000 */
[----:B------:R-:W-:-:S04]  /*45a0*/  USEL UR5, UR4, URZ, UP0 ;  /* 0x000000ff04057287 */ /* 0x000fc80008000000 */
[----:B------:R-:W-:Y:S02]  /*45b0*/  LOP3.LUT R12, R12, UR7, RZ, 0x3c, !PT ;  /* 0x000000070c0c7c12 */ /* 0x000fe4000f8e3cff */
[----:B--2---:R-:W-:-:S04]  /*45c0*/  SHF.L.U32 R5, R10, 0x1f, RZ ;  /* 0x0000001f0a057819 */ /* 0x004fc800000006ff */
[----:B------:R-:W2:Y:S02]  /*45d0*/  SYNCS.PHASECHK.TRANS64.TRYWAIT P1, [R0+URZ+0x250], R5 ;  /* 0x00025005000075a7 */ /* 0x000ea400080211ff */
[----:B--2---:R-:W-:Y:S05]  /*45e0*/  @!P1 BRA `(.L_x_84) ;  /* 0x0000006400f49947 */ /* 0x004fea0003800000 */
.L_x_238:
[C---:B------:R-:W-:Y:S01]  /*45f0*/  LEA R4, R11.reuse, UR6, 0x4 ;  /* 0x000000060b047c11 */ /* 0x040fe2000f8e20ff */
[----:B--2---:R-:W-:Y:S01]  /*4600*/  VIADD R0, R0, 0x260 ;  /* 0x0000026000007836 */ /* 0x004fe20000000000 */
[----:B------:R-:W-:Y:S01]  /*4610*/  SEL R8, R8, RZ, P0 ;  /* 0x000000ff08087207 */ /* 0x000fe20000000000 */
[----:B------:R-:W-:-:S03]  /*4620*/  VIADD R11, R11, 0x1 ;  /* 0x000000010b0b7836 */ /* 0x000fc60000000000 */
[----:B------:R-:W2:Y:S01]  /*4630*/  LDS.128 R4, [R4+0x2c0] ;  /* 0x0002c00004047984 */ /* 0x000ea20000000c00 */
[----:B------:R-:W-:Y:S02]  /*4640*/  PRMT R0, RZ, 0x654, R0 ;  /* 0x00000654ff007816 */ /* 0x000fe40000000000 */
[C---:B------:R-:W-:Y:S01]  /*4650*/  ISETP.NE.AND P1, PT, R11.reuse, 0x2, PT ;  /* 0x000000020b00780c */ /* 0x040fe20003f25270 */
[----:B------:R-:W-:Y:S01]  /*4660*/  @!PT LDS RZ, [RZ] ;  /* 0x00000000fffff984 */ /* 0x000fe20000000800 */
[----:B------:R-:W-:Y:S01]  /*4670*/  @!PT LDS RZ, [RZ] ;  /* 0x00000000fffff984 */ /* 0x000fe20000000800 */
[----:B------:R-:W-:Y:S01]  /*4680*/  @!PT LDS RZ, [RZ] ;  /* 0x00000000fffff984 */ /* 0x000fe20000000800 */
[----:B------:R-:W-:Y:S01]  /*4690*/  @!PT LDS RZ, [RZ] ;  /* 0x00000000fffff984 */ /* 0x000fe20000000800 */
[----:B------:R3:W-:Y:S06]  /*46a0*/  MEMBAR.ALL.CTA ;  /* 0x0000000000007992 */ /* 0x0007ec0000008000 */
[----:B---3--:R-:W3:Y:S01]  /*46b0*/  FENCE.VIEW.ASYNC.S ;  /* 0x00000000000073c6 */ /* 0x008ee20000000000 */
[----:B------:R-:W-:Y:S01]  /*46c0*/  SEL R11, R11, RZ, P1 ;  /* 0x000000ff0b0b7207 */ /* 0x000fe20000800000 */
[----:B---3--:R3:W-:Y:S01]  /*46d0*/  SYNCS.ARRIVE.TRANS64.RED.A1T0 RZ, [R0+URZ], RZ ;  /* 0x000000ff00ff79a7 */ /* 0x0087e200081004ff */
[----:B--2---:R-:W-:-:S02]  /*46e0*/  LOP3.LUT P3, RZ, R6, 0x1, RZ, 0xc0, !PT ;  /* 0x0000000106ff7812 */ /* 0x004fc4000786c0ff */
[----:B------:R-:W-:-:S04]  /*46f0*/  SEL R5, RZ, 0x1, P1 ;  /* 0x00000001ff057807 */ /* 0x000fc80000800000 */
[----:B------:R-:W-:Y:S02]  /*4700*/  LOP3.LUT R10, R10, R5, RZ, 0x3c, !PT ;  /* 0x000000050a0a7212 */ /* 0x000fe400078e3cff */
[----:B---3--:R-:W-:-:S04]  /*4710*/  SEL R0, RZ, 0x1, P0 ;  /* 0x00000001ff007807 */ /* 0x008fc80000000000 */
[----:B------:R-:W-:Y:S01]  /*4720*/  LOP3.LUT R9, R9, R0, RZ, 0x3c, !PT ;  /* 0x0000000009097212 */ /* 0x000fe200078e3cff */
[----:B------:R-:W-:Y:S06]  /*4730*/  @P3 BRA `(.L_x_85) ;  /* 0xfffffffc002c3947 */ /* 0x000fec000383ffff */
[----:B------:R-:W-:Y:S01]  /*4740*/  ULEA UR4, UR5, UR6, 0x3 ;  /* 0x0000000605047291 */ /* 0x000fe2000f8e18ff */
[----:B------:R-:W-:-:S08]  /*4750*/  SHF.L.U32 R3, R12, 0x1f, RZ ;  /* 0x0000001f0c037819 */ /* 0x000fd000000006ff */
[----:B------:R-:W2:Y:S02]  /*4760*/  SYNCS.PHASECHK.TRANS64 P0, [UR4+0x260], R3 ;  /* 0x00026003ff0075a7 */ /* 0x000ea40008001004 */
[----:B--2---:R-:W-:Y:S05]  /*4770*/  @P0 BRA `(.L_x_86) ;  /* 0x0000000000080947 */ /* 0x004fea0003800000 */
[----:B------:R-:W2:Y:S02]  /*4780*/  SYNCS.PHASECHK.TRANS64.TRYWAIT P0, [UR4+0x260], R3 ;  /* 0x00026003ff0075a7 */ /* 0x000ea40008001104 */
[----:B--2---:R-:W-:Y:S05]  /*4790*/  @!P0 BRA `(.L_x_87) ;  /* 0x00000064009c8947 */ /* 0x004fea0003800000 */
.L_x_86:
[----:B------:R-:W-:-:S04]  /*47a0*/  UIADD3 UR7, UPT, UPT, UR5, 0x1, URZ ;  /* 0x0000000105077890 */ /* 0x000fc8000fffe0ff */
[----:B------:R-:W-:-:S04]  /*47b0*/  UISETP.NE.AND UP0, UPT, UR7, 0x2, UPT ;  /* 0x000000020700788c */ /* 0x000fc8000bf05270 */
[----:B------:R-:W-:Y:S02]  /*47c0*/  USEL UR8, URZ, 0x1, UP0 ;  /* 0x00000001ff087887 */ /* 0x000fe40008000000 */
[----:B------:R-:W-:-:S04]  /*47d0*/  USEL UR7, UR7, URZ, UP0 ;  /* 0x000000ff07077287 */ /* 0x000fc80008000000 */
[----:B------:R-:W-:Y:S01]  /*47e0*/  ULEA UR7, UR7, UR6, 0x3 ;  /* 0x0000000607077291 */ /* 0x000fe2000f8e18ff */
[----:B--2---:R-:W-:-:S04]  /*47f0*/  LOP3.LUT R3, R12, UR8, RZ, 0x3c, !PT ;  /* 0x000000080c037c12 */ /* 0x004fc8000f8e3cff */
[----:B------:R-:W-:-:S04]  /*4800*/  SHF.L.U32 R0, R3, 0x1f, RZ ;  /* 0x0000001f03007819 */ /* 0x000fc800000006ff */
[----:B------:R-:W2:Y:S02]  /*4810*/  SYNCS.PHASECHK.TRANS64 P0, [UR7+0x260], R0 ;  /* 0x00026000ff0075a7 */ /* 0x000ea40008001007 */
[----:B-12---:R-:W-:Y:S05]  /*4820*/  @P0 EXIT ;  /* 0x000000000000094d */ /* 0x006fea0003800000 */
[----:B------:R-:W-:Y:S02]  /*4830*/  SHF.L.U32 R3, R3, 0x1f, RZ ;  /* 0x0000001f03037819 */ /* 0x000fe400000006ff */
[----:B------:R-:W-:-:S07]  /*4840*/  MOV R0, UR7 ;  /* 0x0000000700007c02 */ /* 0x000fce0008000f00 */
.L_x_88:
[----:B-1----:R1:W2:Y:S02]  /*4850*/  SYNCS.PHASECHK.TRANS64.TRYWAIT P0, [R0+URZ+0x260], R3 ;  /* 0x00026003000075a7 */ /* 0x0022a400080011ff */
[----:B--2---:R-:W-:Y:S05]  /*4860*/  @!P0 NANOSLEEP.SYNCS 0x989680 ;  /* 0x009896800000895d */ /* 0x004fea0003900000 */
[----:B------:R-:W2:Y:S02]  /*4870*/  @!P0 SYNCS.PHASECHK.TRANS64 P0, [R0+URZ+0x260], R3 ;  /* 0x00026003000085a7 */ /* 0x000ea400080010ff */
[----:B--2---:R-:W-:Y:S05]  /*4880*/  @P0 EXIT ;  /* 0x000000000000094d */ /* 0x004fea0003800000 */
[----:B------:R-:W-:Y:S05]  /*4890*/  BRA `(.L_x_88) ;  /* 0xfffffffc00ec7947 */ /* 0x000fea000383ffff */
.L_x_81:
[----:B------:R-:W-:Y:S05]  /*48a0*/  BRA.U UP5, `(.L_x_89) ;  /* 0x0000001505fc7547 */ /* 0x000fea000b800000 */
[----:B------:R-:W-:Y:S01]  /*48b0*/  UMOV UR5, 0x40 ;  /* 0x0000004000057882 */ /* 0x000fe20000000000 */
[----:B------:R-:W-:Y:S01]  /*48c0*/  NOP ;  /* 0x0000000000007918 */ /* 0x000fe20000000000 */
[----:B------:R-:W-:Y:S01]  /*48d0*/  ULEA UR5, UR55, UR5, 0x18 ;  /* 0x0000000537057291 */ /* 0x000fe2000f8ec0ff */
[----:B------:R-:W-:Y:S02]  /*48e0*/  UMOV UR6, 0x400 ;  /* 0x0000040000067882 */ /* 0x000fe40000000000 */
[----:B------:R-:W-:-:S06]  /*48f0*/  ULEA UR6, UR55, UR6, 0x18 ;  /* 0x0000000637067291 */ /* 0x000fcc000f8ec0ff */
[----:B------:R-:W2:Y:S02]  /*4900*/  LDS.U8 R3, [UR5+0x1c] ;  /* 0x00001c05ff037984 */ /* 0x000ea40008000000 */
[----:B--2---:R-:W-:-:S13]  /*4910*/  ISETP.NE.AND P0, PT, R3, RZ, PT ;  /* 0x000000ff0300720c */ /* 0x004fda0003f05270 */
[----:B------:R-:W-:Y:S05]  /*4920*/  @P0 BRA `(.L_x_90) ;  /* 0x0000000400080947 */ /* 0x000fea0003800000 */
[----:B------:R-:W-:Y:S02]  /*4930*/  UISETP.NE.U32.AND UP1, UPT, UR47, 0x1, UPT ;  /* 0x000000012f00788c */ /* 0x000fe4000bf25070 */
[----:B------:R-:W-:-:S07]  /*4940*/  UIADD3 UR7, UPT, UPT, UR5, 0x8, URZ ;  /* 0x0000000805077890 */ /* 0x000fce000fffe0ff */
[----:B------:R-:W-:Y:S05]  /*4950*/  BRA.U !UP1, `(.L_x_91) ;  /* 0x00000001099c7547 */ /* 0x000fea000b800000 */
[----:B------:R-:W-:Y:S01]  /*4960*/  ELECT P0, URZ, PT ;  /* 0x0000000000ff782f */ /* 0x000fe20003800000 */
[----:B------:R-:W-:-:S12]  /*4970*/  BSSY B0, `(.L_x_91) ;  /* 0x0000025000007945 */ /* 0x000fd80003800000 */
[----:B------:R-:W-:Y:S05]  /*4980*/  @!P0 BRA `(.L_x_92) ;  /* 0x00000000008c8947 */ /* 0x000fea0003800000 */
[----:B------:R-:W-:-:S05]  /*4990*/  UMOV UR4, 0x10 ;  /* 0x0000001000047882 */ /* 0x000fca0000000000 */
[----:B------:R-:W-:Y:S04]  /*49a0*/  DEPBAR.LE SB2, 0x36 ;  /* 0x0000ad800000791a */ /* 0x000fe80000000000 */
[----:B------:R-:W2:Y:S02]  /*49b0*/  UTCATOMSWS.2CTA.FIND_AND_SET.ALIGN UP0, UR4, UR4 ;  /* 0x00000004000475e3 */ /* 0x000ea40008200800 */
[----:B--2---:R-:W-:Y:S01]  /*49c0*/  MOV R10, UR4 ;  /* 0x00000004000a7c02 */ /* 0x004fe20008000f00 */
[----:B------:R-:W-:Y:S06]  /*49d0*/  BRA.U UP0, `(.L_x_93) ;  /* 0x0000000100187547 */ /* 0x000fec000b800000 */
.L_x_94:
[----:B------:R-:W-:Y:S05]  /*49e0*/  NANOSLEEP 0x64 ;  /* 0x000000640000795d */ /* 0x000fea0003800000 */
[----:B------:R-:W-:-:S05]  /*49f0*/  UMOV UR4, 0x10 ;  /* 0x0000001000047882 */ /* 0x000fca0000000000 */
[----:B------:R-:W-:Y:S04]  /*4a00*/  DEPBAR.LE SB2, 0x36 ;  /* 0x0000ad800000791a */ /* 0x000fe80000000000 */
[----:B------:R-:W2:Y:S02]  /*4a10*/  UTCATOMSWS.2CTA.FIND_AND_SET.ALIGN UP0, UR4, UR4 ;  /* 0x00000004000475e3 */ /* 0x000ea40008200800 */
[----:B--2---:R-:W-:Y:S01]  /*4a20*/  MOV R10, UR4 ;  /* 0x00000004000a7c02 */ /* 0x004fe20008000f00 */
[----:B------:R-:W-:Y:S05]  /*4a30*/  BRA.U !UP0, `(.L_x_94) ;  /* 0xfffffffd08e87547 */ /* 0x000fea000b83ffff */
.L_x_93:
[----:B------:R-:W2:Y:S01]  /*4a40*/  LDS R6, [UR5+0x10] ;  /* 0x00001005ff067984 */ /* 0x000ea20008000800 */
[----:B------:R-:W-:Y:S01]  /*4a50*/  IMAD.U32 R3, RZ, RZ, UR6 ;  /* 0x00000006ff037e24 */ /* 0x000fe2000f8e00ff */
[----:B------:R-:W-:-:S03]  /*4a60*/  MOV R4, UR48 ;  /* 0x0000003000047c02 */ /* 0x000fc60008000f00 */
[----:B------:R-:W-:Y:S01]  /*4a70*/  VIADD R3, R3, 0x2e0 ;  /* 0x000002e003037836 */ /* 0x000fe20000000000 */
[----:B--2---:R-:W-:-:S04]  /*4a80*/  SHF.L.U32 R6, R6, 0x1f, RZ ;  /* 0x0000001f06067819 */ /* 0x004fc800000006ff */
[----:B------:R-:W2:Y:S02]  /*4a90*/  SYNCS.PHASECHK.TRANS64.TRYWAIT P0, [UR5+0x8], R6 ;  /* 0x00000806ff0075a7 */ /* 0x000ea40008001105 */
[----:B--2---:R-:W-:Y:S05]  /*4aa0*/  @P0 BRA `(.L_x_95) ;  /* 0x0000000000080947 */ /* 0x004fea0003800000 */
[----:B------:R-:W2:Y:S02]  /*4ab0*/  SYNCS.PHASECHK.TRANS64.TRYWAIT P0, [UR5+0x8], R6 ;  /* 0x00000806ff0075a7 */ /* 0x000ea40008001105 */
[----:B--2---:R-:W-:Y:S05]  /*4ac0*/  @!P0 BRA `(.L_x_96) ;  /* 0x0000006000e88947 */ /* 0x004fea0003800000 */
.L_x_95:
[----:B------:R-:W-:Y:S01]  /*4ad0*/  PRMT R4, R4, 0x654, R3 ;  /* 0x0000065404047816 */ /* 0x000fe20000000003 */
[----:B------:R-:W-:Y:S01]  /*4ae0*/  HFMA2 R3, -RZ, RZ, 0, 5.9604644775390625e-08 ;  /* 0x00000001ff037431 */ /* 0x000fe200000001ff */
[----:B------:R-:W-:Y:S01]  /*4af0*/  UPRMT UR4, UR48, 0x654, UR7 ;  /* 0x0000065430047896 */ /* 0x000fe20008000007 */
[----:B------:R-:W-:Y:S02]  /*4b00*/  IMAD.MOV.U32 R7, RZ, RZ, 0xffff ;  /* 0x0000ffffff077424 */ /* 0x000fe400078e00ff */
[----:B--2---:R-:W-:Y:S02]  /*4b10*/  IMAD.MOV.U32 R6, RZ, RZ, 0x4 ;  /* 0x00000004ff067424 */ /* 0x004fe400078e00ff */
[----:B------:R-:W-:Y:S01]  /*4b20*/  IMAD.SHL.U32 R9, R10, 0x20, RZ ;  /* 0x000000200a097824 */ /* 0x000fe200078e00ff */
[----:B------:R-:W-:Y:S02]  /*4b30*/  MOV R5, UR4 ;  /* 0x0000000400057c02 */ /* 0x000fe40008000f00 */
[-C--:B------:R-:W-:Y:S01]  /*4b40*/  SHF.L.U32 R8, R7, R10.reuse, RZ ;  /* 0x0000000a07087219 */ /* 0x080fe200000006ff */
[----:B------:R2:W-:Y:S01]  /*4b50*/  SYNCS.ARRIVE.TRANS64.RED RZ, [UR4], R6 ;  /* 0x00000006ffff79a7 */ /* 0x0005e20008000404 */
[----:B------:R-:W-:Y:S01]  /*4b60*/  SHF.L.U32 R7, R3, R10, RZ ;  /* 0x0000000a03077219 */ /* 0x000fe200000006ff */
[----:B------:R2:W-:Y:S04]  /*4b70*/  STS [UR6+0x2e0], R9 ;  /* 0x0002e009ff007988 */ /* 0x0005e80008000806 */
[----:B------:R2:W-:Y:S04]  /*4b80*/  STAS [R4.64], R10 ;  /* 0x0000000a04007dbd */ /* 0x0005e8000c0008ff */
[----:B------:R2:W-:Y:S04]  /*4b90*/  ATOMS.OR RZ, [UR5+0x14], R8 ;  /* 0x00001408ffff798c */ /* 0x0005e8000b000005 */
[----:B------:R2:W-:Y:S04]  /*4ba0*/  ATOMS.OR RZ, [UR5+0x18], R7 ;  /* 0x00001807ffff798c */ /* 0x0005e8000b000005 */
[----:B------:R2:W-:Y:S02]  /*4bb0*/  ATOMS.XOR RZ, [UR5+0x10], R3 ;  /* 0x00001003ffff798c */ /* 0x0005e4000b800005 */
.L_x_92:
[----:B-1----:R-:W-:Y:S05]  /*4bc0*/  BSYNC B0 ;  /* 0x0000000000007941 */ /* 0x002fea0003800000 */
.L_x_91:
[----:B------:R-:W-:Y:S05]  /*4bd0*/  BRA.U UP1, `(.L_x_97) ;  /* 0x00000001016c7547 */ /* 0x000fea000b800000 */
[----:B------:R-:W-:-:S03]  /*4be0*/  UMOV UR4, 0xffffffff ;  /* 0xffffffff00047882 */ /* 0x000fc60000000000 */
[----:B------:R-:W-:Y:S05]  /*4bf0*/  BRA.DIV UR4, `(.L_x_98) ;  /* 0x0000006204b47947 */ /* 0x000fea000b800000 */
[----:B------:R-:W-:-:S13]  /*4c00*/  ELECT P0, URZ, PT ;  /* 0x0000000000ff782f */ /* 0x000fda0003800000 */
.L_x_242:
[----:B------:R-:W-:Y:S05]  /*4c10*/  @!P0 BRA `(.L_x_97) ;  /* 0x00000000005c8947 */ /* 0x000fea0003800000 */
[----:B--2---:R-:W2:Y:S02]  /*4c20*/  LDS R4, [UR5+0x10] ;  /* 0x00001005ff047984 */ /* 0x004ea40008000800 */
[----:B--2---:R-:W-:-:S04]  /*4c30*/  SHF.L.U32 R4, R4, 0x1f, RZ ;  /* 0x0000001f04047819 */ /* 0x004fc800000006ff */
[----:B------:R-:W2:Y:S02]  /*4c40*/  SYNCS.PHASECHK.TRANS64.TRYWAIT P0, [UR5+0x8], R4 ;  /* 0x00000804ff0075a7 */ /* 0x000ea40008001105 */
[----:B--2---:R-:W-:Y:S05]  /*4c50*/  @P0 BRA `(.L_x_99) ;  /* 0x0000000000080947 */ /* 0x004fea0003800000 */
[----:B------:R-:W2:Y:S02]  /*4c60*/  SYNCS.PHASECHK.TRANS64.TRYWAIT P0, [UR5+0x8], R4 ;  /* 0x00000804ff0075a7 */ /* 0x000ea40008001105 */
[----:B--2---:R-:W-:Y:S05]  /*4c70*/  @!P0 BRA `(.L_x_100) ;  /* 0x0000006000b88947 */ /* 0x004fea0003800000 */
.L_x_99:
[----:B------:R-:W3:Y:S01]  /*4c80*/  LDS R6, [UR6+0x2e0] ;  /* 0x0002e006ff067984 */ /* 0x000ee20008000800 */
[----:B--2---:R-:W-:Y:S02]  /*4c90*/  HFMA2 R3, -RZ, RZ, 0, 5.9604644775390625e-08 ;  /* 0x00000001ff037431 */ /* 0x004fe400000001ff */
[----:B------:R-:W-:Y:S01]  /*4ca0*/  IMAD.MOV.U32 R4, RZ, RZ, 0xffff ;  /* 0x0000ffffff047424 */ /* 0x000fe200078e00ff */
[----:B------:R-:W-:Y:S01]  /*4cb0*/  UPRMT UR4, UR48, 0x654, UR7 ;  /* 0x0000065430047896 */ /* 0x000fe20008000007 */
[----:B---3--:R-:W-:-:S03]  /*4cc0*/  IMAD.SHL.U32 R5, R6, 0x20, RZ ;  /* 0x0000002006057824 */ /* 0x008fc600078e00ff */
[-C--:B------:R-:W-:Y:S02]  /*4cd0*/  SHF.L.U32 R4, R4, R6.reuse, RZ ;  /* 0x0000000604047219 */ /* 0x080fe400000006ff */
[----:B------:R-:W-:Y:S01]  /*4ce0*/  SHF.L.U32 R6, R3, R6, RZ ;  /* 0x0000000603067219 */ /* 0x000fe200000006ff */
[----:B------:R3:W-:Y:S04]  /*4cf0*/  STS [UR6+0x2e0], R5 ;  /* 0x0002e005ff007988 */ /* 0x0007e80008000806 */
[----:B------:R3:W-:Y:S04]  /*4d00*/  ATOMS.OR RZ, [UR5+0x14], R4 ;  /* 0x00001404ffff798c */ /* 0x0007e8000b000005 */
[----:B------:R3:W-:Y:S01]  /*4d10*/  ATOMS.OR RZ, [UR5+0x18], R6 ;  /* 0x00001806ffff798c */ /* 0x0007e2000b000005 */
[----:B------:R-:W-:Y:S03]  /*4d20*/  SYNCS.ARRIVE.TRANS64.RED.A1T0 RZ, [UR4], RZ ;  /* 0x000000ffffff79a7 */ /* 0x000fe60008100404 */
[----:B------:R3:W-:Y:S01]  /*4d30*/  ATOMS.XOR RZ, [UR5+0x10], R3 ;  /* 0x00001003ffff798c */ /* 0x0007e2000b800005 */
[----:B------:R-:W-:Y:S05]  /*4d40*/  BRA `(.L_x_97) ;  /* 0x0000000000107947 */ /* 0x000fea0003800000 */
.L_x_90:
[----:B------:R-:W-:Y:S02]  /*4d50*/  MOV R3, 0xffffffff ;  /* 0xffffffff00037802 */ /* 0x000fe40000000f00 */
[----:B------:R-:W-:-:S03]  /*4d60*/  MOV R4, 0x4d90 ;  /* 0x00004d9000047802 */ /* 0x000fc60000000f00 */
[----:B------:R2:W-:Y:S04]  /*4d70*/  STS [UR6+0x2e0], R3 ;  /* 0x0002e003ff007988 */ /* 0x0005e80008000806 */
[----:B-12--5:R-:W-:Y:S05]  /*4d80*/  CALL.REL.NOINC `($__internal_1_$__cuda_sm10x_tcgen05_guardrail_trap_phase_invalid_during_alloc) ;  /* 0x0000006400e87944 */ /* 0x026fea0003c00000 */
.L_x_97:
[----:B------:R-:W-:Y:S05]  /*4d90*/  WARPSYNC.ALL ;  /* 0x0000000000007948 */ /* 0x000fea0003800000 */
[----:B------:R-:W4:Y:S01]  /*4da0*/  S2UR UR18, SR_CgaCtaId ;  /* 0x00000000001279c3 */ /* 0x000f220000008800 */
[----:B------:R-:W-:Y:S01]  /*4db0*/  UMOV UR4, 0x400 ;  /* 0x0000040000047882 */ /* 0x000fe20000000000 */
[----:B------:R-:W-:-:S06]  /*4dc0*/  NOP ;  /* 0x0000000000007918 */ /* 0x000fcc0000000000 */
[----:B------:R-:W-:Y:S06]  /*4dd0*/  BAR.ARV 0x6, 0xa0 ;  /* 0x0182800000007b1d */ /* 0x000fec0000002000 */
[----:B------:R-:W1:Y:S01]  /*4de0*/  LDCU UR11, c[0x0][0x38c] ;  /* 0x00007180ff0b77ac */ /* 0x000e620008000800 */
[----:B------:R-:W-:Y:S01]  /*4df0*/  LOP3.LUT R2, R2, 0xffff, RZ, 0xc0, !PT ;  /* 0x0000ffff02027812 */ /* 0x000fe200078ec0ff */
[----:B--2---:R-:W-:Y:S01]  /*4e00*/  IMAD.MOV.U32 R10, RZ, RZ, 0x1 ;  /* 0x00000001ff0a7424 */ /* 0x004fe200078e00ff */
[----:B------:R-:W-:Y:S02]  /*4e10*/  LOP3.LUT R0, R0, 0xffff, RZ, 0xc0, !PT ;  /* 0x0000ffff00007812 */ /* 0x000fe400078ec0ff */
[----:B------:R-:W-:-:S02]  /*4e20*/  CS2R R8, SRZ ;  /* 0x0000000000087805 */ /* 0x000fc4000001ff00 */
[----:B------:R-:W-:Y:S01]  /*4e30*/  R2UR UR26, R2 ;  /* 0x00000000021a72ca */ /* 0x000fe200000e0000 */
[----:B------:R-:W2:Y:S01]  /*4e40*/  LDCU UR37, c[0x0][0x370] ;  /* 0x00006e00ff2577ac */ /* 0x000ea20008000800 */
[----:B------:R-:W-:Y:S01]  /*4e50*/  R2UR UR40, R0 ;  /* 0x00000000002872ca */ /* 0x000fe200000e0000 */
[----:B----4-:R-:W-:Y:S01]  /*4e60*/  ULEA UR18, UR18, UR4, 0x18 ;  /* 0x0000000412127291 */ /* 0x010fe2000f8ec0ff */
[----:B------:R-:W-:Y:S01]  /*4e70*/  UMOV UR35, URZ ;  /* 0x000000ff00237c82 */ /* 0x000fe20008000000 */
[----:B------:R-:W-:Y:S02]  /*4e80*/  UISETP.GE.AND UP5, UPT, UR39, 0x1, UPT ;  /* 0x000000012700788c */ /* 0x000fe4000bfa6270 */
[----:B------:R-:W-:Y:S02]  /*4e90*/  UIADD3 UR6, UPT, UPT, UR18, 0x6600, URZ ;  /* 0x0000660012067890 */ /* 0x000fe4000fffe0ff */
[----:B------:R-:W-:-:S03]  /*4ea0*/  UIADD3 UR4, UPT, UPT, UR18, 0x2fa00, URZ ;  /* 0x0002fa0012047890 */ /* 0x000fc6000fffe0ff */
[----:B---3--:R-:W3:Y:S01]  /*4eb0*/  LDS R3, [UR18+0x2e0] ;  /* 0x0002e012ff037984 */ /* 0x008ee20008000800 */
[----:B-1----:R-:W-:Y:S02]  /*4ec0*/  UIADD3 UR11, UPT, UPT, UR11, 0x3f, URZ ;  /* 0x0000003f0b0b7890 */ /* 0x002fe4000fffe0ff */
[----:B------:R-:W-:Y:S02]  /*4ed0*/  USHF.R.U32.HI UR10, URZ, 0x4, UR6 ;  /* 0x00000004ff0a7899 */ /* 0x000fe40008011606 */
[----:B------:R-:W-:Y:S02]  /*4ee0*/  USHF.R.S32.HI UR9, URZ, 0x1f, UR11 ;  /* 0x0000001fff097899 */ /* 0x000fe4000801140b */
[----:B------:R-:W-:Y:S02]  /*4ef0*/  USHF.R.U32.HI UR6, URZ, 0x4, UR4 ;  /* 0x00000004ff067899 */ /* 0x000fe40008011604 */
[----:B------:R-:W-:Y:S02]  /*4f00*/  UIADD3 UR5, UPT, UPT, UR18, 0x27600, URZ ;  /* 0x0002760012057890 */ /* 0x000fe4000fffe0ff */
[----:B------:R-:W-:-:S02]  /*4f10*/  ULEA.HI UR4, UR9, UR11, URZ, 0x6 ;  /* 0x0000000b09047291 */ /* 0x000fc4000f8f30ff */
[----:B------:R-:W-:Y:S02]  /*4f20*/  UIADD3 UR7, UPT, UPT, UR18, 0x33c00, URZ ;  /* 0x00033c0012077890 */ /* 0x000fe4000fffe0ff */
[----:B------:R-:W-:Y:S02]  /*4f30*/  USHF.R.U32.HI UR8, URZ, 0x4, UR5 ;  /* 0x00000004ff087899 */ /* 0x000fe40008011605 */
[----:B------:R-:W-:Y:S02]  /*4f40*/  USHF.R.S32.HI UR38, URZ, 0x6, UR4 ;  /* 0x00000006ff267899 */ /* 0x000fe40008011404 */
[----:B------:R-:W-:Y:S02]  /*4f50*/  USHF.R.U32.HI UR5, URZ, 0x4, UR7 ;  /* 0x00000004ff057899 */ /* 0x000fe40008011607 */
[----:B------:R-:W-:Y:S02]  /*4f60*/  ULOP3.LUT UR10, UR10, 0x3fff, URZ, 0xc0, !UPT ;  /* 0x00003fff0a0a7892 */ /* 0x000fe4000f8ec0ff */
[----:B------:R-:W-:-:S02]  /*4f70*/  ULOP3.LUT UR8, UR8, 0x3fff, URZ, 0xc0, !UPT ;  /* 0x00003fff08087892 */ /* 0x000fc4000f8ec0ff */
[----:B------:R-:W-:Y:S02]  /*4f80*/  ULOP3.LUT UR6, UR6, 0x3fff, URZ, 0xc0, !UPT ;  /* 0x00003fff06067892 */ /* 0x000fe4000f8ec0ff */
[----:B------:R-:W-:Y:S02]  /*4f90*/  ULOP3.LUT UR5, UR5, 0x3fff, URZ, 0xc0, !UPT ;  /* 0x00003fff05057892 */ /* 0x000fe4000f8ec0ff */
[----:B------:R-:W-:Y:S02]  /*4fa0*/  UISETP.LT.AND UP0, UPT, UR38, 0x1, UPT ;  /* 0x000000012600788c */ /* 0x000fe4000bf01270 */
[----:B------:R-:W-:Y:S01]  /*4fb0*/  UISETP.NE.AND UP4, UPT, UR39, 0x1, UPT ;  /* 0x000000012700788c */ /* 0x000fe2000bf85270 */
[----:B------:R-:W1:Y:S01]  /*4fc0*/  LDCU UR36, c[0x0][0x374] ;  /* 0x00006e80ff2477ac */ /* 0x000e620008000800 */
[----:B------:R-:W-:Y:S02]  /*4fd0*/  ULOP3.LUT UR27, UR10, 0x10000, URZ, 0xfc, !UPT ;  /* 0x000100000a1b7892 */ /* 0x000fe4000f8efcff */
[----:B------:R-:W-:Y:S01]  /*4fe0*/  ULOP3.LUT UR28, UR8, 0x10000, URZ, 0xfc, !UPT ;  /* 0x00010000081c7892 */ /* 0x000fe2000f8efcff */
[----:B---3--:R-:W-:Y:S01]  /*4ff0*/  R2UR UR19, R3 ;  /* 0x00000000031372ca */ /* 0x008fe200000e0000 */
[----:B------:R-:W-:Y:S01]  /*5000*/  IMAD.MOV.U32 R3, RZ, RZ, RZ ;  /* 0x000000ffff037224 */ /* 0x000fe200078e00ff */
[----:B------:R-:W-:-:S02]  /*5010*/  ULOP3.LUT UR29, UR6, 0x10000, URZ, 0xfc, !UPT ;  /* 0x00010000061d7892 */ /* 0x000fc4000f8efcff */
[----:B------:R-:W-:Y:S02]  /*5020*/  ULOP3.LUT UR30, UR5, 0x10000, URZ, 0xfc, !UPT ;  /* 0x00010000051e7892 */ /* 0x000fe4000f8efcff */
[----:B------:R-:W-:Y:S02]  /*5030*/  USEL UR41, UR38, 0x1, !UP0 ;  /* 0x0000000126297887 */ /* 0x000fe4000c000000 */
[----:B------:R-:W-:Y:S01]  /*5040*/  UISETP.NE.AND UP3, UPT, UR47, URZ, UPT ;  /* 0x000000ff2f00728c */ /* 0x000fe2000bf65270 */
[----:B------:R-:W-:Y:S01]  /*5050*/  UMOV UR15, URZ ;  /* 0x000000ff000f7c82 */ /* 0x000fe20008000000 */
[----:B------:R-:W-:-:S03]  /*5060*/  UMOV UR14, URZ ;  /* 0x000000ff000e7c82 */ /* 0x000fc60008000000 */
[----:B------:R-:W-:Y:S02]  /*5070*/  UIADD3 UR24, UPT, UPT, UR19, 0x80, URZ ;  /* 0x0000008013187890 */ /* 0x000fe4000fffe0ff */
[----:B------:R-:W-:Y:S02]  /*5080*/  UIADD3 UR43, UPT, UPT, UR19, 0x84, URZ ;  /* 0x00000084132b7890 */ /* 0x000fe4000fffe0ff */
[----:B------:R-:W-:-:S04]  /*5090*/  USHF.R.U32.HI UR4, URZ, 0x11, UR24 ;  /* 0x00000011ff047899 */ /* 0x000fc80008011618 */
[----:B------:R-:W-:-:S04]  /*50a0*/  ULOP3.LUT UR4, UR4, 0x6000, URZ, 0xc0, !UPT ;  /* 0x0000600004047892 */ /* 0x000fc8000f8ec0ff */
[----:B-12---:R-:W-:-:S12]  /*50b0*/  ULOP3.LUT UR42, UR4, 0x1010, URZ, 0xfc, !UPT ;  /* 0x00001010042a7892 */ /* 0x006fd8000f8efcff */
.L_x_110:
[C---:B------:R-:W-:Y:S02]  /*50c0*/  LEA R2, R9.reuse, UR18, 0x3 ;  /* 0x0000001209027c11 */ /* 0x040fe4000f8e18ff */
[----:B------:R-:W-:Y:S02]  /*50d0*/  SHF.L.U32 R5, R8, 0x1f, RZ ;  /* 0x0000001f08057819 */ /* 0x000fe400000006ff */
[----:B------:R-:W-:Y:S02]  /*50e0*/  LEA R6, R9, UR18, 0x4 ;  /* 0x0000001209067c11 */ /* 0x000fe4000f8e20ff */
[----:B------:R-:W1:Y:S02]  /*50f0*/  SYNCS.PHASECHK.TRANS64.TRYWAIT P0, [R2+URZ+0x250], R5 ;  /* 0x00025005020075a7 */ /* 0x000e6400080011ff */
[----:B-1-3--:R-:W-:Y:S05]  /*5100*/  @!P0 BRA `(.L_x_101) ;  /* 0x0000005c00ac8947 */ /* 0x00afea0003800000 */
.L_x_243:
[----:B-1----:R-:W1:Y:S01]  /*5110*/  LDS.128 R4, [R6+0x2c0] ;  /* 0x0002c00006047984 */ /* 0x002e620000000c00 */
[----:B------:R-:W-:Y:S01]  /*5120*/  @!PT LDS RZ, [RZ] ;  /* 0x00000000fffff984 */ /* 0x000fe20000000800 */
[----:B------:R-:W-:Y:S01]  /*5130*/  @!PT LDS RZ, [RZ] ;  /* 0x00000000fffff984 */ /* 0x000fe20000000800 */
[----:B------:R-:W-:Y:S01]  /*5140*/  @!PT LDS RZ, [RZ] ;  /* 0x00000000fffff984 */ /* 0x000fe20000000800 */
[----:B------:R-:W-:Y:S01]  /*5150*/  @!PT LDS RZ, [RZ] ;  /* 0x00000000fffff984 */ /* 0x000fe20000000800 */
[----:B------:R2:W-:Y:S06]  /*5160*/  MEMBAR.ALL.CTA ;  /* 0x0000000000007992 */ /* 0x0005ec0000008000 */
[----:B--2---:R-:W2:Y:S01]  /*5170*/  FENCE.VIEW.ASYNC.S ;  /* 0x00000000000073c6 */ /* 0x004ea20000000000 */
[----:B-1----:R-:W-:-:S13]  /*5180*/  LOP3.LUT P0, RZ, R6, 0x1, RZ, 0xc0, !PT ;  /* 0x0000000106ff7812 */ /* 0x002fda000780c0ff */
[----:B--2---:R-:W-:Y:S01]  /*5190*/  VOTEU.ANY UP2, P0 ;  /* 0x0000000000ff7886 */ /* 0x004fe20000040100 */
[----:B------:R-:W-:-:S13]  /*51a0*/  PLOP3.LUT P0, PT, PT, PT, UP2, 0x80, 0x8 ;  /* 0x000000000008781c */ /* 0x000fda0003f0f028 */
[----:B------:R-:W-:Y:S02]  /*51b0*/  @P0 MOV R0, R4 ;  /* 0x0000000400000202 */ /* 0x000fe40000000f00 */
[----:B------:R-:W-:Y:S02]  /*51c0*/  @P0 LOP3.LUT R4, R5, 0xffff, RZ, 0xc0, !PT ;  /* 0x0000ffff05040812 */ /* 0x000fe400078ec0ff */
[----:B------:R-:W-:Y:S01]  /*51d0*/  @P0 R2UR UR5, R0 ;  /* 0x00000000000502ca */ /* 0x000fe200000e0000 */
[----:B------:R-:W-:Y:S01]  /*51e0*/  VIADD R0, R2, 0x260 ;  /* 0x0000026002007836 */ /* 0x000fe20000000000 */
[----:B------:R-:W-:-:S04]  /*51f0*/  @P0 R2UR UR4, R4 ;  /* 0x00000000040402ca */ /* 0x000fc800000e0000 */
[----:B------:R-:W-:-:S04]  /*5200*/  PRMT R0, RZ, 0x654, R0 ;  /* 0x00000654ff007816 */ /* 0x000fc80000000000 */
[----:B------:R1:W-:Y:S03]  /*5210*/  SYNCS.ARRIVE.TRANS64.RED.A1T0 RZ, [R0+URZ], RZ ;  /* 0x000000ff00ff79a7 */ /* 0x0003e600081004ff */
[----:B------:R-:W-:Y:S02]  /*5220*/  @UP2 UMOV UR33, UR5 ;  /* 0x0000000500212c82 */ /* 0x000fe40008000000 */
[----:B------:R-:W-:Y:S01]  /*5230*/  @UP2 UMOV UR31, UR4 ;  /* 0x00000004001f2c82 */ /* 0x000fe20008000000 */
[----:B------:R-:W-:Y:S05]  /*5240*/  BRA.U !UP5, `(.L_x_102) ;  /* 0x000000010dd07547 */ /* 0x000fea000b800000 */
[----:B------:R-:W2:Y:S01]  /*5250*/  LDCU.128 UR20, c[0x0][0xf10] ;  /* 0x0001e200ff1477ac */ /* 0x000ea20008000c00 */
[----:B------:R-:W3:Y:S01]  /*5260*/  LDCU UR32, c[0x0][0xf20] ;  /* 0x0001e400ff2077ac */ /* 0x000ee20008000800 */
[----:B------:R-:W4:Y:S01]  /*5270*/  LDCU UR25, c[0x0][0xf0c] ;  /* 0x0001e180ff1977ac */ /* 0x000f220008000800 */
[----:B------:R-:W1:Y:S01]  /*5280*/  LDCU.64 UR8, c[0x0][0xf28] ;  /* 0x0001e500ff0877ac */ /* 0x000e620008000a00 */
[----:B--2---:R-:W-:Y:S02]  /*5290*/  UIMAD.WIDE.U32 UR6, UR36, UR23, URZ ;  /* 0x00000017240672a5 */ /* 0x004fe4000f8e00ff */
[----:B------:R-:W-:Y:S02]  /*52a0*/  UIMAD.WIDE.U32 UR4, UR37, UR20, URZ ;  /* 0x00000014250472a5 */ /* 0x000fe4000f8e00ff */
[----:B------:R-:W-:Y:S02]  /*52b0*/  UISETP.NE.AND UP0, UPT, UR22, 0x1, UPT ;  /* 0x000000011600788c */ /* 0x000fe4000bf05270 */
[----:B------:R-:W-:Y:S01]  /*52c0*/  UIMAD.WIDE.U32 UR16, UR31, UR23, URZ ;  /* 0x000000171f1072a5 */ /* 0x000fe2000f8e00ff */
[----:B------:R-:W-:-:S02]  /*52d0*/  UMOV UR6, UR7 ;  /* 0x0000000700067c82 */ /* 0x000fc40008000000 */
[----:B------:R-:W-:Y:S01]  /*52e0*/  UMOV UR4, UR5 ;  /* 0x0000000500047c82 */ /* 0x000fe20008000000 */
[----:B---3--:R-:W-:Y:S02]  /*52f0*/  USHF.R.U32.HI UR6, URZ, UR32, UR6 ;  /* 0x00000020ff067299 */ /* 0x008fe40008011606 */
[----:B----4-:R-:W-:Y:S02]  /*5300*/  UISETP.NE.AND UP1, UPT, UR25, 0x1, UPT ;  /* 0x000000011900788c */ /* 0x010fe4000bf25270 */
[----:B------:R-:W-:Y:S02]  /*5310*/  USHF.R.U32.HI UR4, URZ, UR21, UR4 ;  /* 0x00000015ff047299 */ /* 0x000fe40008011604 */
[----:B------:R-:W-:Y:S02]  /*5320*/  USEL UR5, UR36, UR6, !UP0 ;  /* 0x0000000624057287 */ /* 0x000fe4000c000000 */
[----:B------:R-:W-:Y:S02]  /*5330*/  USEL UR6, UR37, UR4, !UP1 ;  /* 0x0000000425067287 */ /* 0x000fe4000c800000 */
[----:B-1----:R-:W-:Y:S01]  /*5340*/  UIMAD.WIDE.U32 UR10, UR5, UR8, URZ ;  /* 0x00000008050a72a5 */ /* 0x002fe2000f8e00ff */
[----:B------:R-:W-:Y:S01]  /*5350*/  UMOV UR4, UR17 ;  /* 0x0000001100047c82 */ /* 0x000fe20008000000 */
[----:B------:R-:W-:-:S02]  /*5360*/  UIMAD.WIDE.U32 UR12, UR33, UR20, URZ ;  /* 0x00000014210c72a5 */ /* 0x000fc4000f8e00ff */
        /* <DEDUP_REMOVED lines=34> */
.L_x_102:
[----:B------:R-:W2:Y:S02]  /*5590*/  LDCU UR4, c[0x0][0xf30] ;  /* 0x0001e600ff0477ac */ /* 0x000ea40008000800 */
[----:B--2---:R-:W-:-:S09]  /*55a0*/  UISETP.NE.AND UP0, UPT, UR4, 0x1, UPT ;  /* 0x000000010400788c */ /* 0x004fd2000bf05270 */
[----:B------:R-:W-:Y:S05]  /*55b0*/  BRA.U UP0, `(.L_x_103) ;  /* 0x00000001003c7547 */ /* 0x000fea000b800000 */
[----:B------:R-:W2:Y:S01]  /*55c0*/  LDCU.128 UR8, c[0x0][0xf10] ;  /* 0x0001e200ff0877ac */ /* 0x000ea20008000c00 */
[----:B------:R-:W3:Y:S01]  /*55d0*/  LDCU UR12, c[0x0][0xf0c] ;  /* 0x0001e180ff0c77ac */ /* 0x000ee20008000800 */
[----:B------:R-:W4:Y:S01]  /*55e0*/  LDCU UR13, c[0x0][0xf20] ;  /* 0x0001e400ff0d77ac */ /* 0x000f220008000800 */
[----:B--2---:R-:W-:Y:S02]  /*55f0*/  UIMAD.WIDE.U32 UR6, UR33, UR8, URZ ;  /* 0x00000008210672a5 */ /* 0x004fe4000f8e00ff */
[----:B------:R-:W-:Y:S02]  /*5600*/  UIMAD.WIDE.U32 UR4, UR31, UR11, URZ ;  /* 0x0000000b1f0472a5 */ /* 0x000fe4000f8e00ff */
[----:B---3--:R-:W-:Y:S02]  /*5610*/  UISETP.NE.AND UP0, UPT, UR12, 0x1, UPT ;  /* 0x000000010c00788c */ /* 0x008fe4000bf05270 */
[----:B------:R-:W-:Y:S01]  /*5620*/  UISETP.NE.AND UP1, UPT, UR10, 0x1, UPT ;  /* 0x000000010a00788c */ /* 0x000fe2000bf25270 */
[----:B------:R-:W-:-:S02]  /*5630*/  UMOV UR6, UR7 ;  /* 0x0000000700067c82 */ /* 0x000fc40008000000 */
[----:B------:R-:W-:Y:S01]  /*5640*/  UMOV UR4, UR5 ;  /* 0x0000000500047c82 */ /* 0x000fe20008000000 */
[----:B------:R-:W-:Y:S02]  /*5650*/  USHF.R.U32.HI UR9, URZ, UR9, UR6 ;  /* 0x00000009ff097299 */ /* 0x000fe40008011606 */
[----:B----4-:R-:W-:Y:S02]  /*5660*/  USHF.R.U32.HI UR4, URZ, UR13, UR4 ;  /* 0x0000000dff047299 */ /* 0x010fe40008011604 */
[----:B------:R-:W-:Y:S02]  /*5670*/  USEL UR5, UR33, UR9, !UP0 ;  /* 0x0000000921057287 */ /* 0x000fe4000c000000 */
[----:B------:R-:W-:-:S04]  /*5680*/  USEL UR4, UR31, UR4, !UP1 ;  /* 0x000000041f047287 */ /* 0x000fc8000c800000 */
[----:B------:R-:W-:-:S04]  /*5690*/  UIADD3 UR4, UPT, UPT, UR5, -UR4, URZ ;  /* 0x8000000405047290 */ /* 0x000fc8000fffe0ff */
[----:B------:R-:W-:-:S12]  /*56a0*/  UIMAD UR31, UR4, UR10, UR31 ;  /* 0x0000000a041f72a4 */ /* 0x000fd8000f8e021f */
.L_x_103:
[----:B------:R-:W-:Y:S01]  /*56b0*/  IADD3 R9, PT, PT, R9, 0x1, RZ ;  /* 0x0000000109097810 */ /* 0x000fe20007ffe0ff */
[----:B------:R-:W-:Y:S06]  /*56c0*/  BRA.U UP3, `(.L_x_104) ;  /* 0x00000005030c7547 */ /* 0x000fec000b800000 */
[----:B------:R-:W2:Y:S01]  /*56d0*/  LDCU UR4, c[0x0][0x38c] ;  /* 0x00007180ff0477ac */ /* 0x000ea20008000800 */
[----:B------:R-:W-:Y:S02]  /*56e0*/  PLOP3.LUT P1, PT, PT, PT, PT, 0x80, 0x8 ;  /* 0x000000000008781c */ /* 0x000fe40003f2f070 */
[----:B------:R-:W-:Y:S01]  /*56f0*/  SHF.L.U32 R5, R10, 0x1f, RZ ;  /* 0x0000001f0a057819 */ /* 0x000fe200000006ff */
[----:B------:R-:W-:Y:S02]  /*5700*/  ULEA UR32, UR35, UR18, 0x3 ;  /* 0x0000001223207291 */ /* 0x000fe4000f8e18ff */
[----:B------:R-:W-:-:S04]  /*5710*/  ULEA.HI UR25, UR34, UR34, URZ, 0x1 ;  /* 0x0000002222197291 */ /* 0x000fc8000f8f08ff */
[----:B------:R-:W-:-:S04]  /*5720*/  ULOP3.LUT UR25, UR25, 0x7ffffffe, URZ, 0xc0, !UPT ;  /* 0x7ffffffe19197892 */ /* 0x000fc8000f8ec0ff */
[----:B------:R-:W-:Y:S02]  /*5730*/  UIADD3 UR25, UPT, UPT, -UR25, UR34, URZ ;  /* 0x0000002219197290 */ /* 0x000fe4000fffe1ff */
[----:B--2---:R-:W-:Y:S02]  /*5740*/  UISETP.GE.AND UP0, UPT, UR4, 0x1, UPT ;  /* 0x000000010400788c */ /* 0x004fe4000bf06270 */
[----:B------:R-:W-:-:S04]  /*5750*/  ULEA UR25, UR25, UR43, 0x1 ;  /* 0x0000002b19197291 */ /* 0x000fc8000f8e08ff */
[----:B------:R-:W-:-:S05]  /*5760*/  PLOP3.LUT P0, PT, PT, PT, UP0, 0x80, 0x8 ;  /* 0x000000000008781c */ /* 0x000fca0003f0f008 */
[----:B------:R-:W-:-:S08]  /*5770*/  @UP0 ULEA UR4, UR15, UR18, 0x3 ;  /* 0x000000120f040291 */ /* 0x000fd0000f8e18ff */
[----:B-1----:R-:W-:-:S04]  /*5780*/  @P0 SHF.L.U32 R0, R3, 0x1f, RZ ;  /* 0x0000001f03000819 */ /* 0x002fc800000006ff */
[----:B------:R1:W2:Y:S01]  /*5790*/  @P0 SYNCS.PHASECHK.TRANS64.TRYWAIT P1, [UR4], R0 ;  /* 0x00000000ff0005a7 */ /* 0x0002a20008021104 */
[----:B------:R-:W3:Y:S02]  /*57a0*/  SYNCS.PHASECHK.TRANS64.TRYWAIT P0, [UR32+0x280], R5 ;  /* 0x00028005ff0075a7 */ /* 0x000ee40008001120 */
[----:B-123--:R-:W-:Y:S05]  /*57b0*/  @!P0 BRA `(.L_x_105) ;  /* 0x0000005800148947 */ /* 0x00efea0003800000 */
.L_x_245:
[----:B------:R-:W-:Y:S01]  /*57c0*/  UMOV UR20, UR14 ;  /* 0x0000000e00147c82 */ /* 0x000fe20008000000 */
[----:B------:R-:W-:Y:S05]  /*57d0*/  BRA.U !UP0, `(.L_x_106) ;  /* 0x0000000108b87547 */ /* 0x000fea000b800000 */
[----:B------:R-:W-:Y:S02]  /*57e0*/  USHF.R.U32.HI UR4, URZ, 0x1a, UR25 ;  /* 0x0000001aff047899 */ /* 0x000fe40008011619 */
[----:B------:R-:W-:Y:S02]  /*57f0*/  UIADD3 UR20, UPT, UPT, UR41, UR14, URZ ;  /* 0x0000000e29147290 */ /* 0x000fe4000fffe0ff */
[----:B------:R-:W-:Y:S02]  /*5800*/  ULOP3.LUT UR4, UR4, 0x30, URZ, 0xc0, !UPT ;  /* 0x0000003004047892 */ /* 0x000fe4000f8ec0ff */
[----:B------:R-:W-:Y:S02]  /*5810*/  ULEA UR21, UR35, UR19, 0x6 ;  /* 0x0000001323157291 */ /* 0x000fe4000f8e30ff */
[----:B------:R-:W-:Y:S01]  /*5820*/  ULOP3.LUT UR22, UR4, 0x480, URZ, 0xfc, !UPT ;  /* 0x0000048004167892 */ /* 0x000fe2000f8efcff */
[----:B------:R-:W-:Y:S01]  /*5830*/  UMOV UR17, URZ ;  /* 0x000000ff00117c82 */ /* 0x000fe20008000000 */
[----:B------:R-:W-:-:S02]  /*5840*/  UMOV UR16, UR38 ;  /* 0x0000002600107c82 */ /* 0x000fc40008000000 */
[----:B------:R-:W-:Y:S01]  /*5850*/  UPRMT UR23, UR22, 0x5410, UR42 ;  /* 0x0000541016177896 */ /* 0x000fe2000800002a */
[----:B------:R-:W-:Y:S02]  /*5860*/  UMOV UR4, UR15 ;  /* 0x0000000f00047c82 */ /* 0x000fe40008000000 */
[----:B------:R-:W-:-:S09]  /*5870*/  UMOV UR22, URZ ;  /* 0x000000ff00167c82 */ /* 0x000fd20008000000 */
.L_x_109:
[----:B--2---:R-:W-:Y:S01]  /*5880*/  ULEA UR7, UR4, UR18, 0x3 ;  /* 0x0000001204077291 */ /* 0x004fe2000f8e18ff */
[----:B---3--:R-:W-:Y:S11]  /*5890*/  @P1 BRA `(.L_x_107) ;  /* 0x00000000000c1947 */ /* 0x008ff60003800000 */
[----:B-1----:R-:W-:Y:S04]  /*58a0*/  SHF.L.U32 R5, R3, 0x1f, RZ ;  /* 0x0000001f03057819 */ /* 0x002fe800000006ff */
[----:B------:R-:W1:Y:S02]  /*58b0*/  SYNCS.PHASECHK.TRANS64.TRYWAIT P0, [UR7], R5 ;  /* 0x00000005ff0075a7 */ /* 0x000e640008001107 */
[----:B-1----:R-:W-:Y:S05]  /*58c0*/  @!P0 BRA `(.L_x_108) ;  /* 0x0000005400e88947 */ /* 0x002fea0003800000 */
.L_x_107:
[----:B------:R-:W-:Y:S01]  /*58d0*/  UISETP.NE.AND UP0, UPT, UR16, 0x1, UPT ;  /* 0x000000011000788c */ /* 0x000fe2000bf05270 */
[----:B------:R-:W-:Y:S01]  /*58e0*/  PLOP3.LUT P1, PT, PT, PT, PT, 0x80, 0x8 ;  /* 0x000000000008781c */ /* 0x000fe20003f2f070 */
[----:B------:R-:W-:Y:S02]  /*58f0*/  UIADD3 UR5, UPT, UPT, UR4, 0x1, URZ ;  /* 0x0000000104057890 */ /* 0x000fe4000fffe0ff */
[----:B------:R-:W-:Y:S02]  /*5900*/  ULEA UR12, UR4, UR29, 0x5 ;  /* 0x0000001d040c7291 */ /* 0x000fe4000f8e28ff */
[----:B------:R-:W-:Y:S01]  /*5910*/  UISETP.NE.AND UP1, UPT, UR5, 0x21, UPT ;  /* 0x000000210500788c */ /* 0x000fe2000bf25270 */
[----:B------:R-:W-:Y:S01]  /*5920*/  PLOP3.LUT P0, PT, PT, PT, UP0, 0x80, 0x8 ;  /* 0x000000000008781c */ /* 0x000fe20003f0f008 */
[----:B------:R-:W-:Y:S02]  /*5930*/  ULEA UR10, UR4, UR30, 0x5 ;  /* 0x0000001e040a7291 */ /* 0x000fe4000f8e28ff */
[----:B------:R-:W-:Y:S02]  /*5940*/  USEL UR6, URZ, 0x1, UP1 ;  /* 0x00000001ff067887 */ /* 0x000fe40008800000 */
[----:B------:R-:W-:Y:S02]  /*5950*/  USEL UR15, UR5, URZ, UP1 ;  /* 0x000000ff050f7287 */ /* 0x000fe40008800000 */
[----:B------:R-:W-:Y:S02]  /*5960*/  ULEA UR8, UR4, UR28, 0x6 ;  /* 0x0000001c04087291 */ /* 0x000fe4000f8e30ff */
[----:B------:R-:W-:Y:S01]  /*5970*/  @UP0 ULEA UR5, UR15, UR18, 0x3 ;  /* 0x000000120f050291 */ /* 0x000fe2000f8e18ff */
[----:B------:R-:W-:Y:S01]  /*5980*/  LOP3.LUT R3, R3, UR6, RZ, 0x3c, !PT ;  /* 0x0000000603037c12 */ /* 0x000fe2000f8e3cff */
[----:B------:R-:W-:Y:S02]  /*5990*/  UISETP.NE.U32.AND UP0, UPT, UR17, URZ, UPT ;  /* 0x000000ff1100728c */ /* 0x000fe4000bf05070 */
[----:B------:R-:W-:Y:S01]  /*59a0*/  ULEA UR6, UR4, UR27, 0x8 ;  /* 0x0000001b04067291 */ /* 0x000fe2000f8e40ff */
[----:B-1----:R-:W-:Y:S01]  /*59b0*/  @P0 SHF.L.U32 R0, R3, 0x1f, RZ ;  /* 0x0000001f03000819 */ /* 0x002fe200000006ff */
[----:B------:R-:W-:Y:S01]  /*59c0*/  UMOV UR13, 0x4008 ;  /* 0x00004008000d7882 */ /* 0x000fe20000000000 */
[----:B------:R-:W-:Y:S01]  /*59d0*/  UMOV UR11, 0x4008 ;  /* 0x00004008000b7882 */ /* 0x000fe20000000000 */
[----:B------:R-:W-:Y:S01]  /*59e0*/  UMOV UR9, 0xc0004010 ;  /* 0xc000401000097882 */ /* 0x000fe20000000000 */
[----:B------:R2:W3:Y:S01]  /*59f0*/  @P0 SYNCS.PHASECHK.TRANS64.TRYWAIT P1, [UR5], R0 ;  /* 0x00000000ff0005a7 */ /* 0x0004e20008021105 */
[----:B------:R-:W-:Y:S01]  /*5a00*/  UIADD3 UR5, UPT, UPT, UR7, 0x108, URZ ;  /* 0x0000010807057890 */ /* 0x000fe2000fffe0ff */
[----:B------:R2:W-:Y:S01]  /*5a10*/  UTCCP.T.S.2CTA.4x32dp128bit tmem[UR19+0x80], gdesc[UR12] ;  /* 0x0000800c130079e7 */ /* 0x0005e20009300000 */
[----:B------:R-:W-:Y:S01]  /*5a20*/  UIADD3 UR14, UPT, UPT, UR14, 0x1, URZ ;  /* 0x000000010e0e7890 */ /* 0x000fe2000fffe0ff */
[----:B------:R2:W-:Y:S01]  /*5a30*/  UTCCP.T.S.2CTA.4x32dp128bit tmem[UR19+0x84], gdesc[UR10] ;  /* 0x0000840a130079e7 */ /* 0x0005e20009300000 */
[----:B------:R-:W-:Y:S01]  /*5a40*/  UIADD3 UR16, UPT, UPT, UR16, -0x1, URZ ;  /* 0xffffffff10107890 */ /* 0x000fe2000fffe0ff */
[----:B------:R-:W-:Y:S01]  /*5a50*/  UMOV UR7, 0xc0004010 ;  /* 0xc000401000077882 */ /* 0x000fe20000000000 */
[----:B------:R-:W-:Y:S01]  /*5a60*/  UMOV UR17, 0x1 ;  /* 0x0000000100117882 */ /* 0x000fe20000000000 */
[----:B------:R2:W-:Y:S01]  /*5a70*/  UTCOMMA.2CTA.4X gdesc[UR6], gdesc[UR8], tmem[UR21], tmem[UR22], idesc[UR23], tmem[UR24], UP0 ;  /* 0x80181608060075ea */ /* 0x0005e20008200015 */
[----:B------:R-:W-:Y:S01]  /*5a80*/  UISETP.NE.AND UP0, UPT, UR14, UR20, UPT ;  /* 0x000000140e00728c */ /* 0x000fe2000bf05270 */
[----:B------:R2:W-:Y:S01]  /*5a90*/  UTCBAR.2CTA.MULTICAST [UR5], URZ, UR26 ;  /* 0x000000ff050073e9 */ /* 0x0005e2000820081a */
[----:B------:R-:W-:Y:S07]  /*5aa0*/  UMOV UR4, UR15 ;  /* 0x0000000f00047c82 */ /* 0x000fee0008000000 */
[----:B------:R-:W-:Y:S05]  /*5ab0*/  BRA.U UP0, `(.L_x_109) ;  /* 0xfffffffd00707547 */ /* 0x000fea000b83ffff */
.L_x_106:
[----:B------:R-:W-:Y:S01]  /*5ac0*/  UIADD3 UR4, UPT, UPT, UR32, 0x270, URZ ;  /* 0x0000027020047890 */ /* 0x000fe2000fffe0ff */
[----:B------:R-:W-:-:S08]  /*5ad0*/  UMOV UR14, UR20 ;  /* 0x00000014000e7c82 */ /* 0x000fd00008000000 */
[----:B------:R4:W-:Y:S01]  /*5ae0*/  UTCBAR.2CTA.MULTICAST [UR4], URZ, UR40 ;  /* 0x000000ff040073e9 */ /* 0x0009e20008200828 */
[----:B------:R-:W-:Y:S02]  /*5af0*/  NOP ;  /* 0x0000000000007918 */ /* 0x000fe40000000000 */
.L_x_104:
[----:B--2---:R-:W-:Y:S01]  /*5b00*/  R2UR UR5, R86 ;  /* 0x00000000560572ca */ /* 0x004fe200000e0000 */
[----:B----4-:R-:W-:Y:S01]  /*5b10*/  UIADD3 UR4, UPT, UPT, UR35, 0x1, URZ ;  /* 0x0000000123047890 */ /* 0x010fe2000fffe0ff */
[----:B------:R-:W-:-:S03]  /*5b20*/  ISETP.NE.AND P0, PT, R9, 0x2, PT ;  /* 0x000000020900780c */ /* 0x000fc60003f05270 */
[----:B------:R-:W-:Y:S01]  /*5b30*/  UISETP.NE.AND UP0, UPT, UR4, 0x2, UPT ;  /* 0x000000020400788c */ /* 0x000fe2000bf05270 */
[----:B-1----:R-:W-:Y:S02]  /*5b40*/  SEL R5, RZ, 0x1, P0 ;  /* 0x00000001ff057807 */ /* 0x002fe40000000000 */
[----:B------:R-:W-:Y:S01]  /*5b50*/  SEL R9, R9, RZ, P0 ;  /* 0x000000ff09097207 */ /* 0x000fe20000000000 */
[----:B------:R-:W-:Y:S01]  /*5b60*/  USEL UR35, UR4, URZ, UP0 ;  /* 0x000000ff04237287 */ /* 0x000fe20008000000 */
[----:B------:R-:W-:-:S03]  /*5b70*/  LOP3.LUT R8, R8, R5, RZ, 0x3c, !PT ;  /* 0x0000000508087212 */ /* 0x000fc600078e3cff */
[----:B------:R-:W-:Y:S02]  /*5b80*/  UIADD3 UR34, UPT, UPT, UR31, UR5, URZ ;  /* 0x000000051f227290 */ /* 0x000fe4000fffe0ff */
[----:B------:R-:W-:-:S06]  /*5b90*/  USEL UR5, URZ, 0x1, UP0 ;  /* 0x00000001ff057887 */ /* 0x000fcc0008000000 */
[----:B------:R-:W-:Y:S01]  /*5ba0*/  LOP3.LUT R10, R10, UR5, RZ, 0x3c, !PT ;  /* 0x000000050a0a7c12 */ /* 0x000fe2000f8e3cff */
[----:B------:R-:W-:Y:S06]  /*5bb0*/  BRA.U UP2, `(.L_x_110) ;  /* 0xfffffff502407547 */ /* 0x000fec000b83ffff */
[----:B------:R-:W1:Y:S01]  /*5bc0*/  S2UR UR8, SR_CgaCtaId ;  /* 0x00000000000879c3 */ /* 0x000e620000008800 */
[----:B------:R-:W-:Y:S01]  /*5bd0*/  ELECT P0, URZ, PT ;  /* 0x0000000000ff782f */ /* 0x000fe20003800000 */
[----:B------:R-:W-:Y:S01]  /*5be0*/  HFMA2 R0, -RZ, RZ, 0, 5.9604644775390625e-08 ;  /* 0x00000001ff007431 */ /* 0x000fe200000001ff */
[----:B------:R-:W-:-:S05]  /*5bf0*/  UMOV UR4, 0x40 ;  /* 0x0000004000047882 */ /* 0x000fca0000000000 */
[----:B------:R-:W-:Y:S01]  /*5c00*/  UVIRTCOUNT.DEALLOC.SMPOOL 0x80 ;  /* 0x000000800000784c */ /* 0x000fe20000000000 */
[----:B------:R-:W-:Y:S02]  /*5c10*/  UISETP.NE.AND UP0, UPT, UR47, URZ, UPT ;  /* 0x000000ff2f00728c */ /* 0x000fe4000bf05270 */
[----:B-1----:R-:W-:-:S09]  /*5c20*/  ULEA UR8, UR8, UR4, 0x18 ;  /* 0x0000000408087291 */ /* 0x002fd2000f8ec0ff */
[----:B------:R1:W-:Y:S01]  /*5c30*/  @P0 STS.U8 [UR8+0x1c], R0 ;  /* 0x00001c00ff000988 */ /* 0x0003e20008000008 */
[----:B------:R-:W-:Y:S05]  /*5c40*/  BRA.U UP0, `(.L_x_111) ;  /* 0x0000000100587547 */ /* 0x000fea000b800000 */
[----:B------:R-:W-:Y:S01]  /*5c50*/  UIADD3 UR5, UPT, UPT, UR18, 0x280, URZ ;  /* 0x0000028012057890 */ /* 0x000fe2000fffe0ff */
[----:B------:R-:W-:-:S03]  /*5c60*/  SHF.L.U32 R3, R10, 0x1f, RZ ;  /* 0x0000001f0a037819 */ /* 0x000fc600000006ff */
[----:B------:R-:W-:-:S09]  /*5c70*/  ULEA UR4, UR35, UR5, 0x3 ;  /* 0x0000000523047291 */ /* 0x000fd2000f8e18ff */
[----:B------:R-:W2:Y:S02]  /*5c80*/  SYNCS.PHASECHK.TRANS64.TRYWAIT P0, [UR4], R3 ;  /* 0x00000003ff0075a7 */ /* 0x000ea40008001104 */
[----:B--2---:R-:W-:Y:S05]  /*5c90*/  @!P0 BRA `(.L_x_112) ;  /* 0x00000054000c8947 */ /* 0x004fea0003800000 */
.L_x_248:
[----:B------:R-:W-:-:S04]  /*5ca0*/  UIADD3 UR4, UPT, UPT, UR35, 0x1, URZ ;  /* 0x0000000123047890 */ /* 0x000fc8000fffe0ff */
[----:B------:R-:W-:-:S04]  /*5cb0*/  UISETP.NE.AND UP1, UPT, UR4, 0x2, UPT ;  /* 0x000000020400788c */ /* 0x000fc8000bf25270 */
[----:B------:R-:W-:Y:S02]  /*5cc0*/  USEL UR6, URZ, 0x1, UP1 ;  /* 0x00000001ff067887 */ /* 0x000fe40008800000 */
[----:B------:R-:W-:-:S04]  /*5cd0*/  USEL UR4, UR4, URZ, UP1 ;  /* 0x000000ff04047287 */ /* 0x000fc80008800000 */
[----:B------:R-:W-:Y:S01]  /*5ce0*/  ULEA UR4, UR4, UR5, 0x3 ;  /* 0x0000000504047291 */ /* 0x000fe2000f8e18ff */
[----:B-1----:R-:W-:-:S04]  /*5cf0*/  LOP3.LUT R3, R10, UR6, RZ, 0x3c, !PT ;  /* 0x000000060a037c12 */ /* 0x002fc8000f8e3cff */
[----:B------:R-:W-:Y:S01]  /*5d00*/  SHF.L.U32 R3, R3, 0x1f, RZ ;  /* 0x0000001f03037819 */ /* 0x000fe200000006ff */
[----:B------:R-:W-:-:S04]  /*5d10*/  IMAD.U32 R0, RZ, RZ, UR4 ;  /* 0x00000004ff007e24 */ /* 0x000fc8000f8e00ff */
[----:B------:R1:W2:Y:S03]  /*5d20*/  SYNCS.PHASECHK.TRANS64.TRYWAIT P0, [R0+URZ], R3 ;  /* 0x00000003000075a7 */ /* 0x0002a600080011ff */
[----:B--2---:R-:W-:Y:S05]  /*5d30*/  @!P0 NANOSLEEP.SYNCS 0x989680 ;  /* 0x009896800000895d */ /* 0x004fea0003900000 */
[----:B------:R-:W2:Y:S02]  /*5d40*/  @!P0 SYNCS.PHASECHK.TRANS64 P0, [R0+URZ], R3 ;  /* 0x00000003000085a7 */ /* 0x000ea400080010ff */
[----:B--2---:R-:W-:Y:S05]  /*5d50*/  @P0 BRA `(.L_x_113) ;  /* 0x0000000000200947 */ /* 0x004fea0003800000 */
.L_x_114:
[----:B--2---:R2:W4:Y:S02]  /*5d60*/  SYNCS.PHASECHK.TRANS64.TRYWAIT P0, [R0+URZ], R3 ;  /* 0x00000003000075a7 */ /* 0x00452400080011ff */
[----:B----4-:R-:W-:Y:S05]  /*5d70*/  @!P0 NANOSLEEP.SYNCS 0x989680 ;  /* 0x009896800000895d */ /* 0x010fea0003900000 */
[----:B------:R-:W4:Y:S02]  /*5d80*/  @!P0 SYNCS.PHASECHK.TRANS64 P0, [R0+URZ], R3 ;  /* 0x00000003000085a7 */ /* 0x000f2400080010ff */
[----:B----4-:R-:W-:Y:S05]  /*5d90*/  @!P0 BRA `(.L_x_114) ;  /* 0xfffffffc00f08947 */ /* 0x010fea000383ffff */
[----:B------:R-:W-:Y:S05]  /*5da0*/  BRA `(.L_x_113) ;  /* 0x00000000000c7947 */ /* 0x000fea0003800000 */
.L_x_111:
[----:B------:R-:W-:-:S04]  /*5db0*/  UIADD3 UR4, UPT, UPT, UR18, 0x2b0, URZ ;  /* 0x000002b012047890 */ /* 0x000fc8000fffe0ff */
[----:B------:R-:W-:-:S09]  /*5dc0*/  UPRMT UR4, UR48, 0x654, UR4 ;  /* 0x0000065430047896 */ /* 0x000fd20008000004 */
[----:B------:R-:W-:Y:S03]  /*5dd0*/  SYNCS.ARRIVE.TRANS64.RED.A1T0 RZ, [UR4], RZ ;  /* 0x000000ffffff79a7 */ /* 0x000fe60008100404 */
.L_x_113:
[----:B-12---:R-:W-:Y:S01]  /*5de0*/  SHF.L.U32 R3, RZ, 0x1f, RZ ;  /* 0x0000001fff037819 */ /* 0x006fe200000006ff */
[----:B------:R-:W-:Y:S01]  /*5df0*/  UIADD3 UR4, UPT, UPT, UR18, 0x2b0, URZ ;  /* 0x000002b012047890 */ /* 0x000fe2000fffe0ff */
[----:B------:R-:W-:Y:S02]  /*5e00*/  PLOP3.LUT P0, PT, PT, PT, UP0, 0x80, 0x8 ;  /* 0x000000000008781c */ /* 0x000fe40003f0f008 */
[----:B---3--:R-:W1:Y:S02]  /*5e10*/  SYNCS.PHASECHK.TRANS64.TRYWAIT P1, [UR18+0x2b0], R3 ;  /* 0x0002b003ff0075a7 */ /* 0x008e640008021112 */
[----:B-1----:R-:W-:Y:S09]  /*5e20*/  @!P1 BRA `(.L_x_115) ;  /* 0x0000005000c09947 */ /* 0x002ff20003800000 */
.L_x_250:
[----:B------:R-:W-:Y:S01]  /*5e30*/  @!UP0 UPRMT UR4, UR48, 0x654, UR4 ;  /* 0x0000065430048896 */ /* 0x000fe20008000004 */
[----:B------:R-:W-:Y:S01]  /*5e40*/  UMOV UR5, 0xffff ;  /* 0x0000ffff00057882 */ /* 0x000fe20000000000 */
[----:B------:R-:W-:-:S07]  /*5e50*/  UMOV UR6, 0x1 ;  /* 0x0000000100067882 */ /* 0x000fce0000000000 */
[----:B------:R-:W-:Y:S01]  /*5e60*/  @!P0 SYNCS.ARRIVE.TRANS64.RED.A1T0 RZ, [UR4], RZ ;  /* 0x000000ffffff89a7 */ /* 0x000fe20008100404 */
[----:B------:R-:W-:Y:S01]  /*5e70*/  NOP ;  /* 0x0000000000007918 */ /* 0x000fe20000000000 */
[----:B-1----:R-:W1:Y:S01]  /*5e80*/  LDS R0, [UR8+0x14] ;  /* 0x00001408ff007984 */ /* 0x002e620008000800 */
[----:B------:R-:W-:-:S04]  /*5e90*/  ULOP3.LUT UR4, UR19, 0xffff, URZ, 0xc0, !UPT ;  /* 0x0000ffff13047892 */ /* 0x000fc8000f8ec0ff */
[----:B------:R-:W-:-:S04]  /*5ea0*/  USHF.R.U32.HI UR4, URZ, 0x5, UR4 ;  /* 0x00000005ff047899 */ /* 0x000fc80008011604 */
[----:B------:R-:W-:Y:S02]  /*5eb0*/  USHF.L.U32 UR5, UR5, UR4, URZ ;  /* 0x0000000405057299 */ /* 0x000fe400080006ff */
[----:B------:R-:W-:-:S04]  /*5ec0*/  USHF.L.U32 UR4, UR6, UR4, URZ ;  /* 0x0000000406047299 */ /* 0x000fc800080006ff */
[----:B-1----:R-:W-:-:S04]  /*5ed0*/  LOP3.LUT R0, R0, UR5, RZ, 0xc0, !PT ;  /* 0x0000000500007c12 */ /* 0x002fc8000f8ec0ff */
[----:B------:R-:W-:-:S13]  /*5ee0*/  ISETP.NE.AND P0, PT, R0, UR5, PT ;  /* 0x0000000500007c0c */ /* 0x000fda000bf05270 */
[----:B------:R-:W-:Y:S05]  /*5ef0*/  @P0 BRA `(.L_x_116) ;  /* 0x0000000000580947 */ /* 0x000fea0003800000 */
[----:B------:R-:W1:Y:S02]  /*5f00*/  LDS R0, [UR8+0x18] ;  /* 0x00001808ff007984 */ /* 0x000e640008000800 */
[----:B-1----:R-:W-:-:S04]  /*5f10*/  LOP3.LUT R0, R0, UR4, RZ, 0xc0, !PT ;  /* 0x0000000400007c12 */ /* 0x002fc8000f8ec0ff */
[----:B------:R-:W-:-:S13]  /*5f20*/  ISETP.NE.AND P0, PT, R0, UR4, PT ;  /* 0x0000000400007c0c */ /* 0x000fda000bf05270 */
[----:B------:R-:W-:Y:S05]  /*5f30*/  @P0 BRA `(.L_x_117) ;  /* 0x00000000003c0947 */ /* 0x000fea0003800000 */
[----:B------:R-:W1:Y:S01]  /*5f40*/  S2R R2, SR_LANEID ;  /* 0x0000000000027919 */ /* 0x000e620000000000 */
[----:B------:R-:W-:Y:S01]  /*5f50*/  ULOP3.LUT UR5, URZ, UR5, URZ, 0x33, !UPT ;  /* 0x00000005ff057292 */ /* 0x000fe2000f8e33ff */
[----:B------:R-:W-:Y:S01]  /*5f60*/  LOP3.LUT R4, RZ, UR4, RZ, 0x33, !PT ;  /* 0x00000004ff047c12 */ /* 0x000fe2000f8e33ff */
[----:B------:R-:W-:Y:S02]  /*5f70*/  VOTEU.ANY UR4, UPT, PT ;  /* 0x0000000000047886 */ /* 0x000fe400038e0100 */
[----:B------:R-:W-:Y:S01]  /*5f80*/  UFLO.U32 UR4, UR4 ;  /* 0x00000004000472bd */ /* 0x000fe200080e0000 */
[----:B------:R-:W2:Y:S01]  /*5f90*/  REDUX UR6, R4 ;  /* 0x00000000040673c4 */ /* 0x000ea20000000000 */
[----:B------:R-:W-:-:S06]  /*5fa0*/  IMAD.U32 R0, RZ, RZ, UR5 ;  /* 0x00000005ff007e24 */ /* 0x000fcc000f8e00ff */
[----:B------:R3:W-:Y:S01]  /*5fb0*/  UTCATOMSWS.AND URZ, UR5 ;  /* 0x0000000500ff79e3 */ /* 0x0007e20008000000 */
[----:B------:R-:W4:Y:S01]  /*5fc0*/  REDUX UR7, R0 ;  /* 0x00000000000773c4 */ /* 0x000f220000000000 */
[----:B-1----:R-:W-:Y:S01]  /*5fd0*/  ISETP.EQ.U32.AND P0, PT, R2, UR4, PT ;  /* 0x0000000402007c0c */ /* 0x002fe2000bf02070 */
[----:B--2---:R-:W-:Y:S01]  /*5fe0*/  IMAD.U32 R2, RZ, RZ, UR6 ;  /* 0x00000006ff027e24 */ /* 0x004fe2000f8e00ff */
[----:B----4-:R-:W-:-:S11]  /*5ff0*/  MOV R3, UR7 ;  /* 0x0000000700037c02 */ /* 0x010fd60008000f00 */
[----:B------:R3:W-:Y:S04]  /*6000*/  @P0 ATOMS.AND RZ, [UR8+0x14], R3 ;  /* 0x00001403ffff098c */ /* 0x0007e8000a800008 */
[----:B------:R3:W-:Y:S01]  /*6010*/  @P0 ATOMS.AND RZ, [UR8+0x18], R2 ;  /* 0x00001802ffff098c */ /* 0x0007e2000a800008 */
[----:B------:R-:W-:Y:S05]  /*6020*/  BRA `(.L_x_118) ;  /* 0x0000000000147947 */ /* 0x000fea0003800000 */
.L_x_117:
[----:B------:R-:W-:Y:S02]  /*6030*/  MOV R2, 0x6050 ;  /* 0x0000605000027802 */ /* 0x000fe40000000f00 */
[----:B-----5:R-:W-:Y:S05]  /*6040*/  CALL.REL.NOINC `($__internal_0_$__cuda_sm10x_tcgen05_guardrail_trap_col_being_dealloced_not_returned_by_alloc) ;  /* 0x00000054002c7944 */ /* 0x020fea0003c00000 */
[----:B------:R-:W-:Y:S05]  /*6050*/  BRA `(.L_x_118) ;  /* 0x0000000000087947 */ /* 0x000fea0003800000 */
.L_x_116:
[----:B------:R-:W-:Y:S02]  /*6060*/  MOV R2, 0x6080 ;  /* 0x0000608000027802 */ /* 0x000fe40000000f00 */
[----:B-----5:R-:W-:Y:S05]  /*6070*/  CALL.REL.NOINC `($__internal_2_$__cuda_sm10x_tcgen05_guardrail_trap_unallocated_columns_being_dealloced) ;  /* 0x0000005400387944 */ /* 0x020fea0003c00000 */
.L_x_118:
[----:B------:R-:W-:Y:S01]  /*6080*/  NOP ;  /* 0x0000000000007918 */ /* 0x000fe20000000000 */
[----:B---3--:R-:W-:Y:S05]  /*6090*/  EXIT ;  /* 0x000000000000794d */ /* 0x008fea0003800000 */
.L_x_89:
[----:B------:R-:W-:-:S09]  /*60a0*/  UISETP.NE.OR UP0, UPT, UR18, 0x3, !UP4 ;  /* 0x000000031200788c */ /* 0x000fd2000e705670 */
[----:B------:R-:W-:Y:S05]  /*60b0*/  BRA.U UP0, `(.L_x_119) ;  /* 0x0000001100207547 */ /* 0x000fea000b800000 */
[----:B------:R-:W2:Y:S01]  /*60c0*/  LDCU.64 UR4, c[0x0][0xc88] ;  /* 0x00019100ff0477ac */ /* 0x000ea20008000a00 */
[----:B------:R-:W3:Y:S01]  /*60d0*/  LDC.64 R12, c[0x0][0x348] ;  /* 0x0000d200ff0c7b82 */ /* 0x000ee20000000a00 */
[----:B------:R-:W-:Y:S02]  /*60e0*/  HFMA2 R9, -RZ, RZ, 0, 0 ;  /* 0x00000000ff097431 */ /* 0x000fe400000001ff */
[----:B------:R-:W-:Y:S01]  /*60f0*/  IMAD.MOV.U32 R11, RZ, RZ, 0x1 ;  /* 0x00000001ff0b7424 */ /* 0x000fe200078e00ff */
[----:B------:R-:W4:Y:S01]  /*6100*/  LDCU UR31, c[0x0][0x370] ;  /* 0x00006e00ff1f77ac */ /* 0x000f220008000800 */
[----:B------:R-:W-:Y:S01]  /*6110*/  IMAD.MOV.U32 R10, RZ, RZ, RZ ;  /* 0x000000ffff0a7224 */ /* 0x000fe200078e00ff */
[----:B------:R-:W-:Y:S01]  /*6120*/  MOV R3, 0x2000 ;  /* 0x0000200000037802 */ /* 0x000fe20000000f00 */
[----:B------:R-:W4:Y:S01]  /*6130*/  LDCU.128 UR40, c[0x0][0xf10] ;  /* 0x0001e200ff2877ac */ /* 0x000f220008000c00 */
[----:B------:R-:W1:Y:S01]  /*6140*/  LDCU UR30, c[0x0][0x374] ;  /* 0x00006e80ff1e77ac */ /* 0x000e620008000800 */
[----:B------:R-:W1:Y:S01]  /*6150*/  LDCU.64 UR28, c[0x0][0xc90] ;  /* 0x00019200ff1c77ac */ /* 0x000e620008000a00 */
[----:B--2---:R-:W-:Y:S01]  /*6160*/  UISETP.NE.U32.AND UP0, UPT, UR4, URZ, UPT ;  /* 0x000000ff0400728c */ /* 0x004fe2000bf05070 */
[----:B------:R-:W2:Y:S01]  /*6170*/  LDCU UR15, c[0x0][0xf0c] ;  /* 0x0001e180ff0f77ac */ /* 0x000ea20008000800 */
[----:B------:R-:W3:Y:S01]  /*6180*/  LDCU UR35, c[0x0][0xf20] ;  /* 0x0001e400ff2377ac */ /* 0x000ee20008000800 */
[----:B------:R-:W3:Y:S01]  /*6190*/  LDCU UR4, c[0x0][0xf30] ;  /* 0x0001e600ff0477ac */ /* 0x000ee20008000800 */
[----:B----4-:R-:W-:-:S02]  /*61a0*/  UIMAD.WIDE.U32 UR6, UR31, UR40, URZ ;  /* 0x000000281f0672a5 */ /* 0x010fc4000f8e00ff */
[----:B-1----:R-:W-:Y:S02]  /*61b0*/  UIMAD.WIDE.U32 UR8, UR30, UR43, URZ ;  /* 0x0000002b1e0872a5 */ /* 0x002fe4000f8e00ff */
[----:B------:R-:W-:Y:S02]  /*61c0*/  UISETP.NE.U32.AND UP6, UPT, UR28, URZ, UPT ;  /* 0x000000ff1c00728c */ /* 0x000fe4000bfc5070 */
[----:B------:R-:W-:Y:S01]  /*61d0*/  UISETP.NE.AND.EX UP5, UPT, UR5, URZ, UPT, UP0 ;  /* 0x000000ff0500728c */ /* 0x000fe2000bfa5300 */
[----:B------:R-:W-:Y:S01]  /*61e0*/  UMOV UR24, 0x400 ;  /* 0x0000040000187882 */ /* 0x000fe20000000000 */
[----:B------:R-:W-:Y:S01]  /*61f0*/  UISETP.NE.AND UP0, UPT, UR39, 0x1, UPT ;  /* 0x000000012700788c */ /* 0x000fe2000bf05270 */
[----:B------:R-:W-:Y:S01]  /*6200*/  UMOV UR6, UR7 ;  /* 0x0000000700067c82 */ /* 0x000fe20008000000 */
[----:B------:R-:W-:Y:S01]  /*6210*/  UMOV UR32, UR9 ;  /* 0x0000000900207c82 */ /* 0x000fe20008000000 */
[----:B--2---:R-:W-:Y:S01]  /*6220*/  UISETP.NE.AND UP0, UPT, UR15, 0x1, UPT ;  /* 0x000000010f00788c */ /* 0x004fe2000bf05270 */
[----:B------:R-:W-:Y:S01]  /*6230*/  UMOV UR25, URZ ;  /* 0x000000ff00197c82 */ /* 0x000fe20008000000 */
[----:B------:R-:W-:-:S02]  /*6240*/  UPLOP3.LUT UP4, UPT, UPT, UPT, UPT, 0x40, 0x4 ;  /* 0x000000000004789c */ /* 0x000fc40003f8e870 */
[----:B------:R-:W-:Y:S01]  /*6250*/  UISETP.GE.AND UP2, UPT, UR39, 0x1, UPT ;  /* 0x000000012700788c */ /* 0x000fe2000bf46270 */
[----:B------:R-:W1:Y:S01]  /*6260*/  LDCU.64 UR16, c[0x0][0xf28] ;  /* 0x0001e500ff1077ac */ /* 0x000e620008000a00 */
[----:B------:R-:W-:Y:S02]  /*6270*/  ULEA UR24, UR55, UR24, 0x18 ;  /* 0x0000001837187291 */ /* 0x000fe4000f8ec0ff */
[----:B------:R-:W-:Y:S02]  /*6280*/  UISETP.NE.AND.EX UP6, UPT, UR29, URZ, UPT, UP6 ;  /* 0x000000ff1d00728c */ /* 0x000fe4000bfc5360 */
[----:B------:R-:W-:Y:S02]  /*6290*/  USHF.R.U32.HI UR33, URZ, UR41, UR6 ;  /* 0x00000029ff217299 */ /* 0x000fe40008011606 */
[----:B---3--:R-:W-:Y:S02]  /*62a0*/  USHF.R.U32.HI UR32, URZ, UR35, UR32 ;  /* 0x00000023ff207299 */ /* 0x008fe40008011620 */
[----:B------:R-:W-:-:S02]  /*62b0*/  UISETP.NE.AND UP0, UPT, UR42, 0x1, UPT ;  /* 0x000000012a00788c */ /* 0x000fc4000bf05270 */
[----:B------:R-:W-:-:S11]  /*62c0*/  UISETP.NE.AND UP3, UPT, UR4, 0x1, UPT ;  /* 0x000000010400788c */ /* 0x000fd6000bf65270 */
.L_x_128:
[C---:B------:R-:W-:Y:S02]  /*62d0*/  LEA R8, R10.reuse, UR24, 0x3 ;  /* 0x000000180a087c11 */ /* 0x040fe4000f8e18ff */
[----:B------:R-:W-:Y:S02]  /*62e0*/  SHF.L.U32 R5, R9, 0x1f, RZ ;  /* 0x0000001f09057819 */ /* 0x000fe400000006ff */
[----:B------:R-:W-:Y:S02]  /*62f0*/  LEA R6, R10, UR24, 0x4 ;  /* 0x000000180a067c11 */ /* 0x000fe4000f8e20ff */
[----:B--2---:R-:W2:Y:S02]  /*6300*/  SYNCS.PHASECHK.TRANS64.TRYWAIT P0, [R8+URZ+0x250], R5 ;  /* 0x00025005080075a7 */ /* 0x004ea400080011ff */
[----:B--2---:R-:W-:Y:S05]  /*6310*/  @!P0 BRA `(.L_x_120) ;  /* 0x0000004c009c8947 */ /* 0x004fea0003800000 */
.L_x_251:
[----:B--2---:R-:W2:Y:S01]  /*6320*/  LDS.128 R4, [R6+0x2c0] ;  /* 0x0002c00006047984 */ /* 0x004ea20000000c00 */
[----:B------:R-:W-:Y:S01]  /*6330*/  UISETP.GE.AND UP0, UPT, UR39, 0x1, UPT ;  /* 0x000000012700788c */ /* 0x000fe2000bf06270 */
[----:B------:R-:W-:Y:S01]  /*6340*/  @!PT LDS RZ, [RZ] ;  /* 0x00000000fffff984 */ /* 0x000fe20000000800 */
[----:B------:R-:W-:Y:S01]  /*6350*/  @!PT LDS RZ, [RZ] ;  /* 0x00000000fffff984 */ /* 0x000fe20000000800 */
[----:B------:R-:W-:Y:S01]  /*6360*/  @!PT LDS RZ, [RZ] ;  /* 0x00000000fffff984 */ /* 0x000fe20000000800 */
[----:B------:R-:W-:Y:S01]  /*6370*/  @!PT LDS RZ, [RZ] ;  /* 0x00000000fffff984 */ /* 0x000fe20000000800 */
[----:B------:R3:W-:Y:S06]  /*6380*/  MEMBAR.ALL.CTA ;  /* 0x0000000000007992 */ /* 0x0007ec0000008000 */
[----:B---3--:R-:W3:Y:S01]  /*6390*/  FENCE.VIEW.ASYNC.S ;  /* 0x00000000000073c6 */ /* 0x008ee20000000000 */
[----:B--2---:R-:W-:Y:S11]  /*63a0*/  LOP3.LUT P0, RZ, R6, 0x1, RZ, 0xc0, !PT ;  /* 0x0000000106ff7812 */ /* 0x004ff6000780c0ff */
[----:B------:R-:W-:Y:S02]  /*63b0*/  @!UPT UIADD3 URZ, UPT, UPT, URZ, URZ, URZ ;  /* 0x000000fffffff290 */ /* 0x000fe4000fffe0ff */
[----:B---3--:R-:W-:Y:S01]  /*63c0*/  VOTEU.ANY UP2, P0 ;  /* 0x0000000000ff7886 */ /* 0x008fe20000040100 */
[----:B------:R-:W-:Y:S11]  /*63d0*/  PLOP3.LUT P0, PT, PT, PT, UP2, 0x80, 0x8 ;  /* 0x000000000008781c */ /* 0x000ff60003f0f028 */
[----:B------:R-:W-:Y:S02]  /*63e0*/  @!UPT UIADD3 URZ, UPT, UPT, URZ, URZ, URZ ;  /* 0x000000fffffff290 */ /* 0x000fe4000fffe0ff */
[----:B------:R-:W-:Y:S02]  /*63f0*/  @P0 SHF.R.U32.HI R0, RZ, 0x10, R5 ;  /* 0x00000010ff000819 */ /* 0x000fe40000011605 */
[----:B------:R-:W-:Y:S02]  /*6400*/  @P0 MOV R2, R4 ;  /* 0x0000000400020202 */ /* 0x000fe40000000f00 */
[----:B------:R-:W-:Y:S01]  /*6410*/  @P0 R2UR UR4, R0 ;  /* 0x00000000000402ca */ /* 0x000fe200000e0000 */
[----:B------:R-:W-:Y:S01]  /*6420*/  VIADD R0, R8, 0x260 ;  /* 0x0000026008007836 */ /* 0x000fe20000000000 */
[----:B------:R-:W-:Y:S02]  /*6430*/  @P0 LOP3.LUT R4, R5, 0xffff, RZ, 0xc0, !PT ;  /* 0x0000ffff05040812 */ /* 0x000fe400078ec0ff */
[----:B------:R-:W-:Y:S02]  /*6440*/  @P0 R2UR UR6, R2 ;  /* 0x00000000020602ca */ /* 0x000fe400000e0000 */
[----:B------:R-:W-:Y:S02]  /*6450*/  PRMT R0, RZ, 0x654, R0 ;  /* 0x00000654ff007816 */ /* 0x000fe40000000000 */
[----:B------:R-:W-:Y:S02]  /*6460*/  @P0 R2UR UR5, R4 ;  /* 0x00000000040502ca */ /* 0x000fe400000e0000 */
[----:B------:R2:W-:Y:S03]  /*6470*/  SYNCS.ARRIVE.TRANS64.RED.A1T0 RZ, [R0+URZ], RZ ;  /* 0x000000ff00ff79a7 */ /* 0x0005e600081004ff */
[----:B------:R-:W-:Y:S04]  /*6480*/  @UP2 UMOV UR27, UR4 ;  /* 0x00000004001b2c82 */ /* 0x000fe80008000000 */
[----:B------:R-:W-:Y:S04]  /*6490*/  @UP2 UMOV UR14, UR6 ;  /* 0x00000006000e2c82 */ /* 0x000fe80008000000 */
[----:B------:R-:W-:Y:S01]  /*64a0*/  @UP2 UMOV UR13, UR5 ;  /* 0x00000005000d2c82 */ /* 0x000fe20008000000 */
[----:B------:R-:W-:Y:S05]  /*64b0*/  BRA.U !UP0, `(.L_x_121) ;  /* 0x0000000108c07547 */ /* 0x000fea000b800000 */
[----:B------:R-:W-:Y:S02]  /*64c0*/  UIMAD.WIDE.U32 UR8, UR13, UR43, URZ ;  /* 0x0000002b0d0872a5 */ /* 0x000fe4000f8e00ff */
[----:B------:R-:W-:Y:S02]  /*64d0*/  UP2UR UR12, UPR, URZ, 0x4 ;  /* 0x00000004ff0c7883 */ /* 0x000fe40008000000 */
[----:B------:R-:W-:Y:S02]  /*64e0*/  UISETP.NE.AND UP2, UPT, UR42, 0x1, UPT ;  /* 0x000000012a00788c */ /* 0x000fe4000bf45270 */
[----:B------:R-:W-:Y:S02]  /*64f0*/  UIMAD.WIDE.U32 UR10, UR14, UR40, URZ ;  /* 0x000000280e0a72a5 */ /* 0x000fe4000f8e00ff */
[----:B------:R-:W-:Y:S02]  /*6500*/  USEL UR4, UR30, UR32, !UP2 ;  /* 0x000000201e047287 */ /* 0x000fe4000d000000 */
[----:B------:R-:W-:Y:S02]  /*6510*/  UISETP.NE.AND UP0, UPT, UR15, 0x1, UPT ;  /* 0x000000010f00788c */ /* 0x000fe4000bf05270 */
[----:B------:R-:W-:Y:S02]  /*6520*/  UP2UR UR22, UPR, URZ, 0x2 ;  /* 0x00000002ff167883 */ /* 0x000fe40008000000 */
[----:B------:R-:W-:Y:S02]  /*6530*/  UISETP.NE.AND UP1, UPT, UR39, 0x1, UPT ;  /* 0x000000012700788c */ /* 0x000fe4000bf25270 */
[----:B-1----:R-:W-:Y:S02]  /*6540*/  UIMAD.WIDE.U32 UR18, UR4, UR16, URZ ;  /* 0x00000010041272a5 */ /* 0x002fe4000f8e00ff */
[----:B------:R-:W-:Y:S01]  /*6550*/  USEL UR7, UR31, UR33, !UP0 ;  /* 0x000000211f077287 */ /* 0x000fe2000c000000 */
[----:B------:R-:W-:Y:S02]  /*6560*/  UMOV UR5, UR9 ;  /* 0x0000000900057c82 */ /* 0x000fe40008000000 */
[----:B------:R-:W-:Y:S02]  /*6570*/  USHF.R.U32.HI UR6, URZ, UR35, UR5 ;  /* 0x00000023ff067299 */ /* 0x000fe40008011605 */
[----:B------:R-:W-:Y:S02]  /*6580*/  UIMAD.WIDE.U32 UR20, UR7, UR16, URZ ;  /* 0x00000010071472a5 */ /* 0x000fe4000f8e00ff */
[----:B------:R-:W-:Y:S02]  /*6590*/  USEL UR6, UR13, UR6, !UP2 ;  /* 0x000000060d067287 */ /* 0x000fe4000d000000 */
[----:B------:R-:W-:Y:S01]  /*65a0*/  UISETP.NE.AND UP2, UPT, UR12, URZ, UPT ;  /* 0x000000ff0c00728c */ /* 0x000fe2000bf45270 */
[----:B------:R-:W-:Y:S01]  /*65b0*/  UMOV UR5, UR11 ;  /* 0x0000000b00057c82 */ /* 0x000fe20008000000 */
[----:B------:R-:W-:Y:S02]  /*65c0*/  UIMAD.WIDE.U32 UR10, UR6, UR16, URZ ;  /* 0x00000010060a72a5 */ /* 0x000fe4000f8e00ff */
[----:B------:R-:W-:Y:S03]  /*65d0*/  USHF.R.U32.HI UR8, URZ, UR41, UR5 ;  /* 0x00000029ff087299 */ /* 0x000fe60008011605 */
[----:B------:R-:W-:Y:S02]  /*65e0*/  UMOV UR5, UR19 ;  /* 0x0000001300057c82 */ /* 0x000fe40008000000 */
[----:B------:R-:W-:Y:S03]  /*65f0*/  @UP1 USHF.R.U32.HI UR4, URZ, UR17, UR5 ;  /* 0x00000011ff041299 */ /* 0x000fe60008011605 */
[----:B------:R-:W-:Y:S01]  /*6600*/  UMOV UR5, UR21 ;  /* 0x0000001500057c82 */ /* 0x000fe20008000000 */
[----:B------:R-:W-:Y:S02]  /*6610*/  UIMAD UR4, UR39, UR4, URZ ;  /* 0x00000004270472a4 */ /* 0x000fe4000f8e02ff */
[----:B------:R-:W-:Y:S02]  /*6620*/  @UP1 USHF.R.U32.HI UR7, URZ, UR17, UR5 ;  /* 0x00000011ff071299 */ /* 0x000fe40008011605 */
[----:B------:R-:W-:Y:S02]  /*6630*/  USEL UR5, UR14, UR8, !UP0 ;  /* 0x000000080e057287 */ /* 0x000fe4000c000000 */
[----:B------:R-:W-:Y:S02]  /*6640*/  UIMAD UR8, UR39, UR7, URZ ;  /* 0x00000007270872a4 */ /* 0x000fe4000f8e02ff */
[----:B------:R-:W-:Y:S03]  /*6650*/  UISETP.GE.AND UP0, UPT, UR6, UR4, UPT ;  /* 0x000000040600728c */ /* 0x000fe6000bf06270 */
[----:B------:R-:W-:Y:S01]  /*6660*/  UMOV UR4, UR11 ;  /* 0x0000000b00047c82 */ /* 0x000fe20008000000 */
[----:B------:R-:W-:Y:S02]  /*6670*/  UISETP.GE.OR UP0, UPT, UR5, UR8, UP0 ;  /* 0x000000080500728c */ /* 0x000fe40008706670 */
[----:B------:R-:W-:Y:S02]  /*6680*/  USHF.R.U32.HI UR4, URZ, UR17, UR4 ;  /* 0x00000011ff047299 */ /* 0x000fe40008011604 */
[----:B------:R-:W-:Y:S02]  /*6690*/  UIMAD.WIDE.U32 UR8, UR5, UR16, URZ ;  /* 0x00000010050872a5 */ /* 0x000fe4000f8e00ff */
[----:B------:R-:W-:Y:S04]  /*66a0*/  USEL UR10, UR6, UR4, !UP1 ;  /* 0x00000004060a7287 */ /* 0x000fe8000c800000 */
[----:B------:R-:W-:Y:S01]  /*66b0*/  UIADD3 UR11, UPT, UPT, -UR10, URZ, URZ ;  /* 0x000000ff0a0b7290 */ /* 0x000fe2000fffe1ff */
[----:B------:R-:W-:Y:S02]  /*66c0*/  @!UP0 UMOV UR4, UR9 ;  /* 0x0000000900048c82 */ /* 0x000fe40008000000 */
[----:B------:R-:W-:Y:S02]  /*66d0*/  @!UP0 USHF.R.U32.HI UR4, URZ, UR17, UR4 ;  /* 0x00000011ff048299 */ /* 0x000fe40008011604 */
[----:B------:R-:W-:Y:S02]  /*66e0*/  UIMAD UR8, UR39, UR11, UR6 ;  /* 0x0000000b270872a4 */ /* 0x000fe4000f8e0206 */
[----:B------:R-:W-:Y:S02]  /*66f0*/  @!UP0 USEL UR4, UR5, UR4, !UP1 ;  /* 0x0000000405048287 */ /* 0x000fe4000c800000 */
[----:B------:R-:W-:Y:S02]  /*6700*/  UISETP.NE.AND UP1, UPT, UR22, URZ, UPT ;  /* 0x000000ff1600728c */ /* 0x000fe4000bf25270 */
[----:B------:R-:W-:Y:S02]  /*6710*/  @!UP0 UIMAD UR8, UR7, UR8, UR4 ;  /* 0x00000008070882a4 */ /* 0x000fe4000f8e0204 */
[----:B------:R-:W-:Y:S02]  /*6720*/  @!UP0 UIADD3 UR9, UPT, UPT, UR10, -UR4, URZ ;  /* 0x800000040a098290 */ /* 0x000fe4000fffe0ff */
[----:B------:R-:W-:Y:S02]  /*6730*/  UIADD3 UR4, UPT, UPT, -UR5, URZ, URZ ;  /* 0x000000ff05047290 */ /* 0x000fe4000fffe1ff */
[----:B------:R-:W-:Y:S02]  /*6740*/  UIADD3 UR7, UPT, UPT, -UR6, URZ, URZ ;  /* 0x000000ff06077290 */ /* 0x000fe4000fffe1ff */
[----:B------:R-:W-:Y:S02]  /*6750*/  @!UP0 UIMAD UR6, UR9, UR39, UR5 ;  /* 0x00000027090682a4 */ /* 0x000fe4000f8e0205 */
[----:B------:R-:W-:Y:S02]  /*6760*/  UIMAD UR14, UR15, UR4, UR14 ;  /* 0x000000040f0e72a4 */ /* 0x000fe4000f8e020e */
[----:B------:R-:W-:Y:S01]  /*6770*/  UIMAD UR13, UR42, UR7, UR13 ;  /* 0x000000072a0d72a4 */ /* 0x000fe2000f8e020d */
[----:B------:R-:W-:Y:S02]  /*6780*/  @!UP0 UMOV UR5, UR8 ;  /* 0x0000000800058c82 */ /* 0x000fe40008000000 */
[----:B------:R-:W-:Y:S02]  /*6790*/  UIMAD UR14, UR5, UR15, UR14 ;  /* 0x0000000f050e72a4 */ /* 0x000fe4000f8e020e */
[----:B------:R-:W-:Y:S11]  /*67a0*/  UIMAD UR13, UR6, UR42, UR13 ;  /* 0x0000002a060d72a4 */ /* 0x000ff6000f8e020d */
[----:B------:R-:W-:Y:S01]  /*67b0*/  @!UPT UIADD3 URZ, UPT, UPT, URZ, URZ, URZ ;  /* 0x000000fffffff290 */ /* 0x000fe2000fffe0ff */
.L_x_121:
[----:B------:R-:W3:Y:S01]  /*67c0*/  @!UP3 LDCU.128 UR20, c[0x0][0xf10] ;  /* 0x0001e200ff14b7ac */ /* 0x000ee20008000c00 */
[----:B------:R-:W-:Y:S04]  /*67d0*/  ISETP.NE.U32.AND P0, PT, RZ, UR28, PT ;  /* 0x0000001cff007c0c */ /* 0x000fe8000bf05070 */
[----:B------:R-:W-:Y:S01]  /*67e0*/  ISETP.NE.AND.EX P0, PT, RZ, UR29, PT, P0 ;  /* 0x0000001dff007c0c */ /* 0x000fe2000bf05300 */
[----:B------:R-:W4:Y:S01]  /*67f0*/  @!UP3 LDCU UR5, c[0x0][0xf0c] ;  /* 0x0001e180ff05b7ac */ /* 0x000f220008000800 */
[----:B------:R-:W-:Y:S02]  /*6800*/  USHF.L.U32 UR11, UR26, 0x7, URZ ;  /* 0x000000071a0b7899 */ /* 0x000fe400080006ff */
[----:B------:R-:W-:Y:S02]  /*6810*/  USHF.L.U32 UR10, UR34, 0x6, URZ ;  /* 0x00000006220a7899 */ /* 0x000fe400080006ff */
[----:B---3--:R-:W-:Y:S07]  /*6820*/  UIMAD.WIDE.U32 UR6, UR14, UR20, URZ ;  /* 0x000000140e0672a5 */ /* 0x008fee000f8e00ff */
[----:B------:R-:W-:Y:S01]  /*6830*/  @!UP3 UMOV UR4, UR7 ;  /* 0x000000070004bc82 */ /* 0x000fe20008000000 */
[----:B----4-:R-:W-:Y:S02]  /*6840*/  @!UP3 UISETP.NE.AND UP0, UPT, UR5, 0x1, UPT ;  /* 0x000000010500b88c */ /* 0x010fe4000bf05270 */
[----:B------:R-:W-:Y:S02]  /*6850*/  @!UP3 USHF.R.U32.HI UR4, URZ, UR21, UR4 ;  /* 0x00000015ff04b299 */ /* 0x000fe40008011604 */
[----:B------:R-:W-:Y:S02]  /*6860*/  UIMAD.WIDE.U32 UR6, UR13, UR23, URZ ;  /* 0x000000170d0672a5 */ /* 0x000fe4000f8e00ff */
[----:B------:R-:W-:Y:S02]  /*6870*/  @!UP3 USEL UR8, UR14, UR4, !UP0 ;  /* 0x000000040e08b287 */ /* 0x000fe4000c000000 */
[----:B------:R-:W-:Y:S03]  /*6880*/  @!UP3 UISETP.NE.AND UP0, UPT, UR22, 0x1, UPT ;  /* 0x000000011600b88c */ /* 0x000fe6000bf05270 */
[----:B------:R-:W-:Y:S02]  /*6890*/  @!UP3 UMOV UR6, UR7 ;  /* 0x000000070006bc82 */ /* 0x000fe40008000000 */
[----:B------:R-:W3:Y:S02]  /*68a0*/  @!UP3 LDCU UR4, c[0x0][0xf20] ;  /* 0x0001e400ff04b7ac */ /* 0x000ee40008000800 */
[----:B---3--:R-:W-:Y:S04]  /*68b0*/  @!UP3 USHF.R.U32.HI UR6, URZ, UR4, UR6 ;  /* 0x00000004ff06b299 */ /* 0x008fe80008011606 */
[----:B------:R-:W-:Y:S04]  /*68c0*/  @!UP3 USEL UR6, UR13, UR6, !UP0 ;  /* 0x000000060d06b287 */ /* 0x000fe8000c000000 */
[----:B------:R-:W-:Y:S02]  /*68d0*/  @!UP3 UIADD3 UR4, UPT, UPT, -UR8, UR6, URZ ;  /* 0x000000060804b290 */ /* 0x000fe4000fffe1ff */
[----:B------:R-:W-:Y:S02]  /*68e0*/  @!UP3 UIADD3 UR6, UPT, UPT, UR8, -UR6, URZ ;  /* 0x800000060806b290 */ /* 0x000fe4000fffe0ff */
[----:B------:R-:W-:Y:S02]  /*68f0*/  @!UP3 UIMAD UR14, UR4, UR5, UR14 ;  /* 0x00000005040eb2a4 */ /* 0x000fe4000f8e020e */
[----:B------:R-:W-:Y:S01]  /*6900*/  @!UP3 UIMAD UR13, UR6, UR22, UR13 ;  /* 0x00000016060db2a4 */ /* 0x000fe2000f8e020d */
[----:B------:R-:W-:Y:S11]  /*6910*/  BRA.U UP4, `(.L_x_122) ;  /* 0x0000000104107547 */ /* 0x000ff6000b800000 */
[----:B--2---:R-:W-:Y:S04]  /*6920*/  MOV R0, UR46 ;  /* 0x0000002e00007c02 */ /* 0x004fe80008000f00 */
[----:B------:R-:W-:Y:S04]  /*6930*/  SHF.L.U32 R5, R0, 0x1f, RZ ;  /* 0x0000001f00057819 */ /* 0x000fe800000006ff */
[----:B------:R-:W2:Y:S02]  /*6940*/  SYNCS.PHASECHK.TRANS64.TRYWAIT P1, [UR24+0x248], R5 ;  /* 0x00024805ff0075a7 */ /* 0x000ea40008021118 */
[----:B--2---:R-:W-:Y:S05]  /*6950*/  @!P1 BRA `(.L_x_123) ;  /* 0x0000004800209947 */ /* 0x004fea0003800000 */
.L_x_122:
[----:B------:R-:W-:Y:S05]  /*6960*/  BRA.U !UP6, `(.L_x_124) ;  /* 0x000000010e387547 */ /* 0x000fea000b800000 */
[----:B------:R-:W-:Y:S01]  /*6970*/  UPLOP3.LUT UP1, UPT, UPT, UPT, UP5, 0x80, 0x8 ;  /* 0x000000000008789c */ /* 0x000fe20003f2f050 */
[----:B--2---:R-:W-:Y:S01]  /*6980*/  HFMA2 R0, -RZ, RZ, 0, 5.9604644775390625e-08 ;  /* 0x00000001ff007431 */ /* 0x004fe200000001ff */
[----:B------:R-:W2:Y:S01]  /*6990*/  LDCU.64 UR8, c[0x0][0x358] ;  /* 0x00006b00ff0877ac */ /* 0x000ea20008000a00 */
[----:B------:R-:W-:Y:S03]  /*69a0*/  IMAD.MOV.U32 R84, RZ, RZ, 0x1 ;  /* 0x00000001ff547424 */ /* 0x000fe600078e00ff */
[----:B------:R-:W-:Y:S05]  /*69b0*/  PLOP3.LUT P1, PT, PT, PT, UP1, 0x80, 0x8 ;  /* 0x000000000008781c */ /* 0x000fea0003f2f018 */
[----:B------:R-:W3:Y:S01]  /*69c0*/  @UP1 LDCU.64 UR4, c[0x0][0xc88] ;  /* 0x00019100ff0417ac */ /* 0x000ee20008000a00 */
[----:B------:R-:W-:Y:S07]  /*69d0*/  @UP1 UIMAD UR6, UR44, UR28, URZ ;  /* 0x0000001c2c0612a4 */ /* 0x000fee000f8e02ff */
[----:B------:R-:W-:Y:S01]  /*69e0*/  @!P1 PRMT R84, R0, 0x7610, R84 ;  /* 0x0000761000549816 */ /* 0x000fe20000000054 */
[----:B---3--:R-:W-:Y:S06]  /*69f0*/  @UP1 UIMAD.WIDE UR4, UR6, 0x4, UR4 ;  /* 0x00000004060418a5 */ /* 0x008fec000f8e0204 */
[----:B------:R-:W-:Y:S01]  /*6a00*/  IMAD.U32 R4, RZ, RZ, UR4 ;  /* 0x00000004ff047e24 */ /* 0x000fe2000f8e00ff */
[----:B------:R-:W-:Y:S04]  /*6a10*/  MOV R5, UR5 ;  /* 0x0000000500057c02 */ /* 0x000fe80008000f00 */
[----:B------:R-:W3:Y:S01]  /*6a20*/  @!UP1 LDCU UR4, c[0x0][0xc80] ;  /* 0x00019000ff0497ac */ /* 0x000ee20008000800 */
[----:B--2--5:R4:W5:Y:S02]  /*6a30*/  @P1 LDG.E R41, desc[UR8][R4.64] ;  /* 0x0000000804291981 */ /* 0x024964000c1e1900 */
[----:B---34-:R-:W-:Y:S07]  /*6a40*/  @!P1 IMAD.U32 R41, RZ, RZ, UR4 ;  /* 0x00000004ff299e24 */ /* 0x018fee000f8e00ff */
.L_x_124:
[----:B-----5:R-:W-:Y:S01]  /*6a50*/  @!P0 FSETP.EQ.AND P2, PT, R41, RZ, PT ;  /* 0x000000ff2900820b */ /* 0x020fe20003f42000 */
[----:B------:R-:W-:Y:S01]  /*6a60*/  @!UPT UIADD3 URZ, UPT, UPT, URZ, URZ, URZ ;  /* 0x000000fffffff290 */ /* 0x000fe2000fffe0ff */
[----:B------:R-:W-:Y:S11]  /*6a70*/  @!P0 BRA `(.L_x_125) ;  /* 0x0000000000148947 */ /* 0x000ff60003800000 */
[----:B------:R-:W-:Y:S02]  /*6a80*/  LOP3.LUT P0, RZ, R84, 0xff, RZ, 0xc0, !PT ;  /* 0x000000ff54ff7812 */ /* 0x000fe4000780c0ff */
[----:B------:R-:W-:Y:S04]  /*6a90*/  PLOP3.LUT P2, PT, PT, PT, UP1, 0x80, 0x8 ;  /* 0x000000000008781c */ /* 0x000fe80003f4f018 */
[----:B------:R-:W-:Y:S07]  /*6aa0*/  PLOP3.LUT P2, PT, P2, PT, PT, 0x8, 0x80 ;  /* 0x000000000080781c */ /* 0x000fee000174e170 */
[----:B------:R-:W-:Y:S11]  /*6ab0*/  @P0 FSETP.EQ.AND P2, PT, R41, RZ, PT ;  /* 0x000000ff2900020b */ /* 0x000ff60003f42000 */
[----:B------:R-:W-:Y:S02]  /*6ac0*/  @!UPT UIADD3 URZ, UPT, UPT, URZ, URZ, URZ ;  /* 0x000000fffffff290 */ /* 0x000fe4000fffe0ff */
.L_x_125:
[----:B------:R-:W-:Y:S01]  /*6ad0*/  ULEA UR4, UR25, UR24, 0x3 ;  /* 0x0000001819047291 */ /* 0x000fe2000f8e18ff */
[----:B--2---:R-:W-:Y:S02]  /*6ae0*/  SHF.L.U32 R5, R11, 0x1f, RZ ;  /* 0x0000001f0b057819 */ /* 0x004fe400000006ff */
[----:B------:R-:W-:Y:S04]  /*6af0*/  ELECT P1, URZ, PT ;  /* 0x0000000000ff782f */ /* 0x000fe80003820000 */
[----:B------:R-:W-:Y:S02]  /*6b00*/  PLOP3.LUT P1, PT, P2, P1, PT, 0xf2, 0x2f ;  /* 0x00000000002f781c */ /* 0x000fe40001723e72 */
[----:B------:R-:W2:Y:S02]  /*6b10*/  SYNCS.PHASECHK.TRANS64.TRYWAIT P0, [UR4+0x228], R5 ;  /* 0x00022805ff0075a7 */ /* 0x000ea40008001104 */
[----:B--2---:R-:W-:Y:S09]  /*6b20*/  @!P0 BRA `(.L_x_126) ;  /* 0x0000004400c48947 */ /* 0x004ff20003800000 */
.L_x_254:
[----:B------:R-:W-:Y:S01]  /*6b30*/  VOTEU.ALL UP0, P1 ;  /* 0x0000000000ff7886 */ /* 0x000fe20000800000 */
[----:B------:R-:W-:Y:S01]  /*6b40*/  @!P1 IADD3 R4, P0, PT, R12, 0x980, RZ ;  /* 0x000009800c049810 */ /* 0x000fe20007f1e0ff */
[----:B------:R-:W-:Y:S01]  /*6b50*/  UIADD3 UR9, UPT, UPT, UR4, 0x210, URZ ;  /* 0x0000021004097890 */ /* 0x000fe2000fffe0ff */
[----:B------:R-:W-:Y:S01]  /*6b60*/  VIADD R10, R10, 0x1 ;  /* 0x000000010a0a7836 */ /* 0x000fe20000000000 */
[----:B------:R-:W-:Y:S01]  /*6b70*/  UMOV UR22, 0x0 ;  /* 0x0000000000167882 */ /* 0x000fe20000000000 */
[----:B------:R-:W-:Y:S01]  /*6b80*/  @!UP0 ULEA UR5, UR25, UR24, 0xd ;  /* 0x0000001819058291 */ /* 0x000fe2000f8e68ff */
[----:B------:R-:W-:Y:S01]  /*6b90*/  @!P1 IMAD.X R2, RZ, RZ, R13, P0 ;  /* 0x000000ffff029224 */ /* 0x000fe200000e060d */
[----:B------:R-:W-:Y:S01]  /*6ba0*/  @!P1 R2UR UR7, R4 ;  /* 0x00000000040792ca */ /* 0x000fe200000e0000 */
[----:B------:R-:W-:Y:S01]  /*6bb0*/  UMOV UR23, 0x10000000 ;  /* 0x1000000000177882 */ /* 0x000fe20000000000 */
[----:B------:R-:W-:Y:S02]  /*6bc0*/  @!UP0 UIADD3 UR8, UPT, UPT, UR5, 0x400, URZ ;  /* 0x0000040005088890 */ /* 0x000fe4000fffe0ff */
[----:B------:R-:W-:Y:S01]  /*6bd0*/  UIADD3 UR5, UPT, UPT, UR25, 0x1, URZ ;  /* 0x0000000119057890 */ /* 0x000fe2000fffe0ff */
[----:B------:R-:W-:Y:S03]  /*6be0*/  UMOV UR12, UR44 ;  /* 0x0000002c000c7c82 */ /* 0x000fe60008000000 */
[----:B------:R-:W-:Y:S04]  /*6bf0*/  UISETP.NE.AND UP0, UPT, UR5, 0x3, UPT ;  /* 0x000000030500788c */ /* 0x000fe8000bf05270 */
[----:B------:R-:W-:Y:S01]  /*6c00*/  USEL UR6, UR5, URZ, UP0 ;  /* 0x000000ff05067287 */ /* 0x000fe20008000000 */
[----:B------:R-:W-:Y:S01]  /*6c10*/  @!P1 R2UR UR5, R2 ;  /* 0x00000000020592ca */ /* 0x000fe200000e0000 */
[----:B------:R-:W-:Y:S01]  /*6c20*/  IMAD.U32 R4, RZ, RZ, UR7 ;  /* 0x00000007ff047e24 */ /* 0x000fe2000f8e00ff */
[----:B------:R-:W-:Y:S01]  /*6c30*/  USEL UR20, URZ, 0x1, UP0 ;  /* 0x00000001ff147887 */ /* 0x000fe20008000000 */
[----:B------:R-:W-:Y:S01]  /*6c40*/  @!P1 IMAD.MOV.U32 R2, RZ, RZ, 0x2000 ;  /* 0x00002000ff029424 */ /* 0x000fe200078e00ff */
[----:B------:R-:W-:Y:S01]  /*6c50*/  VOTEU.ALL UP0, P1 ;  /* 0x0000000000ff7886 */ /* 0x000fe20000800000 */
[----:B------:R-:W-:Y:S01]  /*6c60*/  UPRMT UR7, UR55, 0x654, UR9 ;  /* 0x0000065437077896 */ /* 0x000fe20008000009 */
[----:B------:R-:W-:Y:S02]  /*6c70*/  @!P1 R2UR UR18, R4 ;  /* 0x00000000041292ca */ /* 0x000fe400000e0000 */
[----:B------:R-:W-:Y:S04]  /*6c80*/  LOP3.LUT R11, R11, UR20, RZ, 0x3c, !PT ;  /* 0x000000140b0b7c12 */ /* 0x000fe8000f8e3cff */
[----:B--2---:R-:W-:Y:S01]  /*6c90*/  SHF.L.U32 R0, R11, 0x1f, RZ ;  /* 0x0000001f0b007819 */ /* 0x004fe200000006ff */
[----:B------:R-:W-:Y:S01]  /*6ca0*/  IMAD.U32 R5, RZ, RZ, UR5 ;  /* 0x00000005ff057e24 */ /* 0x000fe2000f8e00ff */
[----:B------:R-:W-:Y:S04]  /*6cb0*/  ULEA UR5, UR6, UR24, 0x3 ;  /* 0x0000001806057291 */ /* 0x000fe8000f8e18ff */
[----:B------:R-:W-:Y:S11]  /*6cc0*/  @!P1 R2UR UR19, R5 ;  /* 0x00000000051392ca */ /* 0x000ff600000e0000 */
[----:B------:R-:W-:Y:S02]  /*6cd0*/  @!UPT UIADD3 URZ, UPT, UPT, URZ, URZ, URZ ;  /* 0x000000fffffff290 */ /* 0x000fe4000fffe0ff */
[----:B------:R2:W-:Y:S01]  /*6ce0*/  @!UP0 UTMALDG.3D [UR8], [UR18], desc[UR22] ;  /* 0x00001608120085b4 */ /* 0x0005e20008011000 */
[----:B------:R2:W-:Y:S01]  /*6cf0*/  @!P1 SYNCS.ARRIVE.TRANS64.RED.A0TR RZ, [UR4+0x210], R2 ;  /* 0x00021002ffff99a7 */ /* 0x0005e20008300404 */
[----:B------:R-:W-:Y:S01]  /*6d00*/  SYNCS.ARRIVE.TRANS64.RED.A1T0 RZ, [UR7], RZ ;  /* 0x000000ffffff79a7 */ /* 0x000fe20008100407 */
[----:B------:R-:W3:Y:S02]  /*6d10*/  SYNCS.PHASECHK.TRANS64.TRYWAIT P0, [UR5+0x228], R0 ;  /* 0x00022800ff0075a7 */ /* 0x000ee40008001105 */
[----:B--23--:R-:W-:Y:S05]  /*6d20*/  @!P0 BRA `(.L_x_127) ;  /* 0x00000044005c8947 */ /* 0x00cfea0003800000 */
.L_x_256:
[----:B------:R-:W-:Y:S01]  /*6d30*/  UIADD3 UR9, UPT, UPT, UR5, 0x210, URZ ;  /* 0x0000021005097890 */ /* 0x000fe2000fffe0ff */
[----:B------:R-:W-:Y:S01]  /*6d40*/  @!P1 IADD3 R2, P0, PT, R12, 0x980, RZ ;  /* 0x000009800c029810 */ /* 0x000fe20007f1e0ff */
[----:B------:R-:W-:Y:S01]  /*6d50*/  UPLOP3.LUT UP4, UPT, UPT, UPT, UPT, 0x80, 0x8 ;  /* 0x000000000008789c */ /* 0x000fe20003f8f070 */
[----:B------:R-:W-:Y:S01]  /*6d60*/  R2UR UR22, R86 ;  /* 0x00000000561672ca */ /* 0x000fe200000e0000 */
[----:B------:R-:W-:Y:S01]  /*6d70*/  UMOV UR20, 0x0 ;  /* 0x0000000000147882 */ /* 0x000fe20000000000 */
[----:B------:R-:W-:Y:S01]  /*6d80*/  UMOV UR21, 0x10000000 ;  /* 0x1000000000157882 */ /* 0x000fe20000000000 */
[----:B------:R-:W-:Y:S01]  /*6d90*/  UMOV UR12, UR44 ;  /* 0x0000002c000c7c82 */ /* 0x000fe20008000000 */
[----:B------:R-:W-:Y:S01]  /*6da0*/  VOTEU.ALL UP0, P1 ;  /* 0x0000000000ff7886 */ /* 0x000fe20000800000 */
[----:B--2---:R-:W-:Y:S01]  /*6db0*/  @!P1 IMAD.X R0, RZ, RZ, R13, P0 ;  /* 0x000000ffff009224 */ /* 0x004fe200000e060d */
[----:B------:R-:W-:Y:S01]  /*6dc0*/  R2UR UR19, R87 ;  /* 0x00000000571372ca */ /* 0x000fe200000e0000 */
[----:B------:R-:W-:Y:S01]  /*6dd0*/  UMOV UR44, UR27 ;  /* 0x0000001b002c7c82 */ /* 0x000fe20008000000 */
[C---:B------:R-:W-:Y:S01]  /*6de0*/  ISETP.NE.AND P0, PT, R10.reuse, 0x2, PT ;  /* 0x000000020a00780c */ /* 0x040fe20003f05270 */
[----:B------:R-:W-:Y:S02]  /*6df0*/  @!UP0 ULEA UR4, UR6, UR24, 0xd ;  /* 0x0000001806048291 */ /* 0x000fe4000f8e68ff */
[----:B------:R-:W-:Y:S01]  /*6e00*/  @!UP0 UIADD3 UR10, UPT, UPT, UR10, 0x20, URZ ;  /* 0x000000200a0a8890 */ /* 0x000fe2000fffe0ff */
[----:B------:R-:W-:Y:S01]  /*6e10*/  SEL R10, R10, RZ, P0 ;  /* 0x000000ff0a0a7207 */ /* 0x000fe20000000000 */
[----:B------:R-:W-:Y:S02]  /*6e20*/  @!UP0 UIADD3 UR8, UPT, UPT, UR4, 0x400, URZ ;  /* 0x0000040004088890 */ /* 0x000fe4000fffe0ff */
[----:B------:R-:W-:Y:S01]  /*6e30*/  UIADD3 UR4, UPT, UPT, UR6, 0x1, URZ ;  /* 0x0000000106047890 */ /* 0x000fe2000fffe0ff */
[----:B------:R-:W-:Y:S01]  /*6e40*/  @!P1 R2UR UR6, R2 ;  /* 0x00000000020692ca */ /* 0x000fe200000e0000 */
[----:B------:R-:W-:Y:S02]  /*6e50*/  UIADD3 UR34, UPT, UPT, UR13, UR22, URZ ;  /* 0x000000160d227290 */ /* 0x000fe4000fffe0ff */
[----:B------:R-:W-:Y:S02]  /*6e60*/  UISETP.NE.AND UP0, UPT, UR4, 0x3, UPT ;  /* 0x000000030400788c */ /* 0x000fe4000bf05270 */
[----:B------:R-:W-:Y:S02]  /*6e70*/  UIADD3 UR26, UPT, UPT, UR14, UR19, URZ ;  /* 0x000000130e1a7290 */ /* 0x000fe4000fffe0ff */
[----:B------:R-:W-:Y:S01]  /*6e80*/  USEL UR25, UR4, URZ, UP0 ;  /* 0x000000ff04197287 */ /* 0x000fe20008000000 */
[----:B------:R-:W-:Y:S01]  /*6e90*/  @!P1 R2UR UR4, R0 ;  /* 0x00000000000492ca */ /* 0x000fe200000e0000 */
[----:B------:R-:W-:Y:S01]  /*6ea0*/  USEL UR18, URZ, 0x1, UP0 ;  /* 0x00000001ff127887 */ /* 0x000fe20008000000 */
[----:B------:R-:W-:Y:S01]  /*6eb0*/  SEL R0, RZ, 0x1, P0 ;  /* 0x00000001ff007807 */ /* 0x000fe20000000000 */
[----:B------:R-:W-:Y:S02]  /*6ec0*/  VOTEU.ALL UP0, P1 ;  /* 0x0000000000ff7886 */ /* 0x000fe40000800000 */
[----:B------:R-:W-:Y:S01]  /*6ed0*/  IMAD.U32 R4, RZ, RZ, UR6 ;  /* 0x00000006ff047e24 */ /* 0x000fe2000f8e00ff */
[----:B------:R-:W-:Y:S02]  /*6ee0*/  LOP3.LUT R9, R9, R0, RZ, 0x3c, !PT ;  /* 0x0000000009097212 */ /* 0x000fe400078e3cff */
[----:B------:R-:W-:Y:S02]  /*6ef0*/  LOP3.LUT R11, R11, UR18, RZ, 0x3c, !PT ;  /* 0x000000120b0b7c12 */ /* 0x000fe4000f8e3cff */
[----:B------:R-:W-:Y:S03]  /*6f00*/  @!P1 R2UR UR6, R4 ;  /* 0x00000000040692ca */ /* 0x000fe600000e0000 */
[----:B------:R-:W-:Y:S01]  /*6f10*/  IMAD.U32 R5, RZ, RZ, UR4 ;  /* 0x00000004ff057e24 */ /* 0x000fe2000f8e00ff */
[----:B------:R-:W-:Y:S04]  /*6f20*/  UPRMT UR4, UR55, 0x654, UR9 ;  /* 0x0000065437047896 */ /* 0x000fe80008000009 */
[----:B------:R-:W-:Y:S11]  /*6f30*/  @!P1 R2UR UR7, R5 ;  /* 0x00000000050792ca */ /* 0x000ff600000e0000 */
[----:B------:R-:W-:Y:S02]  /*6f40*/  @!UPT UIADD3 URZ, UPT, UPT, URZ, URZ, URZ ;  /* 0x000000fffffff290 */ /* 0x000fe4000fffe0ff */
[----:B------:R2:W-:Y:S01]  /*6f50*/  @!UP0 UTMALDG.3D [UR8], [UR6], desc[UR20] ;  /* 0x00001408060085b4 */ /* 0x0005e20008011000 */
[----:B------:R2:W-:Y:S01]  /*6f60*/  @!P1 SYNCS.ARRIVE.TRANS64.RED.A0TR RZ, [UR5+0x210], R3 ;  /* 0x00021003ffff99a7 */ /* 0x0005e20008300405 */
[----:B------:R-:W-:Y:S01]  /*6f70*/  SYNCS.ARRIVE.TRANS64.RED.A1T0 RZ, [UR4], RZ ;  /* 0x000000ffffff79a7 */ /* 0x000fe20008100404 */
[----:B------:R-:W-:Y:S05]  /*6f80*/  BRA.U UP2, `(.L_x_128) ;  /* 0xfffffff102d07547 */ /* 0x000fea000b83ffff */
[----:B------:R-:W-:Y:S01]  /*6f90*/  UIADD3 UR24, UPT, UPT, UR24, 0x228, URZ ;  /* 0x0000022818187890 */ /* 0x000fe2000fffe0ff */
[----:B--2---:R-:W-:-:S03]  /*6fa0*/  SHF.L.U32 R3, R11, 0x1f, RZ ;  /* 0x0000001f0b037819 */ /* 0x004fc600000006ff */
[----:B------:R-:W-:-:S09]  /*6fb0*/  ULEA UR4, UR25, UR24, 0x3 ;  /* 0x0000001819047291 */ /* 0x000fd2000f8e18ff */
[----:B------:R-:W2:Y:S02]  /*6fc0*/  SYNCS.PHASECHK.TRANS64.TRYWAIT P0, [UR4], R3 ;  /* 0x00000003ff0075a7 */ /* 0x000ea40008001104 */
[----:B--2---:R-:W-:Y:S05]  /*6fd0*/  @!P0 BRA `(.L_x_129) ;  /* 0x0000004000c88947 */ /* 0x004fea0003800000 */
.L_x_258:
[----:B------:R-:W-:-:S04]  /*6fe0*/  UIADD3 UR4, UPT, UPT, UR25, 0x1, URZ ;  /* 0x0000000119047890 */ /* 0x000fc8000fffe0ff */
[----:B------:R-:W-:-:S04]  /*6ff0*/  UISETP.NE.AND UP0, UPT, UR4, 0x3, UPT ;  /* 0x000000030400788c */ /* 0x000fc8000bf05270 */
[----:B------:R-:W-:Y:S02]  /*7000*/  USEL UR6, URZ, 0x1, UP0 ;  /* 0x00000001ff067887 */ /* 0x000fe40008000000 */
[----:B------:R-:W-:-:S04]  /*7010*/  USEL UR4, UR4, URZ, UP0 ;  /* 0x000000ff04047287 */ /* 0x000fc80008000000 */
[----:B------:R-:W-:Y:S01]  /*7020*/  ULEA UR5, UR4, UR24, 0x3 ;  /* 0x0000001804057291 */ /* 0x000fe2000f8e18ff */
[----:B------:R-:W-:-:S04]  /*7030*/  LOP3.LUT R11, R11, UR6, RZ, 0x3c, !PT ;  /* 0x000000060b0b7c12 */ /* 0x000fc8000f8e3cff */
[----:B--2---:R-:W-:-:S04]  /*7040*/  SHF.L.U32 R3, R11, 0x1f, RZ ;  /* 0x0000001f0b037819 */ /* 0x004fc800000006ff */
[----:B------:R-:W2:Y:S02]  /*7050*/  SYNCS.PHASECHK.TRANS64.TRYWAIT P0, [UR5], R3 ;  /* 0x00000003ff0075a7 */ /* 0x000ea40008001105 */
[----:B--2---:R-:W-:Y:S05]  /*7060*/  @!P0 BRA `(.L_x_130) ;  /* 0x0000004000bc8947 */ /* 0x004fea0003800000 */
.L_x_260:
[----:B------:R-:W-:-:S04]  /*7070*/  UIADD3 UR4, UPT, UPT, UR4, 0x1, URZ ;  /* 0x0000000104047890 */ /* 0x000fc8000fffe0ff */
[----:B------:R-:W-:-:S04]  /*7080*/  UISETP.NE.AND UP0, UPT, UR4, 0x3, UPT ;  /* 0x000000030400788c */ /* 0x000fc8000bf05270 */
[----:B------:R-:W-:Y:S02]  /*7090*/  USEL UR5, URZ, 0x1, UP0 ;  /* 0x00000001ff057887 */ /* 0x000fe40008000000 */
[----:B------:R-:W-:-:S04]  /*70a0*/  USEL UR4, UR4, URZ, UP0 ;  /* 0x000000ff04047287 */ /* 0x000fc80008000000 */
[----:B------:R-:W-:Y:S01]  /*70b0*/  ULEA UR4, UR4, UR24, 0x3 ;  /* 0x0000001804047291 */ /* 0x000fe2000f8e18ff */
[----:B--2---:R-:W-:-:S04]  /*70c0*/  LOP3.LUT R3, R11, UR5, RZ, 0x3c, !PT ;  /* 0x000000050b037c12 */ /* 0x004fc8000f8e3cff */
[----:B------:R-:W-:Y:S01]  /*70d0*/  SHF.L.U32 R3, R3, 0x1f, RZ ;  /* 0x0000001f03037819 */ /* 0x000fe200000006ff */
[----:B------:R-:W-:-:S07]  /*70e0*/  IMAD.U32 R0, RZ, RZ, UR4 ;  /* 0x00000004ff007e24 */ /* 0x000fce000f8e00ff */
.L_x_131:
[----:B--2---:R2:W3:Y:S02]  /*70f0*/  SYNCS.PHASECHK.TRANS64.TRYWAIT P0, [R0+URZ], R3 ;  /* 0x00000003000075a7 */ /* 0x0044e400080011ff */
[----:B---3--:R-:W-:Y:S05]  /*7100*/  @!P0 NANOSLEEP.SYNCS 0x989680 ;  /* 0x009896800000895d */ /* 0x008fea0003900000 */
[----:B------:R-:W3:Y:S02]  /*7110*/  @!P0 SYNCS.PHASECHK.TRANS64 P0, [R0+URZ], R3 ;  /* 0x00000003000085a7 */ /* 0x000ee400080010ff */
[----:B-1-3--:R-:W-:Y:S05]  /*7120*/  @P0 EXIT ;  /* 0x000000000000094d */ /* 0x00afea0003800000 */
[----:B------:R-:W-:Y:S05]  /*7130*/  BRA `(.L_x_131) ;  /* 0xfffffffc00ec7947 */ /* 0x000fea000383ffff */
.L_x_119:
[----:B------:R-:W-:-:S06]  /*7140*/  UISETP.GE.AND UP0, UPT, UR18, 0x4, UPT ;  /* 0x000000041200788c */ /* 0x000fcc000bf06270 */
[----:B------:R-:W-:-:S13]  /*7150*/  PLOP3.LUT P0, PT, PT, PT, UP0, 0x80, 0x8 ;  /* 0x000000000008781c */ /* 0x000fda0003f0f008 */
[----:B-1----:R-:W-:Y:S05]  /*7160*/  @!P0 EXIT ;  /* 0x000000000000894d */ /* 0x002fea0003800000 */
[----:B------:R-:W-:Y:S01]  /*7170*/  BAR.SYNC.DEFER_BLOCKING 0x6, 0xa0 ;  /* 0x0182800000007b1d */ /* 0x000fe20000010000 */
[C---:B------:R-:W-:Y:S01]  /*7180*/  IMAD.SHL.U32 R2, R92.reuse, 0x20, RZ ;  /* 0x000000205c027824 */ /* 0x040fe200078e00ff */
[C---:B------:R-:W-:Y:S01]  /*7190*/  LOP3.LUT R93, R92.reuse, 0x2, RZ, 0xc0, !PT ;  /* 0x000000025c5d7812 */ /* 0x040fe200078ec0ff */
[C---:B------:R-:W-:Y:S01]  /*71a0*/  IMAD.SHL.U32 R97, R92.reuse, 0x4, RZ ;  /* 0x000000045c617824 */ /* 0x040fe200078e00ff */
[C---:B------:R-:W-:Y:S01]  /*71b0*/  LOP3.LUT R98, R92.reuse, 0x60, RZ, 0xc0, !PT ;  /* 0x000000605c627812 */ /* 0x040fe200078ec0ff */
[----:B------:R-:W-:Y:S01]  /*71c0*/  IMAD.U32 R37, R92, 0x10000, RZ ;  /* 0x000100005c257824 */ /* 0x000fe200078e00ff */
[----:B------:R-:W-:Y:S01]  /*71d0*/  UMOV UR47, 0x400 ;  /* 0x00000400002f7882 */ /* 0x000fe20000000000 */
[----:B------:R-:W1:Y:S01]  /*71e0*/  LDCU.64 UR4, c[0x0][0xc90] ;  /* 0x00019200ff0477ac */ /* 0x000e620008000a00 */
[----:B------:R-:W2:Y:S01]  /*71f0*/  LDC.64 R78, c[0x0][0xcb0] ;  /* 0x00032c00ff4e7b82 */ /* 0x000ea20000000a00 */
[----:B------:R-:W-:Y:S01]  /*7200*/  LOP3.LUT R4, R2, 0xc0, RZ, 0xc0, !PT ;  /* 0x000000c002047812 */ /* 0x000fe200078ec0ff */
[----:B------:R-:W-:Y:S01]  /*7210*/  HFMA2 R36, -RZ, RZ, 0, 0 ;  /* 0x00000000ff247431 */ /* 0x000fe200000001ff */
[----:B------:R-:W-:Y:S01]  /*7220*/  ULEA UR47, UR55, UR47, 0x18 ;  /* 0x0000002f372f7291 */ /* 0x000fe2000f8ec0ff */
[----:B------:R-:W-:-:S02]  /*7230*/  LOP3.LUT R92, R92, 0x4, RZ, 0xc0, !PT ;  /* 0x000000045c5c7812 */ /* 0x000fc400078ec0ff */
[----:B------:R-:W-:Y:S02]  /*7240*/  CS2R R94, SRZ ;  /* 0x00000000005e7805 */ /* 0x000fe4000001ff00 */
[----:B------:R-:W-:Y:S01]  /*7250*/  LOP3.LUT R97, R4, 0x18, R97, 0xf8, !PT ;  /* 0x0000001804617812 */ /* 0x000fe200078ef861 */
[----:B------:R-:W-:Y:S01]  /*7260*/  IMAD.MOV.U32 R91, RZ, RZ, RZ ;  /* 0x000000ffff5b7224 */ /* 0x000fe200078e00ff */
[----:B------:R-:W3:Y:S01]  /*7270*/  LDC.64 R76, c[0x0][0xca8] ;  /* 0x00032a00ff4c7b82 */ /* 0x000ee20000000a00 */
[----:B------:R-:W-:Y:S01]  /*7280*/  LOP3.LUT R37, R37, 0x600000, RZ, 0xc0, !PT ;  /* 0x0060000025257812 */ /* 0x000fe200078ec0ff */
[----:B------:R-:W-:Y:S01]  /*7290*/  IMAD.MOV R93, RZ, RZ, -R93 ;  /* 0x000000ffff5d7224 */ /* 0x000fe200078e0a5d */
[C---:B------:R-:W-:Y:S01]  /*72a0*/  IADD3 R96, PT, PT, -R92.reuse, 0x2, RZ ;  /* 0x000000025c607810 */ /* 0x040fe20007ffe1ff */
[----:B------:R-:W4:Y:S01]  /*72b0*/  LDCU UR63, c[0x0][0x370] ;  /* 0x00006e00ff3f77ac */ /* 0x000f220008000800 */
[----:B------:R-:W-:Y:S02]  /*72c0*/  LOP3.LUT R97, R97, 0xf20, R2, 0xf8, !PT ;  /* 0x00000f2061617812 */ /* 0x000fe400078ef802 */
[----:B------:R-:W-:Y:S01]  /*72d0*/  IADD3 R92, PT, PT, -R92, RZ, RZ ;  /* 0x000000ff5c5c7210 */ /* 0x000fe20007ffe1ff */
[----:B------:R-:W4:Y:S01]  /*72e0*/  LDS R0, [UR47+0x2e0] ;  /* 0x0002e02fff007984 */ /* 0x000f220008000800 */
[----:B-1----:R-:W-:Y:S01]  /*72f0*/  IMAD.U32 R100, RZ, RZ, UR4 ;  /* 0x00000004ff647e24 */ /* 0x002fe2000f8e00ff */
[----:B------:R-:W-:Y:S01]  /*7300*/  UIADD3 UR4, UPT, UPT, UR47, 0x400, URZ ;  /* 0x000004002f047890 */ /* 0x000fe2000fffe0ff */
[----:B------:R-:W-:Y:S01]  /*7310*/  IMAD.U32 R99, RZ, RZ, UR5 ;  /* 0x00000005ff637e24 */ /* 0x000fe2000f8e00ff */
[----:B------:R-:W-:Y:S01]  /*7320*/  UMOV UR54, 0x1 ;  /* 0x0000000100367882 */ /* 0x000fe20000000000 */
[----:B------:R-:W-:Y:S01]  /*7330*/  IMAD.SHL.U32 R96, R96, 0x10, RZ ;  /* 0x0000001060607824 */ /* 0x000fe200078e00ff */
[----:B------:R-:W-:Y:S01]  /*7340*/  UMOV UR46, URZ ;  /* 0x000000ff002e7c82 */ /* 0x000fe20008000000 */
[----:B------:R-:W1:Y:S01]  /*7350*/  LDCU UR42, c[0x0][0xf0c] ;  /* 0x0001e180ff2a77ac */ /* 0x000e620008000800 */
[----:B------:R-:W-:Y:S01]  /*7360*/  IMAD.U32 R102, RZ, RZ, UR4 ;  /* 0x00000004ff667e24 */ /* 0x000fe2000f8e00ff */
[----:B------:R-:W-:Y:S01]  /*7370*/  LEA R97, R97, UR4, 0x1 ;  /* 0x0000000461617c11 */ /* 0x000fe2000f8e08ff */
[----:B------:R-:W1:Y:S01]  /*7380*/  LDCU UR38, c[0x0][0xf30] ;  /* 0x0001e600ff2677ac */ /* 0x000e620008000800 */
[----:B------:R-:W1:Y:S01]  /*7390*/  LDCU.64 UR60, c[0x0][0xc88] ;  /* 0x00019100ff3c77ac */ /* 0x000e620008000a00 */
[----:B------:R-:W1:Y:S01]  /*73a0*/  LDCU.64 UR40, c[0x0][0xf28] ;  /* 0x0001e500ff2877ac */ /* 0x000e620008000a00 */
[----:B------:R-:W1:Y:S01]  /*73b0*/  LDCU.128 UR56, c[0x0][0xf10] ;  /* 0x0001e200ff3877ac */ /* 0x000e620008000c00 */
[----:B------:R-:W1:Y:S01]  /*73c0*/  LDCU UR62, c[0x0][0x374] ;  /* 0x00006e80ff3e77ac */ /* 0x000e620008000800 */
[----:B------:R-:W-:Y:S01]  /*73d0*/  UMOV UR53, URZ ;  /* 0x000000ff00357c82 */ /* 0x000fe20008000000 */
[----:B------:R-:W-:Y:S01]  /*73e0*/  UMOV UR52, URZ ;  /* 0x000000ff00347c82 */ /* 0x000fe20008000000 */
[----:B-1234-:R-:W-:-:S07]  /*73f0*/  IMAD.IADD R37, R0, 0x1, R37 ;  /* 0x0000000100257824 */ /* 0x01efce00078e0225 */
.L_x_162:
[C---:B------:R-:W-:Y:S02]  /*7400*/  LEA R0, R91.reuse, UR47, 0x3 ;  /* 0x0000002f5b007c11 */ /* 0x040fe4000f8e18ff */
[----:B------:R-:W-:Y:S02]  /*7410*/  SHF.L.U32 R3, R94, 0x1f, RZ ;  /* 0x0000001f5e037819 */ /* 0x000fe400000006ff */
[----:B------:R-:W-:Y:S02]  /*7420*/  LEA R5, R91, UR47, 0x4 ;  /* 0x0000002f5b057c11 */ /* 0x000fe4000f8e20ff */
[----:B-1----:R-:W1:Y:S02]  /*7430*/  SYNCS.PHASECHK.TRANS64.TRYWAIT P0, [R0+URZ+0x250], R3 ;  /* 0x00025003000075a7 */ /* 0x002e6400080011ff */
[----:B-1----:R-:W-:Y:S05]  /*7440*/  @!P0 BRA `(.L_x_132) ;  /* 0x0000003c00dc8947 */ /* 0x002fea0003800000 */
.L_x_261:
[----:B------:R-:W-:Y:S01]  /*7450*/  R2UR UR7, R101 ;  /* 0x00000000650772ca */ /* 0x000fe200000e0000 */
[----:B------:R-:W2:Y:S01]  /*7460*/  LDS.128 R4, [R5+0x2c0] ;  /* 0x0002c00005047984 */ /* 0x000ea20000000c00 */
[----:B-1----:R-:W-:Y:S01]  /*7470*/  VIADD R0, R0, 0x260 ;  /* 0x0000026000007836 */ /* 0x002fe20000000000 */
[----:B------:R-:W-:Y:S04]  /*7480*/  UISETP.GE.AND UP0, UPT, UR39, 0x1, UPT ;  /* 0x000000012700788c */ /* 0x000fe8000bf06270 */
[----:B------:R-:W-:Y:S01]  /*7490*/  PRMT R0, RZ, 0x654, R0 ;  /* 0x00000654ff007816 */ /* 0x000fe20000000000 */
[----:B------:R-:W-:Y:S01]  /*74a0*/  @!PT LDS RZ, [RZ] ;  /* 0x00000000fffff984 */ /* 0x000fe20000000800 */
[----:B------:R-:W-:Y:S01]  /*74b0*/  @!PT LDS RZ, [RZ] ;  /* 0x00000000fffff984 */ /* 0x000fe20000000800 */
[----:B------:R-:W-:Y:S01]  /*74c0*/  @!PT LDS RZ, [RZ] ;  /* 0x00000000fffff984 */ /* 0x000fe20000000800 */
[----:B------:R-:W-:Y:S01]  /*74d0*/  @!PT LDS RZ, [RZ] ;  /* 0x00000000fffff984 */ /* 0x000fe20000000800 */
[----:B------:R1:W-:Y:S06]  /*74e0*/  MEMBAR.ALL.CTA ;  /* 0x0000000000007992 */ /* 0x0003ec0000008000 */
[----:B-1----:R-:W1:Y:S02]  /*74f0*/  FENCE.VIEW.ASYNC.S ;  /* 0x00000000000073c6 */ /* 0x002e640000000000 */
[----:B-1----:R1:W-:Y:S01]  /*7500*/  SYNCS.ARRIVE.TRANS64.RED.A1T0 RZ, [R0+URZ], RZ ;  /* 0x000000ff00ff79a7 */ /* 0x0023e200081004ff */
[----:B--2---:R-:W-:Y:S11]  /*7510*/  LOP3.LUT P0, RZ, R6, 0x1, RZ, 0xc0, !PT ;  /* 0x0000000106ff7812 */ /* 0x004ff6000780c0ff */
[----:B------:R-:W-:Y:S02]  /*7520*/  @!UPT UIADD3 URZ, UPT, UPT, URZ, URZ, URZ ;  /* 0x000000fffffff290 */ /* 0x000fe4000fffe0ff */
[----:B------:R-:W-:Y:S01]  /*7530*/  VOTEU.ANY UP1, P0 ;  /* 0x0000000000ff7886 */ /* 0x000fe20000020100 */
[----:B------:R-:W-:Y:S01]  /*7540*/  PLOP3.LUT P0, PT, PT, PT, UP1, 0x80, 0x8 ;  /* 0x000000000008781c */ /* 0x000fe20003f0f018 */
[----:B------:R-:W-:Y:S06]  /*7550*/  UP2UR UR4, UPR, URZ, 0x2 ;  /* 0x00000002ff047883 */ /* 0x000fec0008000000 */
[----:B------:R-:W-:Y:S06]  /*7560*/  IMAD.U32 R103, RZ, RZ, UR4 ;  /* 0x00000004ff677e24 */ /* 0x000fec000f8e00ff */
[----:B------:R-:W-:Y:S02]  /*7570*/  @P0 SHF.R.U32.HI R2, RZ, 0x10, R5 ;  /* 0x00000010ff020819 */ /* 0x000fe40000011605 */
[----:B------:R-:W-:Y:S02]  /*7580*/  @P0 MOV R3, R4 ;  /* 0x0000000400030202 */ /* 0x000fe40000000f00 */
[----:B------:R-:W-:Y:S02]  /*7590*/  @P0 R2UR UR4, R2 ;  /* 0x00000000020402ca */ /* 0x000fe400000e0000 */
[----:B------:R-:W-:Y:S02]  /*75a0*/  @P0 LOP3.LUT R4, R5, 0xffff, RZ, 0xc0, !PT ;  /* 0x0000ffff05040812 */ /* 0x000fe400078ec0ff */
[----:B------:R-:W-:Y:S02]  /*75b0*/  @P0 R2UR UR6, R3 ;  /* 0x00000000030602ca */ /* 0x000fe400000e0000 */
[----:B------:R-:W-:Y:S07]  /*75c0*/  @P0 R2UR UR5, R4 ;  /* 0x00000000040502ca */ /* 0x000fee00000e0000 */
[----:B------:R-:W-:Y:S02]  /*75d0*/  @UP1 UMOV UR7, UR4 ;  /* 0x0000000400071c82 */ /* 0x000fe40008000000 */
[----:B------:R-:W-:Y:S02]  /*75e0*/  IMAD.U32 R101, RZ, RZ, UR7 ;  /* 0x00000007ff657e24 */ /* 0x000fe4000f8e00ff */
[----:B------:R-:W-:Y:S02]  /*75f0*/  @UP1 UMOV UR37, UR6 ;  /* 0x0000000600251c82 */ /* 0x000fe40008000000 */
[----:B------:R-:W-:Y:S01]  /*7600*/  @UP1 UMOV UR36, UR5 ;  /* 0x0000000500241c82 */ /* 0x000fe20008000000 */
[----:B-1----:R-:W-:Y:S05]  /*7610*/  BRA.U !UP0, `(.L_x_133) ;  /* 0x0000000108cc7547 */ /* 0x002fea000b800000 */
[----:B------:R-:W1:Y:S01]  /*7620*/  LDCU UR12, c[0x0][0xf20] ;  /* 0x0001e400ff0c77ac */ /* 0x000e620008000800 */
[----:B------:R-:W-:Y:S02]  /*7630*/  UIMAD.WIDE.U32 UR4, UR62, UR59, URZ ;  /* 0x0000003b3e0472a5 */ /* 0x000fe4000f8e00ff */
[----:B------:R-:W-:Y:S02]  /*7640*/  UIMAD.WIDE.U32 UR6, UR63, UR56, URZ ;  /* 0x000000383f0672a5 */ /* 0x000fe4000f8e00ff */
[----:B------:R-:W-:Y:S02]  /*7650*/  UISETP.NE.AND UP0, UPT, UR58, 0x1, UPT ;  /* 0x000000013a00788c */ /* 0x000fe4000bf05270 */
[----:B------:R-:W-:Y:S02]  /*7660*/  UIMAD.WIDE.U32 UR8, UR36, UR59, URZ ;  /* 0x0000003b240872a5 */ /* 0x000fe4000f8e00ff */
[----:B------:R-:W-:Y:S02]  /*7670*/  UIMAD.WIDE.U32 UR10, UR37, UR56, URZ ;  /* 0x00000038250a72a5 */ /* 0x000fe4000f8e00ff */
[----:B------:R-:W-:Y:S02]  /*7680*/  UISETP.NE.AND UP1, UPT, UR42, 0x1, UPT ;  /* 0x000000012a00788c */ /* 0x000fe4000bf25270 */
[----:B------:R-:W-:Y:S01]  /*7690*/  UISETP.NE.AND UP2, UPT, UR39, 0x1, UPT ;  /* 0x000000012700788c */ /* 0x000fe2000bf45270 */
[----:B------:R-:W-:Y:S02]  /*76a0*/  UMOV UR4, UR5 ;  /* 0x0000000500047c82 */ /* 0x000fe40008000000 */
[----:B-1----:R-:W-:Y:S03]  /*76b0*/  USHF.R.U32.HI UR5, URZ, UR12, UR4 ;  /* 0x0000000cff057299 */ /* 0x002fe60008011604 */
[----:B------:R-:W-:Y:S02]  /*76c0*/  UMOV UR4, UR7 ;  /* 0x0000000700047c82 */ /* 0x000fe40008000000 */
[----:B------:R-:W-:Y:S02]  /*76d0*/  USHF.R.U32.HI UR7, URZ, UR57, UR4 ;  /* 0x00000039ff077299 */ /* 0x000fe40008011604 */
[----:B------:R-:W-:Y:S02]  /*76e0*/  USEL UR4, UR62, UR5, !UP0 ;  /* 0x000000053e047287 */ /* 0x000fe4000c000000 */
[----:B------:R-:W-:Y:S01]  /*76f0*/  USEL UR7, UR63, UR7, !UP1 ;  /* 0x000000073f077287 */ /* 0x000fe2000c800000 */
[----:B------:R-:W-:Y:S01]  /*7700*/  UMOV UR5, UR9 ;  /* 0x0000000900057c82 */ /* 0x000fe20008000000 */
[----:B------:R-:W-:Y:S02]  /*7710*/  UIMAD.WIDE.U32 UR8, UR4, UR40, URZ ;  /* 0x00000028040872a5 */ /* 0x000fe4000f8e00ff */
[----:B------:R-:W-:Y:S03]  /*7720*/  USHF.R.U32.HI UR6, URZ, UR12, UR5 ;  /* 0x0000000cff067299 */ /* 0x000fe60008011605 */
[----:B------:R-:W-:Y:S01]  /*7730*/  UMOV UR5, UR11 ;  /* 0x0000000b00057c82 */ /* 0x000fe20008000000 */
[----:B------:R-:W-:Y:S02]  /*7740*/  UIMAD.WIDE.U32 UR10, UR7, UR40, URZ ;  /* 0x00000028070a72a5 */ /* 0x000fe4000f8e00ff */
[----:B------:R-:W-:Y:S02]  /*7750*/  USHF.R.U32.HI UR12, URZ, UR57, UR5 ;  /* 0x00000039ff0c7299 */ /* 0x000fe40008011605 */
[----:B------:R-:W-:Y:S01]  /*7760*/  USEL UR6, UR36, UR6, !UP0 ;  /* 0x0000000624067287 */ /* 0x000fe2000c000000 */
[----:B------:R-:W-:Y:S02]  /*7770*/  UMOV UR5, UR9 ;  /* 0x0000000900057c82 */ /* 0x000fe40008000000 */
[----:B------:R-:W-:Y:S01]  /*7780*/  UMOV UR10, UR11 ;  /* 0x0000000b000a7c82 */ /* 0x000fe20008000000 */
[----:B------:R-:W-:Y:S02]  /*7790*/  @UP2 USHF.R.U32.HI UR4, URZ, UR41, UR5 ;  /* 0x00000029ff042299 */ /* 0x000fe40008011605 */
[----:B------:R-:W-:Y:S02]  /*77a0*/  @UP2 USHF.R.U32.HI UR7, URZ, UR41, UR10 ;  /* 0x00000029ff072299 */ /* 0x000fe4000801160a */
[----:B------:R-:W-:Y:S02]  /*77b0*/  UIMAD UR4, UR39, UR4, URZ ;  /* 0x00000004270472a4 */ /* 0x000fe4000f8e02ff */
[----:B------:R-:W-:Y:S02]  /*77c0*/  UIMAD.WIDE.U32 UR10, UR6, UR40, URZ ;  /* 0x00000028060a72a5 */ /* 0x000fe4000f8e00ff */
[----:B------:R-:W-:Y:S02]  /*77d0*/  USEL UR5, UR37, UR12, !UP1 ;  /* 0x0000000c25057287 */ /* 0x000fe4000c800000 */
[----:B------:R-:W-:Y:S02]  /*77e0*/  UIMAD UR8, UR39, UR7, URZ ;  /* 0x00000007270872a4 */ /* 0x000fe4000f8e02ff */
[----:B------:R-:W-:Y:S03]  /*77f0*/  UISETP.GE.AND UP0, UPT, UR6, UR4, UPT ;  /* 0x000000040600728c */ /* 0x000fe6000bf06270 */
[----:B------:R-:W-:Y:S01]  /*7800*/  UMOV UR4, UR11 ;  /* 0x0000000b00047c82 */ /* 0x000fe20008000000 */
[----:B------:R-:W-:Y:S02]  /*7810*/  UISETP.GE.OR UP0, UPT, UR5, UR8, UP0 ;  /* 0x000000080500728c */ /* 0x000fe40008706670 */
[----:B------:R-:W-:Y:S02]  /*7820*/  USHF.R.U32.HI UR4, URZ, UR41, UR4 ;  /* 0x00000029ff047299 */ /* 0x000fe40008011604 */
[----:B------:R-:W-:Y:S02]  /*7830*/  UIMAD.WIDE.U32 UR8, UR5, UR40, URZ ;  /* 0x00000028050872a5 */ /* 0x000fe4000f8e00ff */
[----:B------:R-:W-:Y:S02]  /*7840*/  USEL UR11, UR6, UR4, !UP2 ;  /* 0x00000004060b7287 */ /* 0x000fe4000d000000 */
[----:B------:R-:W-:Y:S02]  /*7850*/  UIADD3 UR8, UPT, UPT, -UR5, URZ, URZ ;  /* 0x000000ff05087290 */ /* 0x000fe4000fffe1ff */
[----:B------:R-:W-:Y:S01]  /*7860*/  UIADD3 UR10, UPT, UPT, -UR11, URZ, URZ ;  /* 0x000000ff0b0a7290 */ /* 0x000fe2000fffe1ff */
[----:B------:R-:W-:Y:S01]  /*7870*/  @!UP0 UMOV UR4, UR9 ;  /* 0x0000000900048c82 */ /* 0x000fe20008000000 */
[----:B------:R-:W-:Y:S02]  /*7880*/  UIADD3 UR9, UPT, UPT, -UR6, URZ, URZ ;  /* 0x000000ff06097290 */ /* 0x000fe4000fffe1ff */
[----:B------:R-:W-:Y:S02]  /*7890*/  @!UP0 USHF.R.U32.HI UR4, URZ, UR41, UR4 ;  /* 0x00000029ff048299 */ /* 0x000fe40008011604 */
[----:B------:R-:W-:Y:S02]  /*78a0*/  UIMAD UR10, UR39, UR10, UR6 ;  /* 0x0000000a270a72a4 */ /* 0x000fe4000f8e0206 */
[----:B------:R-:W-:Y:S04]  /*78b0*/  @!UP0 USEL UR4, UR5, UR4, !UP2 ;  /* 0x0000000405048287 */ /* 0x000fe8000d000000 */
[----:B------:R-:W-:Y:S02]  /*78c0*/  @!UP0 UIMAD UR10, UR7, UR10, UR4 ;  /* 0x0000000a070a82a4 */ /* 0x000fe4000f8e0204 */
[----:B------:R-:W-:Y:S02]  /*78d0*/  @!UP0 UIADD3 UR11, UPT, UPT, UR11, -UR4, URZ ;  /* 0x800000040b0b8290 */ /* 0x000fe4000fffe0ff */
[----:B------:R-:W-:Y:S02]  /*78e0*/  UIMAD UR7, UR42, UR8, UR37 ;  /* 0x000000082a0772a4 */ /* 0x000fe4000f8e0225 */
[----:B------:R-:W-:Y:S02]  /*78f0*/  @!UP0 UIMAD UR6, UR11, UR39, UR5 ;  /* 0x000000270b0682a4 */ /* 0x000fe4000f8e0205 */
[----:B------:R-:W-:Y:S01]  /*7900*/  UIMAD UR4, UR58, UR9, UR36 ;  /* 0x000000093a0472a4 */ /* 0x000fe2000f8e0224 */
[----:B------:R-:W-:Y:S02]  /*7910*/  @!UP0 UMOV UR5, UR10 ;  /* 0x0000000a00058c82 */ /* 0x000fe40008000000 */
[----:B------:R-:W-:Y:S02]  /*7920*/  UIMAD UR37, UR5, UR42, UR7 ;  /* 0x0000002a052572a4 */ /* 0x000fe4000f8e0207 */
[----:B------:R-:W-:Y:S11]  /*7930*/  UIMAD UR36, UR6, UR58, UR4 ;  /* 0x0000003a062472a4 */ /* 0x000ff6000f8e0204 */
[----:B------:R-:W-:Y:S01]  /*7940*/  @!UPT UIADD3 URZ, UPT, UPT, URZ, URZ, URZ ;  /* 0x000000fffffff290 */ /* 0x000fe2000fffe0ff */
.L_x_133:
[----:B------:R-:W-:Y:S01]  /*7950*/  UISETP.NE.AND UP0, UPT, UR38, 0x1, UPT ;  /* 0x000000012600788c */ /* 0x000fe2000bf05270 */
[----:B------:R-:W-:Y:S01]  /*7960*/  R2UR UR11, R102 ;  /* 0x00000000660b72ca */ /* 0x000fe200000e0000 */
[----:B------:R-:W-:Y:S01]  /*7970*/  USHF.L.U32 UR50, UR26, 0x7, URZ ;  /* 0x000000071a327899 */ /* 0x000fe200080006ff */
[----:B------:R-:W-:Y:S01]  /*7980*/  IADD3 R91, PT, PT, R91, 0x1, RZ ;  /* 0x000000015b5b7810 */ /* 0x000fe20007ffe0ff */
[----:B------:R-:W-:Y:S07]  /*7990*/  USHF.L.U32 UR49, UR34, 0x6, URZ ;  /* 0x0000000622317899 */ /* 0x000fee00080006ff */
[----:B------:R-:W1:Y:S01]  /*79a0*/  @!UP0 LDCU.128 UR12, c[0x0][0xf10] ;  /* 0x0001e200ff0c87ac */ /* 0x000e620008000c00 */
[----:B------:R-:W2:Y:S01]  /*79b0*/  @!UP0 LDCU UR5, c[0x0][0xf0c] ;  /* 0x0001e180ff0587ac */ /* 0x000ea20008000800 */
[----:B------:R-:W3:Y:S01]  /*79c0*/  @!UP0 LDCU UR10, c[0x0][0xf20] ;  /* 0x0001e400ff0a87ac */ /* 0x000ee20008000800 */
[----:B-1----:R-:W-:Y:S02]  /*79d0*/  UIMAD.WIDE.U32 UR8, UR37, UR12, URZ ;  /* 0x0000000c250872a5 */ /* 0x002fe4000f8e00ff */
[----:B------:R-:W-:Y:S02]  /*79e0*/  UIMAD.WIDE.U32 UR6, UR36, UR15, URZ ;  /* 0x0000000f240672a5 */ /* 0x000fe4000f8e00ff */
[----:B------:R-:W-:Y:S03]  /*79f0*/  @!UP0 UISETP.NE.AND UP1, UPT, UR14, 0x1, UPT ;  /* 0x000000010e00888c */ /* 0x000fe6000bf25270 */
[----:B------:R-:W-:Y:S01]  /*7a00*/  @!UP0 UMOV UR4, UR9 ;  /* 0x0000000900048c82 */ /* 0x000fe20008000000 */
[----:B--2---:R-:W-:Y:S02]  /*7a10*/  @!UP0 UISETP.NE.AND UP2, UPT, UR5, 0x1, UPT ;  /* 0x000000010500888c */ /* 0x004fe4000bf45270 */
[----:B------:R-:W-:Y:S01]  /*7a20*/  @!UP0 USHF.R.U32.HI UR4, URZ, UR13, UR4 ;  /* 0x0000000dff048299 */ /* 0x000fe20008011604 */
[----:B------:R-:W-:Y:S02]  /*7a30*/  @!UP0 UMOV UR6, UR7 ;  /* 0x0000000700068c82 */ /* 0x000fe40008000000 */
[----:B---3--:R-:W-:Y:S02]  /*7a40*/  @!UP0 USHF.R.U32.HI UR6, URZ, UR10, UR6 ;  /* 0x0000000aff068299 */ /* 0x008fe40008011606 */
[----:B------:R-:W-:Y:S02]  /*7a50*/  @!UP0 USEL UR7, UR37, UR4, !UP2 ;  /* 0x0000000425078287 */ /* 0x000fe4000d000000 */
[----:B------:R-:W-:Y:S04]  /*7a60*/  @!UP0 USEL UR6, UR36, UR6, !UP1 ;  /* 0x0000000624068287 */ /* 0x000fe8000c800000 */
[----:B------:R-:W-:Y:S02]  /*7a70*/  @!UP0 UIADD3 UR4, UPT, UPT, -UR7, UR6, URZ ;  /* 0x0000000607048290 */ /* 0x000fe4000fffe1ff */
[----:B------:R-:W-:Y:S02]  /*7a80*/  @!UP0 UIADD3 UR6, UPT, UPT, UR7, -UR6, URZ ;  /* 0x8000000607068290 */ /* 0x000fe4000fffe0ff */
[----:B------:R-:W-:Y:S02]  /*7a90*/  @!UP0 UIMAD UR37, UR4, UR5, UR37 ;  /* 0x00000005042582a4 */ /* 0x000fe4000f8e0225 */
[----:B------:R-:W-:Y:S02]  /*7aa0*/  @!UP0 UIMAD UR36, UR6, UR14, UR36 ;  /* 0x0000000e062482a4 */ /* 0x000fe4000f8e0224 */
[----:B------:R-:W-:Y:S09]  /*7ab0*/  ULOP3.LUT UP0, URZ, UR11, 0x1b0, URZ, 0xc0, !UPT ;  /* 0x000001b00bff7892 */ /* 0x000ff2000f80c0ff */
[----:B------:R-:W-:Y:S05]  /*7ac0*/  BRA.U !UP0, `(.L_x_134) ;  /* 0x00000001087c7547 */ /* 0x000fea000b800000 */
[----:B------:R-:W1:Y:S01]  /*7ad0*/  LDCU.64 UR8, c[0x4][0x80] ;  /* 0x01001000ff0877ac */ /* 0x000e620008000a00 */
[----:B------:R-:W-:Y:S01]  /*7ae0*/  MOV R2, 0x0 ;  /* 0x0000000000027802 */ /* 0x000fe20000000f00 */
[----:B------:R-:W-:Y:S02]  /*7af0*/  HFMA2 R12, -RZ, RZ, 0, 5.9604644775390625e-08 ;  /* 0x00000001ff0c7431 */ /* 0x000fe400000001ff */
[----:B------:R-:W-:Y:S01]  /*7b00*/  IMAD.MOV.U32 R8, RZ, RZ, 0x70 ;  /* 0x00000070ff087424 */ /* 0x000fe200078e00ff */
[----:B------:R2:W3:Y:S01]  /*7b10*/  LDC.64 R14, c[0x4][R2] ;  /* 0x01000000020e7b82 */ /* 0x0004e20000000a00 */
[----:B------:R-:W4:Y:S01]  /*7b20*/  LDCU.64 UR6, c[0x4][0x88] ;  /* 0x01001100ff0677ac */ /* 0x000f220008000a00 */
[----:B------:R-:W-:Y:S01]  /*7b30*/  IMAD.MOV.U32 R13, RZ, RZ, RZ ;  /* 0x000000ffff0d7224 */ /* 0x000fe200078e00ff */
[----:B------:R-:W2:Y:S01]  /*7b40*/  LDCU.64 UR4, c[0x4][0x8] ;  /* 0x01000100ff0477ac */ /* 0x000ea20008000a00 */
[----:B-1----:R-:W-:Y:S01]  /*7b50*/  MOV R5, UR9 ;  /* 0x0000000900057c02 */ /* 0x002fe20008000f00 */
[----:B------:R-:W-:Y:S01]  /*7b60*/  IMAD.U32 R4, RZ, RZ, UR8 ;  /* 0x00000008ff047e24 */ /* 0x000fe2000f8e00ff */
[----:B----4-:R-:W-:Y:S01]  /*7b70*/  MOV R7, UR7 ;  /* 0x0000000700077c02 */ /* 0x010fe20008000f00 */
[----:B------:R-:W-:Y:S01]  /*7b80*/  IMAD.U32 R6, RZ, RZ, UR6 ;  /* 0x00000006ff067e24 */ /* 0x000fe2000f8e00ff */
[----:B--2---:R-:W-:Y:S01]  /*7b90*/  MOV R11, UR5 ;  /* 0x00000005000b7c02 */ /* 0x004fe20008000f00 */
[----:B------:R-:W-:Y:S02]  /*7ba0*/  IMAD.U32 R10, RZ, RZ, UR4 ;  /* 0x00000004ff0a7e24 */ /* 0x000fe4000f8e00ff */
[----:B------:R-:W-:Y:S07]  /*7bb0*/  LEPC R20, `(.L_x_135) ;  /* 0x000000001014794e */ /* 0x000fee0000000000 */
[----:B---3-5:R-:W-:Y:S05]  /*7bc0*/  CALL.ABS.NOINC R14 ;  /* 0x000000000e007343 */ /* 0x028fea0003c00000 */
.L_x_135:
[----:B------:R-:W1:Y:S01]  /*7bd0*/  LDCU.64 UR8, c[0x4][0x80] ;  /* 0x01001000ff0877ac */ /* 0x000e620008000a00 */
[----:B------:R-:W2:Y:S01]  /*7be0*/  LDC.64 R2, c[0x4][R2] ;  /* 0x0100000002027b82 */ /* 0x000ea20000000a00 */
[----:B------:R-:W-:Y:S02]  /*7bf0*/  HFMA2 R12, -RZ, RZ, 0, 5.9604644775390625e-08 ;  /* 0x00000001ff0c7431 */ /* 0x000fe400000001ff */
[----:B------:R-:W-:Y:S02]  /*7c00*/  IMAD.MOV.U32 R8, RZ, RZ, 0x70 ;  /* 0x00000070ff087424 */ /* 0x000fe400078e00ff */
[----:B------:R-:W-:Y:S01]  /*7c10*/  IMAD.MOV.U32 R13, RZ, RZ, RZ ;  /* 0x000000ffff0d7224 */ /* 0x000fe200078e00ff */
[----:B------:R-:W3:Y:S01]  /*7c20*/  LDCU.64 UR6, c[0x4][0x88] ;  /* 0x01001100ff0677ac */ /* 0x000ee20008000a00 */
[----:B------:R-:W4:Y:S01]  /*7c30*/  LDCU.64 UR4, c[0x4][0x8] ;  /* 0x01000100ff0477ac */ /* 0x000f220008000a00 */
[----:B-1----:R-:W-:Y:S02]  /*7c40*/  MOV R4, UR8 ;  /* 0x0000000800047c02 */ /* 0x002fe40008000f00 */
[----:B------:R-:W-:Y:S02]  /*7c50*/  MOV R5, UR9 ;  /* 0x0000000900057c02 */ /* 0x000fe40008000f00 */
[----:B---3--:R-:W-:Y:S01]  /*7c60*/  MOV R7, UR7 ;  /* 0x0000000700077c02 */ /* 0x008fe20008000f00 */
[----:B------:R-:W-:Y:S01]  /*7c70*/  IMAD.U32 R6, RZ, RZ, UR6 ;  /* 0x00000006ff067e24 */ /* 0x000fe2000f8e00ff */
[----:B----4-:R-:W-:Y:S01]  /*7c80*/  MOV R11, UR5 ;  /* 0x00000005000b7c02 */ /* 0x010fe20008000f00 */
[----:B------:R-:W-:Y:S02]  /*7c90*/  IMAD.U32 R10, RZ, RZ, UR4 ;  /* 0x00000004ff0a7e24 */ /* 0x000fe4000f8e00ff */
[----:B------:R-:W-:Y:S07]  /*7ca0*/  LEPC R20, `(.L_x_134) ;  /* 0x000000001014794e */ /* 0x000fee0000000000 */
[----:B--2---:R-:W-:Y:S05]  /*7cb0*/  CALL.ABS.NOINC R2 ;  /* 0x0000000002007343 */ /* 0x004fea0003c00000 */
.L_x_134:
[----:B------:R-:W-:Y:S02]  /*7cc0*/  R2UR UR6, R88 ;  /* 0x00000000580672ca */ /* 0x000fe400000e0000 */
[----:B------:R-:W-:Y:S02]  /*7cd0*/  R2UR UR5, R100 ;  /* 0x00000000640572ca */ /* 0x000fe400000e0000 */
[----:B------:R-:W-:Y:S02]  /*7ce0*/  R2UR UR4, R99 ;  /* 0x00000000630472ca */ /* 0x000fe400000e0000 */
[----:B------:R-:W-:Y:S02]  /*7cf0*/  ISETP.NE.U32.AND P4, PT, R78, RZ, PT ;  /* 0x000000ff4e00720c */ /* 0x000fe40003f85070 */
[----:B------:R-:W-:Y:S02]  /*7d00*/  ISETP.NE.U32.AND P2, PT, RZ, UR60, PT ;  /* 0x0000003cff007c0c */ /* 0x000fe4000bf45070 */
[----:B------:R-:W-:Y:S02]  /*7d10*/  ISETP.NE.AND.EX P4, PT, R79, RZ, PT, P4 ;  /* 0x000000ff4f00720c */ /* 0x000fe40003f85340 */
[----:B------:R-:W-:Y:S01]  /*7d20*/  ISETP.NE.AND.EX P2, PT, RZ, UR61, PT, P2 ;  /* 0x0000003dff007c0c */ /* 0x000fe2000bf45320 */
[----:B------:R-:W-:Y:S02]  /*7d30*/  UISETP.NE.AND UP2, UPT, UR6, URZ, UPT ;  /* 0x000000ff0600728c */ /* 0x000fe4000bf45270 */
[----:B------:R-:W-:Y:S04]  /*7d40*/  UISETP.NE.U32.AND UP0, UPT, UR5, URZ, UPT ;  /* 0x000000ff0500728c */ /* 0x000fe8000bf05070 */
[----:B------:R-:W-:Y:S01]  /*7d50*/  UISETP.NE.AND.EX UP1, UPT, UR4, URZ, UPT, UP0 ;  /* 0x000000ff0400728c */ /* 0x000fe2000bf25300 */
[----:B------:R-:W-:Y:S01]  /*7d60*/  PLOP3.LUT P1, PT, PT, PT, UP2, 0x80, 0x8 ;  /* 0x000000000008781c */ /* 0x000fe20003f2f028 */
[----:B------:R-:W-:Y:S03]  /*7d70*/  UPLOP3.LUT UP0, UPT, UPT, UPT, UPT, 0x40, 0x4 ;  /* 0x000000000004789c */ /* 0x000fe60003f0e870 */
[----:B------:R-:W-:Y:S06]  /*7d80*/  @UP2 UPLOP3.LUT UP0, UPT, UPT, UPT, UP1, 0x80, 0x8 ;  /* 0x000000000008289c */ /* 0x000fec0003f0f010 */
[----:B------:R-:W-:Y:S01]  /*7d90*/  PLOP3.LUT P0, PT, PT, PT, UP0, 0x80, 0x8 ;  /* 0x000000000008781c */ /* 0x000fe20003f0f008 */
[----:B------:R-:W-:Y:S01]  /*7da0*/  @!UPT UIADD3 URZ, UPT, UPT, URZ, URZ, URZ ;  /* 0x000000fffffff290 */ /* 0x000fe2000fffe0ff */
[----:B------:R-:W-:Y:S11]  /*7db0*/  BRA.U !UP1, `(.L_x_136) ;  /* 0x0000000109407547 */ /* 0x000ff6000b800000 */
[----:B------:R-:W-:Y:S01]  /*7dc0*/  UISETP.NE.U32.AND UP0, UPT, UR60, URZ, UPT ;  /* 0x000000ff3c00728c */ /* 0x000fe2000bf05070 */
[----:B------:R-:W-:Y:S01]  /*7dd0*/  R2UR UR6, R100 ;  /* 0x00000000640672ca */ /* 0x000fe200000e0000 */
[----:B------:R-:W1:Y:S01]  /*7de0*/  LDCU.64 UR8, c[0x0][0x358] ;  /* 0x00006b00ff0877ac */ /* 0x000e620008000a00 */
[----:B------:R-:W-:Y:S02]  /*7df0*/  HFMA2 R84, -RZ, RZ, 0, 5.9604644775390625e-08 ;  /* 0x00000001ff547431 */ /* 0x000fe400000001ff */
[----:B------:R-:W-:Y:S01]  /*7e00*/  IMAD.MOV.U32 R0, RZ, RZ, 0x1 ;  /* 0x00000001ff007424 */ /* 0x000fe200078e00ff */
[----:B------:R-:W-:Y:S06]  /*7e10*/  UISETP.NE.AND.EX UP0, UPT, UR61, URZ, UPT, UP0 ;  /* 0x000000ff3d00728c */ /* 0x000fec000bf05300 */
[----:B------:R-:W-:Y:S05]  /*7e20*/  PLOP3.LUT P3, PT, PT, PT, UP0, 0x80, 0x8 ;  /* 0x000000000008781c */ /* 0x000fea0003f6f008 */
[----:B------:R-:W2:Y:S01]  /*7e30*/  @UP0 LDCU.64 UR4, c[0x0][0xc88] ;  /* 0x00019100ff0407ac */ /* 0x000ea20008000a00 */
[----:B------:R-:W-:Y:S07]  /*7e40*/  @UP0 UIMAD UR6, UR44, UR6, URZ ;  /* 0x000000062c0602a4 */ /* 0x000fee000f8e02ff */
[----:B------:R-:W-:Y:S01]  /*7e50*/  @!P3 PRMT R84, R0, 0x7610, R84 ;  /* 0x000076100054b816 */ /* 0x000fe20000000054 */
[----:B--2---:R-:W-:Y:S06]  /*7e60*/  @UP0 UIMAD.WIDE UR4, UR6, 0x4, UR4 ;  /* 0x00000004060408a5 */ /* 0x004fec000f8e0204 */
[----:B------:R-:W-:Y:S02]  /*7e70*/  IMAD.U32 R2, RZ, RZ, UR4 ;  /* 0x00000004ff027e24 */ /* 0x000fe4000f8e00ff */
[----:B------:R-:W-:Y:S03]  /*7e80*/  IMAD.U32 R3, RZ, RZ, UR5 ;  /* 0x00000005ff037e24 */ /* 0x000fe6000f8e00ff */
[----:B------:R-:W2:Y:S02]  /*7e90*/  @!UP0 LDCU UR4, c[0x0][0xc80] ;  /* 0x00019000ff0487ac */ /* 0x000ea40008000800 */
[----:B-1---5:R1:W5:Y:S02]  /*7ea0*/  @P3 LDG.E R41, desc[UR8][R2.64] ;  /* 0x0000000802293981 */ /* 0x022364000c1e1900 */
[----:B-12---:R-:W-:Y:S02]  /*7eb0*/  @!P3 MOV R41, UR4 ;  /* 0x000000040029bc02 */ /* 0x006fe40008000f00 */
.L_x_136:
[----:B------:R-:W-:Y:S05]  /*7ec0*/  @!P4 BRA `(.L_x_137) ;  /* 0x000000000024c947 */ /* 0x000fea0003800000 */
[----:B------:R-:W-:Y:S01]  /*7ed0*/  ISETP.NE.U32.AND P3, PT, R76, RZ, PT ;  /* 0x000000ff4c00720c */ /* 0x000fe20003f65070 */
[----:B------:R-:W1:Y:S03]  /*7ee0*/  LDCU.64 UR4, c[0x0][0x358] ;  /* 0x00006b00ff0477ac */ /* 0x000e660008000a00 */
[----:B------:R-:W-:Y:S11]  /*7ef0*/  ISETP.NE.AND.EX P3, PT, R77, RZ, PT, P3 ;  /* 0x000000ff4d00720c */ /* 0x000ff60003f65330 */
[----:B------:R-:W-:Y:S02]  /*7f00*/  @!UPT UIADD3 URZ, UPT, UPT, URZ, URZ, URZ ;  /* 0x000000fffffff290 */ /* 0x000fe4000fffe0ff */
[----:B------:R-:W2:Y:S01]  /*7f10*/  @P3 LDC.64 R2, c[0x0][0xca8] ;  /* 0x00032a00ff023b82 */ /* 0x000ea20000000a00 */
[----:B------:R-:W-:Y:S04]  /*7f20*/  @P3 IMAD R0, R78, UR44, RZ ;  /* 0x0000002c4e003c24 */ /* 0x000fe8000f8e02ff */
[----:B--2---:R-:W-:Y:S05]  /*7f30*/  @P3 IMAD.WIDE R2, R0, 0x4, R2 ;  /* 0x0000000400023825 */ /* 0x004fea00078e0202 */
[----:B-1---5:R1:W5:Y:S02]  /*7f40*/  @P3 LDG.E R38, desc[UR4][R2.64] ;  /* 0x0000000402263981 */ /* 0x022364000c1e1900 */
[----:B-1----:R-:W2:Y:S02]  /*7f50*/  @!P3 LDC R38, c[0x0][0xca0] ;  /* 0x00032800ff26bb82 */ /* 0x002ea40000000800 */
.L_x_137:
[----:B-----5:R-:W-:Y:S01]  /*7f60*/  FSETP.NEU.AND P3, PT, R41, RZ, PT ;  /* 0x000000ff2900720b */ /* 0x020fe20003f6d000 */
[----:B------:R-:W-:Y:S01]  /*7f70*/  ULOP3.LUT UR4, UR54, 0x1, URZ, 0x3c, !UPT ;  /* 0x0000000136047892 */ /* 0x000fe2000f8e3cff */
[----:B------:R-:W-:Y:S01]  /*7f80*/  SEL R4, RZ, 0xffffffff, P2 ;  /* 0xffffffffff047807 */ /* 0x000fe20001000000 */
[----:B------:R-:W-:Y:S01]  /*7f90*/  IMAD.U32 R110, RZ, RZ, UR46 ;  /* 0x0000002eff6e7e24 */ /* 0x000fe2000f8e00ff */
[----:B------:R-:W-:Y:S01]  /*7fa0*/  @P1 LOP3.LUT P2, RZ, R84, 0xff, RZ, 0xc0, !PT ;  /* 0x000000ff54ff1812 */ /* 0x000fe2000784c0ff */
[----:B------:R-:W-:Y:S01]  /*7fb0*/  IMAD.SHL.U32 R81, R93, 0x10, RZ ;  /* 0x000000105d517824 */ /* 0x000fe200078e00ff */
[----:B------:R-:W-:Y:S01]  /*7fc0*/  @P1 SEL R3, RZ, 0xffffffff, P3 ;  /* 0xffffffffff031807 */ /* 0x000fe20001800000 */
[----:B------:R-:W-:Y:S01]  /*7fd0*/  IMAD.U32 R111, RZ, RZ, UR4 ;  /* 0x00000004ff6f7e24 */ /* 0x000fe2000f8e00ff */
[----:B------:R-:W-:Y:S01]  /*7fe0*/  LEA R89, R36, UR47, 0x3 ;  /* 0x0000002f24597c11 */ /* 0x000fe2000f8e18ff */
[----:B------:R-:W-:Y:S01]  /*7ff0*/  IMAD.SHL.U32 R110, R110, 0x2000, RZ ;  /* 0x000020006e6e7824 */ /* 0x000fe200078e00ff */
[----:B------:R-:W-:Y:S01]  /*8000*/  @P0 SEL R3, R4, R3, !P2 ;  /* 0x0000000304030207 */ /* 0x000fe20005000000 */
[----:B------:R-:W-:Y:S01]  /*8010*/  IMAD.SHL.U32 R80, R92, 0x10, RZ ;  /* 0x000000105c507824 */ /* 0x000fe200078e00ff */
[----:B------:R-:W-:Y:S01]  /*8020*/  SHF.L.U32 R2, R95, 0x1f, RZ ;  /* 0x0000001f5f027819 */ /* 0x000fe200000006ff */
[----:B------:R-:W-:Y:S01]  /*8030*/  IMAD.IADD R82, R97, 0x1, R110 ;  /* 0x0000000161527824 */ /* 0x000fe200078e026e */
[----:B------:R-:W-:Y:S01]  /*8040*/  @P1 LOP3.LUT R3, R3, 0x1, RZ, 0xc0, !PT ;  /* 0x0000000103031812 */ /* 0x000fe200078ec0ff */
[----:B------:R-:W-:Y:S01]  /*8050*/  BSSY B1, `(.L_x_138) ;  /* 0x0000039000017945 */ /* 0x000fe20003800000 */
[----:B------:R-:W-:Y:S01]  /*8060*/  PLOP3.LUT P2, PT, PT, PT, UP1, 0x80, 0x8 ;  /* 0x000000000008781c */ /* 0x000fe20003f4f018 */
[----:B------:R-:W-:Y:S01]  /*8070*/  IMAD.IADD R83, R82, 0x1, R81 ;  /* 0x0000000152537824 */ /* 0x000fe200078e0251 */
[----:B------:R-:W-:Y:S01]  /*8080*/  ISETP.NE.U32.OR P5, PT, R3, 0x1, !P1 ;  /* 0x000000010300780c */ /* 0x000fe20004fa5470 */
[----:B------:R-:W-:Y:S01]  /*8090*/  IMAD.U32 R3, RZ, RZ, UR46 ;  /* 0x0000002eff037e24 */ /* 0x000fe2000f8e00ff */
[----:B------:R-:W-:Y:S01]  /*80a0*/  LOP3.LUT P4, R90, R84, 0xff, RZ, 0xc0, !PT ;  /* 0x000000ff545a7812 */ /* 0x000fe2000788c0ff */
[----:B------:R-:W-:Y:S01]  /*80b0*/  IMAD.MOV.U32 R109, RZ, RZ, 0x1 ;  /* 0x00000001ff6d7424 */ /* 0x000fe200078e00ff */
[----:B------:R-:W-:Y:S01]  /*80c0*/  P2R R108, PR, RZ, 0x20 ;  /* 0x00000020ff6c7803 */ /* 0x000fe20000000000 */
[----:B------:R-:W-:Y:S01]  /*80d0*/  IMAD R39, R36, 0x40, R37 ;  /* 0x0000004024277824 */ /* 0x000fe200078e0225 */
[----:B------:R-:W-:Y:S01]  /*80e0*/  LEA R0, R3, UR47, 0x3 ;  /* 0x0000002f03007c11 */ /* 0x000fe2000f8e18ff */
[----:B------:R-:W-:Y:S01]  /*80f0*/  IMAD.U32 R112, RZ, RZ, UR46 ;  /* 0x0000002eff707e24 */ /* 0x000fe2000f8e00ff */
[----:B------:R-:W-:Y:S02]  /*8100*/  SEL R3, RZ, 0xffffffff, P3 ;  /* 0xffffffffff037807 */ /* 0x000fe40001800000 */
[----:B------:R-:W-:Y:S02]  /*8110*/  CS2R R74, SRZ ;  /* 0x00000000004a7805 */ /* 0x000fe4000001ff00 */
[----:B------:R-:W-:Y:S02]  /*8120*/  CS2R R72, SRZ ;  /* 0x0000000000487805 */ /* 0x000fe4000001ff00 */
[----:B------:R-:W-:Y:S02]  /*8130*/  CS2R R66, SRZ ;  /* 0x0000000000427805 */ /* 0x000fe4000001ff00 */
[----:B------:R-:W-:Y:S02]  /*8140*/  @P2 SEL R3, R4, R3, !P4 ;  /* 0x0000000304032207 */ /* 0x000fe40006000000 */
[----:B------:R-:W-:Y:S02]  /*8150*/  CS2R R64, SRZ ;  /* 0x0000000000407805 */ /* 0x000fe4000001ff00 */
[----:B------:R-:W-:Y:S02]  /*8160*/  @P5 SHF.L.U32 R5, R111, 0x1f, RZ ;  /* 0x0000001f6f055819 */ /* 0x000fe400000006ff */
[----:B------:R-:W-:Y:S02]  /*8170*/  CS2R R58, SRZ ;  /* 0x00000000003a7805 */ /* 0x000fe4000001ff00 */
[----:B------:R-:W-:Y:S02]  /*8180*/  LOP3.LUT R3, R3, 0x1, RZ, 0xc0, !PT ;  /* 0x0000000103037812 */ /* 0x000fe400078ec0ff */
[----:B------:R-:W-:Y:S01]  /*8190*/  CS2R R56, SRZ ;  /* 0x0000000000387805 */ /* 0x000fe2000001ff00 */
[----:B------:R-:W1:Y:S01]  /*81a0*/  @P5 SYNCS.PHASECHK.TRANS64.TRYWAIT P1, [R0+URZ+0x210], R5 ;  /* 0x00021005000055a7 */ /* 0x000e6200080211ff */
[----:B------:R-:W-:Y:S02]  /*81b0*/  CS2R R50, SRZ ;  /* 0x0000000000327805 */ /* 0x000fe4000001ff00 */
[----:B------:R-:W-:Y:S02]  /*81c0*/  ISETP.NE.U32.AND P2, PT, R3, 0x1, PT ;  /* 0x000000010300780c */ /* 0x000fe40003f45070 */
[----:B------:R-:W-:Y:S01]  /*81d0*/  CS2R R48, SRZ ;  /* 0x0000000000307805 */ /* 0x000fe2000001ff00 */
[----:B------:R-:W-:Y:S01]  /*81e0*/  IMAD.IADD R47, R82, 0x1, R80 ;  /* 0x00000001522f7824 */ /* 0x000fe200078e0250 */
[----:B------:R-:W-:Y:S01]  /*81f0*/  P2R R113, PR, RZ, 0x4 ;  /* 0x00000004ff717803 */ /* 0x000fe20000000000 */
[----:B------:R-:W-:Y:S01]  /*8200*/  IMAD.IADD R46, R96, 0x1, R83 ;  /* 0x00000001602e7824 */ /* 0x000fe200078e0253 */
[----:B------:R3:W4:Y:S01]  /*8210*/  SYNCS.PHASECHK.TRANS64.TRYWAIT P0, [R89+URZ+0x270], R2 ;  /* 0x00027002590075a7 */ /* 0x00072200080011ff */
[----:B-1----:R-:W-:Y:S01]  /*8220*/  @P5 SEL R109, RZ, 0x1, !P1 ;  /* 0x00000001ff6d5807 */ /* 0x002fe20004800000 */
[----:B---3--:R-:W-:Y:S06]  /*8230*/  @!P5 BRA `(.L_x_139) ;  /* 0x000000000068d947 */ /* 0x008fec0003800000 */
[----:B------:R-:W-:Y:S01]  /*8240*/  ISETP.NE.AND P1, PT, R109, RZ, PT ;  /* 0x000000ff6d00720c */ /* 0x000fe20003f25270 */
[----:B------:R-:W-:Y:S01]  /*8250*/  BSSY B0, `(.L_x_140) ;  /* 0x000000d000007945 */ /* 0x000fe20003800000 */
[----:B------:R-:W-:Y:S02]  /*8260*/  CS2R R50, SRZ ;  /* 0x0000000000327805 */ /* 0x000fe4000001ff00 */
[----:B------:R-:W-:Y:S02]  /*8270*/  CS2R R48, SRZ ;  /* 0x0000000000307805 */ /* 0x000fe4000001ff00 */
[----:B------:R-:W-:Y:S02]  /*8280*/  CS2R R58, SRZ ;  /* 0x00000000003a7805 */ /* 0x000fe4000001ff00 */
[----:B------:R-:W-:Y:S02]  /*8290*/  CS2R R56, SRZ ;  /* 0x0000000000387805 */ /* 0x000fe4000001ff00 */
[----:B------:R-:W-:Y:S02]  /*82a0*/  CS2R R66, SRZ ;  /* 0x0000000000427805 */ /* 0x000fe4000001ff00 */
[----:B------:R-:W-:Y:S02]  /*82b0*/  CS2R R64, SRZ ;  /* 0x0000000000407805 */ /* 0x000fe4000001ff00 */
[----:B------:R-:W-:Y:S02]  /*82c0*/  CS2R R74, SRZ ;  /* 0x00000000004a7805 */ /* 0x000fe4000001ff00 */
[----:B------:R-:W-:Y:S01]  /*82d0*/  CS2R R72, SRZ ;  /* 0x0000000000487805 */ /* 0x000fe2000001ff00 */
[----:B------:R-:W-:Y:S06]  /*82e0*/  @P1 BRA `(.L_x_141) ;  /* 0x00000000000c1947 */ /* 0x000fec0003800000 */
[----:B------:R-:W-:Y:S04]  /*82f0*/  SHF.L.U32 R3, R111, 0x1f, RZ ;  /* 0x0000001f6f037819 */ /* 0x000fe800000006ff */
[----:B------:R-:W1:Y:S02]  /*8300*/  SYNCS.PHASECHK.TRANS64.TRYWAIT P1, [R0+URZ+0x210], R3 ;  /* 0x00021003000075a7 */ /* 0x000e6400080211ff */
[----:B-1----:R-:W-:Y:S05]  /*8310*/  @!P1 BRA `(.L_x_142) ;  /* 0x00000030003c9947 */ /* 0x002fea0003800000 */
.L_x_141:
[----:B------:R-:W-:Y:S05]  /*8320*/  BSYNC B0 ;  /* 0x0000000000007941 */ /* 0x000fea0003800000 */
.L_x_140:
[----:B------:R-:W-:Y:S01]  /*8330*/  ISETP.NE.AND P1, PT, R113, RZ, PT ;  /* 0x000000ff7100720c */ /* 0x000fe20003f25270 */
[----:B------:R-:W-:Y:S04]  /*8340*/  UIADD3 UR4, UPT, UPT, UR46, 0x1, URZ ;  /* 0x000000012e047890 */ /* 0x000fe8000fffe0ff */
[----:B------:R-:W-:Y:S04]  /*8350*/  UISETP.NE.AND UP0, UPT, UR4, 0x3, UPT ;  /* 0x000000030400788c */ /* 0x000fe8000bf05270 */
[----:B------:R-:W-:Y:S02]  /*8360*/  USEL UR5, URZ, 0x1, UP0 ;  /* 0x00000001ff057887 */ /* 0x000fe40008000000 */
[----:B------:R-:W-:Y:S02]  /*8370*/  USEL UR4, UR4, URZ, UP0 ;  /* 0x000000ff04047287 */ /* 0x000fe40008000000 */
[----:B------:R3:W1:Y:S02]  /*8380*/  @P1 LDS.128 R48, [R82] ;  /* 0x0000000052301984 */ /* 0x0006640000000c00 */
[----:B------:R-:W-:Y:S02]  /*8390*/  LOP3.LUT R111, R111, UR5, RZ, 0x3c, !PT ;  /* 0x000000056f6f7c12 */ /* 0x000fe4000f8e3cff */
[----:B------:R3:W1:Y:S01]  /*83a0*/  @P1 LDS.128 R56, [R83+0x10] ;  /* 0x0000100053381984 */ /* 0x0006620000000c00 */
[----:B------:R-:W-:Y:S03]  /*83b0*/  IMAD.U32 R112, RZ, RZ, UR4 ;  /* 0x00000004ff707e24 */ /* 0x000fe6000f8e00ff */
[----:B------:R3:W1:Y:S04]  /*83c0*/  @P1 LDS.128 R64, [R47+0x20] ;  /* 0x000020002f401984 */ /* 0x0006680000000c00 */
[----:B------:R3:W1:Y:S02]  /*83d0*/  @P1 LDS.128 R72, [R46+0x10] ;  /* 0x000010002e481984 */ /* 0x0006640000000c00 */
.L_x_139:
[----:B------:R-:W-:Y:S05]  /*83e0*/  BSYNC B1 ;  /* 0x0000000000017941 */ /* 0x000fea0003800000 */
.L_x_138:
[----:B-1----:R-:W-:Y:S04]  /*83f0*/  SHF.R.U32.HI R0, RZ, 0x15, R39 ;  /* 0x00000015ff007819 */ /* 0x002fe80000011627 */
[----:B------:R-:W-:Y:S01]  /*8400*/  LOP3.LUT P1, RZ, R0, 0x3, R85, 0x48, !PT ;  /* 0x0000000300ff7812 */ /* 0x000fe20007824855 */
[----:B------:R-:W-:Y:S01]  /*8410*/  @!UPT UIADD3 URZ, UPT, UPT, URZ, URZ, URZ ;  /* 0x000000fffffff290 */ /* 0x000fe2000fffe0ff */
[----:B----4-:R-:W-:Y:S11]  /*8420*/  @P0 BRA `(.L_x_143) ;  /* 0x0000000000080947 */ /* 0x010ff60003800000 */
[----:B------:R-:W1:Y:S02]  /*8430*/  SYNCS.PHASECHK.TRANS64.TRYWAIT P0, [R89+URZ+0x270], R2 ;  /* 0x00027002590075a7 */ /* 0x000e6400080011ff */
[----:B-1----:R-:W-:Y:S05]  /*8440*/  @!P0 BRA `(.L_x_144) ;  /* 0x0000003000048947 */ /* 0x002fea0003800000 */
.L_x_143:
[----:B------:R-:W-:Y:S05]  /*8450*/  @!P1 BRA `(.L_x_145) ;  /* 0x0000000000409947 */ /* 0x000fea0003800000 */
[----:B------:R-:W4:Y:S01]  /*8460*/  LDCU.64 UR8, c[0x4][0x70] ;  /* 0x01000e00ff0877ac */ /* 0x000f220008000a00 */
[----:B------:R-:W-:Y:S01]  /*8470*/  MOV R3, 0x0 ;  /* 0x0000000000037802 */ /* 0x000fe20000000f00 */
[----:B------:R-:W-:Y:S02]  /*8480*/  HFMA2 R12, -RZ, RZ, 0, 5.9604644775390625e-08 ;  /* 0x00000001ff0c7431 */ /* 0x000fe400000001ff */
[----:B------:R-:W-:Y:S02]  /*8490*/  IMAD.MOV.U32 R8, RZ, RZ, 0x192 ;  /* 0x00000192ff087424 */ /* 0x000fe400078e00ff */
[----:B------:R-:W-:Y:S01]  /*84a0*/  IMAD.MOV.U32 R13, RZ, RZ, RZ ;  /* 0x000000ffff0d7224 */ /* 0x000fe200078e00ff */
[----:B------:R-:W5:Y:S01]  /*84b0*/  LDCU.64 UR6, c[0x4][0x78] ;  /* 0x01000f00ff0677ac */ /* 0x000f620008000a00 */
[----:B-1----:R-:W1:Y:S01]  /*84c0*/  LDC.64 R2, c[0x4][R3] ;  /* 0x0100000003027b82 */ /* 0x002e620000000a00 */
[----:B------:R-:W2:Y:S01]  /*84d0*/  LDCU.64 UR4, c[0x4][0x10] ;  /* 0x01000200ff0477ac */ /* 0x000ea20008000a00 */
[----:B----4-:R-:W-:Y:S01]  /*84e0*/  MOV R5, UR9 ;  /* 0x0000000900057c02 */ /* 0x010fe20008000f00 */
[----:B------:R-:W-:Y:S01]  /*84f0*/  IMAD.U32 R4, RZ, RZ, UR8 ;  /* 0x00000008ff047e24 */ /* 0x000fe2000f8e00ff */
[----:B-----5:R-:W-:Y:S01]  /*8500*/  MOV R7, UR7 ;  /* 0x0000000700077c02 */ /* 0x020fe20008000f00 */
[----:B------:R-:W-:Y:S01]  /*8510*/  IMAD.U32 R6, RZ, RZ, UR6 ;  /* 0x00000006ff067e24 */ /* 0x000fe2000f8e00ff */
[----:B--2---:R-:W-:Y:S01]  /*8520*/  MOV R11, UR5 ;  /* 0x00000005000b7c02 */ /* 0x004fe20008000f00 */
[----:B------:R-:W-:Y:S02]  /*8530*/  IMAD.U32 R10, RZ, RZ, UR4 ;  /* 0x00000004ff0a7e24 */ /* 0x000fe4000f8e00ff */
[----:B------:R-:W-:Y:S07]  /*8540*/  LEPC R20, `(.L_x_145) ;  /* 0x000000001014794e */ /* 0x000fee0000000000 */
[----:B-1-3--:R-:W-:Y:S05]  /*8550*/  CALL.ABS.NOINC R2 ;  /* 0x0000000002007343 */ /* 0x00afea0003c00000 */
.L_x_145:
[C---:B------:R-:W-:Y:S01]  /*8560*/  SHF.L.U32 R40, R48.reuse, 0x10, RZ ;  /* 0x0000001030287819 */ /* 0x040fe200000006ff */
[----:B------:R-:W-:Y:S05]  /*8570*/  WARPSYNC.ALL ;  /* 0x0000000000007948 */ /* 0x000fea0003800000 */
[----:B------:R-:W-:Y:S01]  /*8580*/  R2UR UR4, R39 ;  /* 0x00000000270472ca */ /* 0x000fe200000e0000 */
[----:B------:R-:W-:Y:S01]  /*8590*/  BSSY.RECONVERGENT B0, `(.L_x_146) ;  /* 0x0000087000007945 */ /* 0x000fe20003800200 */
[----:B------:R-:W-:Y:S02]  /*85a0*/  LOP3.LUT R43, R48, 0xffff0000, RZ, 0xc0, !PT ;  /* 0xffff0000302b7812 */ /* 0x000fe400078ec0ff */
[----:B------:R-:W-:Y:S02]  /*85b0*/  SHF.L.U32 R42, R49, 0x10, RZ ;  /* 0x00000010312a7819 */ /* 0x000fe400000006ff */
[----:B------:R-:W-:Y:S02]  /*85c0*/  SHF.L.U32 R45, R51, 0x10, RZ ;  /* 0x00000010332d7819 */ /* 0x000fe400000006ff */
[----:B------:R-:W-:Y:S02]  /*85d0*/  LOP3.LUT R44, R75, 0xffff0000, RZ, 0xc0, !PT ;  /* 0xffff00004b2c7812 */ /* 0x000fe400078ec0ff */
[----:B------:R-:W-:Y:S03]  /*85e0*/  ISETP.NE.AND P0, PT, R98, RZ, PT ;  /* 0x000000ff6200720c */ /* 0x000fe60003f05270 */
[----:B------:R-:W2:Y:S02]  /*85f0*/  LDTM.x32 R4, tmem[UR4] ;  /* 0x00000004000479ee */ /* 0x000ea400082c0000 */
[C---:B--2---:R-:W-:Y:S01]  /*8600*/  FMUL R0, R38.reuse, R4 ;  /* 0x0000000426007220 */ /* 0x044fe20000400000 */
[C---:B-1----:R-:W-:Y:S01]  /*8610*/  FMUL R2, R38.reuse, R5 ;  /* 0x0000000526027220 */ /* 0x042fe20000400000 */
[C---:B------:R-:W-:Y:S01]  /*8620*/  FMUL R3, R38.reuse, R6 ;  /* 0x0000000626037220 */ /* 0x040fe20000400000 */
[----:B------:R-:W-:Y:S01]  /*8630*/  FMUL R7, R38, R7 ;  /* 0x0000000726077220 */ /* 0x000fe20000400000 */
[----:B------:R-:W-:Y:S01]  /*8640*/  FFMA R0, R41, R40, R0 ;  /* 0x0000002829007223 */ /* 0x000fe20000000000 */
[----:B------:R-:W-:Y:S01]  /*8650*/  LOP3.LUT R40, R49, 0xffff0000, RZ, 0xc0, !PT ;  /* 0xffff000031287812 */ /* 0x000fe200078ec0ff */
[C---:B------:R-:W-:Y:S01]  /*8660*/  FFMA R2, R41.reuse, R43, R2 ;  /* 0x0000002b29027223 */ /* 0x040fe20000000002 */
[C---:B------:R-:W-:Y:S01]  /*8670*/  SHF.L.U32 R43, R50.reuse, 0x10, RZ ;  /* 0x00000010322b7819 */ /* 0x040fe200000006ff */
[C---:B------:R-:W-:Y:S01]  /*8680*/  FFMA R3, R41.reuse, R42, R3 ;  /* 0x0000002a29037223 */ /* 0x040fe20000000003 */
[----:B------:R-:W-:Y:S01]  /*8690*/  LOP3.LUT R42, R50, 0xffff0000, RZ, 0xc0, !PT ;  /* 0xffff0000322a7812 */ /* 0x000fe200078ec0ff */
[----:B------:R-:W-:Y:S01]  /*86a0*/  FMUL R4, R38, R8 ;  /* 0x0000000826047220 */ /* 0x000fe20000400000 */
[----:B------:R-:W-:Y:S01]  /*86b0*/  F2FP.BF16.F32.PACK_AB R52, R2, R0 ;  /* 0x000000000234723e */ /* 0x000fe200000010ff */
[----:B------:R-:W-:Y:S01]  /*86c0*/  FFMA R7, R41, R40, R7 ;  /* 0x0000002829077223 */ /* 0x000fe20000000007 */
[----:B------:R-:W-:Y:S01]  /*86d0*/  LOP3.LUT R40, R51, 0xffff0000, RZ, 0xc0, !PT ;  /* 0xffff000033287812 */ /* 0x000fe200078ec0ff */
[C---:B------:R-:W-:Y:S01]  /*86e0*/  FMUL R5, R38.reuse, R9 ;  /* 0x0000000926057220 */ /* 0x040fe20000400000 */
[C---:B------:R-:W-:Y:S01]  /*86f0*/  FMUL R6, R38.reuse, R10 ;  /* 0x0000000a26067220 */ /* 0x040fe20000400000 */
[----:B------:R-:W-:Y:S01]  /*8700*/  FMUL R11, R38, R11 ;  /* 0x0000000b260b7220 */ /* 0x000fe20000400000 */
[----:B------:R-:W-:Y:S01]  /*8710*/  F2FP.BF16.F32.PACK_AB R53, R7, R3 ;  /* 0x000000030735723e */ /* 0x000fe200000010ff */
[C---:B------:R-:W-:Y:S01]  /*8720*/  FFMA R4, R41.reuse, R43, R4 ;  /* 0x0000002b29047223 */ /* 0x040fe20000000004 */
[C---:B------:R-:W-:Y:S01]  /*8730*/  SHF.L.U32 R43, R56.reuse, 0x10, RZ ;  /* 0x00000010382b7819 */ /* 0x040fe200000006ff */
[----:B------:R-:W-:Y:S01]  /*8740*/  FFMA R5, R41, R42, R5 ;  /* 0x0000002a29057223 */ /* 0x000fe20000000005 */
[----:B------:R-:W-:Y:S01]  /*8750*/  LOP3.LUT R42, R57, 0xffff0000, RZ, 0xc0, !PT ;  /* 0xffff0000392a7812 */ /* 0x000fe200078ec0ff */
[----:B------:R-:W-:Y:S01]  /*8760*/  FFMA R6, R41, R45, R6 ;  /* 0x0000002d29067223 */ /* 0x000fe20000000006 */
[----:B------:R-:W-:Y:S01]  /*8770*/  SHF.L.U32 R45, R57, 0x10, RZ ;  /* 0x00000010392d7819 */ /* 0x000fe200000006ff */
[----:B------:R-:W-:Y:S01]  /*8780*/  FFMA R11, R41, R40, R11 ;  /* 0x00000028290b7223 */ /* 0x000fe2000000000b */
[----:B------:R-:W-:Y:S01]  /*8790*/  LOP3.LUT R40, R56, 0xffff0000, RZ, 0xc0, !PT ;  /* 0xffff000038287812 */ /* 0x000fe200078ec0ff */
[C---:B------:R-:W-:Y:S01]  /*87a0*/  FMUL R8, R38.reuse, R12 ;  /* 0x0000000c26087220 */ /* 0x040fe20000400000 */
[----:B------:R-:W-:Y:S01]  /*87b0*/  F2FP.BF16.F32.PACK_AB R54, R5, R4 ;  /* 0x000000040536723e */ /* 0x000fe200000010ff */
[C---:B------:R-:W-:Y:S01]  /*87c0*/  FMUL R9, R38.reuse, R13 ;  /* 0x0000000d26097220 */ /* 0x040fe20000400000 */
[----:B------:R-:W-:Y:S01]  /*87d0*/  F2FP.BF16.F32.PACK_AB R55, R11, R6 ;  /* 0x000000060b37723e */ /* 0x000fe200000010ff */
[C---:B------:R-:W-:Y:S01]  /*87e0*/  FMUL R10, R38.reuse, R14 ;  /* 0x0000000e260a7220 */ /* 0x040fe20000400000 */
[----:B------:R-:W-:Y:S01]  /*87f0*/  FMUL R15, R38, R15 ;  /* 0x0000000f260f7220 */ /* 0x000fe20000400000 */
[----:B------:R-:W-:Y:S01]  /*8800*/  FFMA R8, R41, R43, R8 ;  /* 0x0000002b29087223 */ /* 0x000fe20000000008 */
[----:B------:R-:W-:Y:S01]  /*8810*/  SHF.L.U32 R43, R59, 0x10, RZ ;  /* 0x000000103b2b7819 */ /* 0x000fe200000006ff */
[C---:B------:R-:W-:Y:S01]  /*8820*/  FFMA R9, R41.reuse, R40, R9 ;  /* 0x0000002829097223 */ /* 0x040fe20000000009 */
[C---:B------:R-:W-:Y:S01]  /*8830*/  SHF.L.U32 R40, R58.reuse, 0x10, RZ ;  /* 0x000000103a287819 */ /* 0x040fe200000006ff */
        /* <DEDUP_REMOVED lines=8> */
[----:B------:R-:W-:Y:S01]  /*88c0*/  FMUL R14, R38, R18 ;  /* 0x00000012260e7220 */ /* 0x000fe20000400000 */
[----:B------:R-:W-:Y:S01]  /*88d0*/  FFMA R12, R41, R40, R12 ;  /* 0x00000028290c7223 */ /* 0x000fe2000000000c */
[----:B------:R-:W-:Y:S01]  /*88e0*/  LOP3.LUT R40, R59, 0xffff0000, RZ, 0xc0, !PT ;  /* 0xffff00003b287812 */ /* 0x000fe200078ec0ff */
[C---:B------:R-:W-:Y:S01]  /*88f0*/  FFMA R13, R41.reuse, R42, R13 ;  /* 0x0000002a290d7223 */ /* 0x040fe2000000000d */
[----:B------:R-:W-:Y:S01]  /*8900*/  LOP3.LUT R42, R64, 0xffff0000, RZ, 0xc0, !PT ;  /* 0xffff0000402a7812 */ /* 0x000fe200078ec0ff */
[----:B------:R-:W-:Y:S01]  /*8910*/  FMUL R19, R38, R19 ;  /* 0x0000001326137220 */ /* 0x000fe20000400000 */
[----:B------:R-:W-:Y:S01]  /*8920*/  FFMA R14, R41, R43, R14 ;  /* 0x0000002b290e7223 */ /* 0x000fe2000000000e */
[----:B------:R-:W-:Y:S01]  /*8930*/  SHF.L.U32 R43, R64, 0x10, RZ ;  /* 0x00000010402b7819 */ /* 0x000fe200000006ff */
[----:B------:R1:W-:Y:S01]  /*8940*/  STS.128 [R82], R52 ;  /* 0x0000003452007388 */ /* 0x0003e20000000c00 */
[----:B------:R-:W-:Y:S01]  /*8950*/  F2FP.BF16.F32.PACK_AB R62, R13, R12 ;  /* 0x0000000c0d3e723e */ /* 0x000fe200000010ff */
[C---:B------:R-:W-:Y:S01]  /*8960*/  FMUL R16, R38.reuse, R20 ;  /* 0x0000001426107220 */ /* 0x040fe20000400000 */
        /* <DEDUP_REMOVED lines=8> */
[C---:B------:R-:W-:Y:S01]  /*89f0*/  FFMA R17, R41.reuse, R42, R17 ;  /* 0x0000002a29117223 */ /* 0x040fe20000000011 */
[----:B------:R-:W-:Y:S01]  /*8a00*/  FFMA R18, R41, R45, R18 ;  /* 0x0000002d29127223 */ /* 0x000fe20000000012 */
[----:B------:R1:W-:Y:S01]  /*8a10*/  STS.128 [R83+0x10], R60 ;  /* 0x0000103c53007388 */ /* 0x0003e20000000c00 */
[----:B------:R-:W-:Y:S01]  /*8a20*/  SHF.L.U32 R45, R67, 0x10, RZ ;  /* 0x00000010432d7819 */ /* 0x000fe200000006ff */
[----:B------:R-:W-:Y:S01]  /*8a30*/  FFMA R23, R41, R40, R23 ;  /* 0x0000002829177223 */ /* 0x000fe20000000017 */
[----:B------:R-:W-:Y:S01]  /*8a40*/  LOP3.LUT R40, R66, 0xffff0000, RZ, 0xc0, !PT ;  /* 0xffff000042287812 */ /* 0x000fe200078ec0ff */
[C---:B------:R-:W-:Y:S01]  /*8a50*/  FMUL R20, R38.reuse, R24 ;  /* 0x0000001826147220 */ /* 0x040fe20000400000 */
[----:B------:R-:W-:Y:S01]  /*8a60*/  LOP3.LUT R42, R67, 0xffff0000, RZ, 0xc0, !PT ;  /* 0xffff0000432a7812 */ /* 0x000fe200078ec0ff */
[C---:B------:R-:W-:Y:S01]  /*8a70*/  FMUL R21, R38.reuse, R25 ;  /* 0x0000001926157220 */ /* 0x040fe20000400000 */
[----:B------:R-:W-:Y:S01]  /*8a80*/  F2FP.BF16.F32.PACK_AB R68, R17, R16 ;  /* 0x000000101144723e */ /* 0x000fe200000010ff */
[C---:B------:R-:W-:Y:S01]  /*8a90*/  FMUL R22, R38.reuse, R26 ;  /* 0x0000001a26167220 */ /* 0x040fe20000400000 */
[----:B------:R-:W-:Y:S01]  /*8aa0*/  FMUL R27, R38, R27 ;  /* 0x0000001b261b7220 */ /* 0x000fe20000400000 */
[C---:B------:R-:W-:Y:S01]  /*8ab0*/  FFMA R20, R41.reuse, R43, R20 ;  /* 0x0000002b29147223 */ /* 0x040fe20000000014 */
[C---:B------:R-:W-:Y:S01]  /*8ac0*/  FFMA R21, R41.reuse, R40, R21 ;  /* 0x0000002829157223 */ /* 0x040fe20000000015 */
[C---:B------:R-:W-:Y:S01]  /*8ad0*/  FFMA R22, R41.reuse, R45, R22 ;  /* 0x0000002d29167223 */ /* 0x040fe20000000016 */
[----:B------:R-:W-:Y:S01]  /*8ae0*/  FFMA R27, R41, R42, R27 ;  /* 0x0000002a291b7223 */ /* 0x000fe2000000001b */
[----:B------:R-:W-:Y:S01]  /*8af0*/  SHF.L.U32 R40, R72, 0x10, RZ ;  /* 0x0000001048287819 */ /* 0x000fe200000006ff */
[----:B------:R-:W-:Y:S01]  /*8b00*/  FMUL R24, R38, R28 ;  /* 0x0000001c26187220 */ /* 0x000fe20000400000 */
[----:B------:R-:W-:Y:S01]  /*8b10*/  LOP3.LUT R42, R72, 0xffff0000, RZ, 0xc0, !PT ;  /* 0xffff0000482a7812 */ /* 0x000fe200078ec0ff */
[C---:B------:R-:W-:Y:S01]  /*8b20*/  FMUL R25, R38.reuse, R29 ;  /* 0x0000001d26197220 */ /* 0x040fe20000400000 */
[----:B------:R-:W-:Y:S01]  /*8b30*/  SHF.L.U32 R43, R73, 0x10, RZ ;  /* 0x00000010492b7819 */ /* 0x000fe200000006ff */
[C---:B------:R-:W-:Y:S01]  /*8b40*/  FMUL R26, R38.reuse, R30 ;  /* 0x0000001e261a7220 */ /* 0x040fe20000400000 */
[C---:B------:R-:W-:Y:S01]  /*8b50*/  FFMA R24, R41.reuse, R40, R24 ;  /* 0x0000002829187223 */ /* 0x040fe20000000018 */
[----:B------:R-:W-:Y:S01]  /*8b60*/  FFMA R25, R41, R42, R25 ;  /* 0x0000002a29197223 */ /* 0x000fe20000000019 */
[----:B------:R-:W-:Y:S01]  /*8b70*/  LOP3.LUT R40, R73, 0xffff0000, RZ, 0xc0, !PT ;  /* 0xffff000049287812 */ /* 0x000fe200078ec0ff */
[----:B------:R-:W-:Y:S01]  /*8b80*/  FFMA R26, R41, R43, R26 ;  /* 0x0000002b291a7223 */ /* 0x000fe2000000001a */
[----:B------:R-:W-:Y:S01]  /*8b90*/  FMUL R31, R38, R31 ;  /* 0x0000001f261f7220 */ /* 0x000fe20000400000 */
[----:B------:R-:W-:Y:S01]  /*8ba0*/  SHF.L.U32 R43, R74, 0x10, RZ ;  /* 0x000000104a2b7819 */ /* 0x000fe200000006ff */
[----:B------:R-:W-:Y:S01]  /*8bb0*/  FMUL R28, R38, R32 ;  /* 0x00000020261c7220 */ /* 0x000fe20000400000 */
[----:B------:R-:W-:Y:S01]  /*8bc0*/  LOP3.LUT R42, R74, 0xffff0000, RZ, 0xc0, !PT ;  /* 0xffff00004a2a7812 */ /* 0x000fe200078ec0ff */
[C---:B------:R-:W-:Y:S01]  /*8bd0*/  FMUL R29, R38.reuse, R33 ;  /* 0x00000021261d7220 */ /* 0x040fe20000400000 */
[----:B------:R-:W-:Y:S01]  /*8be0*/  SHF.L.U32 R45, R75, 0x10, RZ ;  /* 0x000000104b2d7819 */ /* 0x000fe200000006ff */
[C---:B------:R-:W-:Y:S01]  /*8bf0*/  FMUL R30, R38.reuse, R34 ;  /* 0x00000022261e7220 */ /* 0x040fe20000400000 */
[----:B------:R-:W-:Y:S01]  /*8c00*/  FFMA R31, R41, R40, R31 ;  /* 0x00000028291f7223 */ /* 0x000fe2000000001f */
[----:B------:R-:W-:Y:S01]  /*8c10*/  FMUL R35, R38, R35 ;  /* 0x0000002326237220 */ /* 0x000fe20000400000 */
[----:B------:R-:W-:Y:S01]  /*8c20*/  F2FP.BF16.F32.PACK_AB R69, R23, R18 ;  /* 0x000000121745723e */ /* 0x000fe200000010ff */
[----:B------:R-:W-:Y:S01]  /*8c30*/  FFMA R28, R41, R43, R28 ;  /* 0x0000002b291c7223 */ /* 0x000fe2000000001c */
[----:B------:R-:W-:Y:S01]  /*8c40*/  F2FP.BF16.F32.PACK_AB R70, R21, R20 ;  /* 0x000000141546723e */ /* 0x000fe200000010ff */
[----:B------:R-:W-:Y:S01]  /*8c50*/  FFMA R29, R41, R42, R29 ;  /* 0x0000002a291d7223 */ /* 0x000fe2000000001d */
[----:B------:R-:W-:Y:S01]  /*8c60*/  F2FP.BF16.F32.PACK_AB R71, R27, R22 ;  /* 0x000000161b47723e */ /* 0x000fe200000010ff */
[C---:B------:R-:W-:Y:S01]  /*8c70*/  FFMA R30, R41.reuse, R45, R30 ;  /* 0x0000002d291e7223 */ /* 0x040fe2000000001e */
[----:B------:R-:W-:Y:S01]  /*8c80*/  FFMA R35, R41, R44, R35 ;  /* 0x0000002c29237223 */ /* 0x000fe20000000023 */
[----:B------:R-:W-:Y:S02]  /*8c90*/  F2FP.BF16.F32.PACK_AB R104, R25, R24 ;  /* 0x000000181968723e */ /* 0x000fe400000010ff */
[----:B------:R1:W-:Y:S01]  /*8ca0*/  STS.128 [R47+0x20], R68 ;  /* 0x000020442f007388 */ /* 0x0003e20000000c00 */
[----:B------:R-:W-:Y:S02]  /*8cb0*/  F2FP.BF16.F32.PACK_AB R105, R31, R26 ;  /* 0x0000001a1f69723e */ /* 0x000fe400000010ff */
[----:B------:R-:W-:Y:S02]  /*8cc0*/  F2FP.BF16.F32.PACK_AB R106, R29, R28 ;  /* 0x0000001c1d6a723e */ /* 0x000fe400000010ff */
[----:B------:R-:W-:Y:S05]  /*8cd0*/  F2FP.BF16.F32.PACK_AB R107, R35, R30 ;  /* 0x0000001e236b723e */ /* 0x000fea00000010ff */
[----:B------:R1:W-:Y:S01]  /*8ce0*/  STS.128 [R46+0x10], R104 ;  /* 0x000010682e007388 */ /* 0x0003e20000000c00 */
[----:B------:R-:W-:Y:S01]  /*8cf0*/  @!PT LDS RZ, [RZ] ;  /* 0x00000000fffff984 */ /* 0x000fe20000000800 */
[----:B------:R-:W-:Y:S01]  /*8d00*/  @!PT LDS RZ, [RZ] ;  /* 0x00000000fffff984 */ /* 0x000fe20000000800 */
[----:B------:R-:W-:Y:S01]  /*8d10*/  @!PT LDS RZ, [RZ] ;  /* 0x00000000fffff984 */ /* 0x000fe20000000800 */
[----:B------:R-:W-:Y:S01]  /*8d20*/  @!PT LDS RZ, [RZ] ;  /* 0x00000000fffff984 */ /* 0x000fe20000000800 */
[----:B------:R2:W-:Y:S07]  /*8d30*/  MEMBAR.ALL.CTA ;  /* 0x0000000000007992 */ /* 0x0005ee0000008000 */
[----:B--2---:R-:W2:Y:S02]  /*8d40*/  FENCE.VIEW.ASYNC.S ;  /* 0x00000000000073c6 */ /* 0x004ea40000000000 */
[----:B--2---:R-:W-:Y:S06]  /*8d50*/  BAR.SYNC.DEFER_BLOCKING 0x1, 0x80 ;  /* 0x0042000000007b1d */ /* 0x004fec0000010000 */
[----:B------:R-:W-:Y:S05]  /*8d60*/  @P0 BRA `(.L_x_147) ;  /* 0x0000000000240947 */ /* 0x000fea0003800000 */
[----:B------:R-:W2:Y:S01]  /*8d70*/  LDCU.64 UR6, c[0x0][0x348] ;  /* 0x00006900ff0677ac */ /* 0x000ea20008000a00 */
[----:B------:R-:W-:Y:S01]  /*8d80*/  R2UR UR5, R110 ;  /* 0x000000006e0572ca */ /* 0x000fe200000e0000 */
[----:B------:R-:W-:Y:S11]  /*8d90*/  UMOV UR51, UR44 ;  /* 0x0000002c00337c82 */ /* 0x000ff60008000000 */
[----:B------:R-:W-:Y:S01]  /*8da0*/  @!UPT UIADD3 URZ, UPT, UPT, URZ, URZ, URZ ;  /* 0x000000fffffff290 */ /* 0x000fe2000fffe0ff */
[----:B------:R-:W-:Y:S02]  /*8db0*/  UIADD3 UR48, UPT, UPT, UR47, 0x400, UR5 ;  /* 0x000004002f307890 */ /* 0x000fe4000fffe005 */
[----:B--2---:R-:W-:Y:S04]  /*8dc0*/  UIADD3 UR4, UP0, UPT, UR6, 0xa80, URZ ;  /* 0x00000a8006047890 */ /* 0x004fe8000ff1e0ff */
[----:B------:R-:W-:Y:S09]  /*8dd0*/  UIADD3.X UR5, UPT, UPT, URZ, UR7, URZ, UP0, !UPT ;  /* 0x00000007ff057290 */ /* 0x000ff200087fe4ff */
[----:B------:R2:W-:Y:S02]  /*8de0*/  UTMASTG.3D [UR48], [UR4] ;  /* 0x00000030040073b5 */ /* 0x0005e40008010000 */
[----:B--2---:R0:W-:Y:S02]  /*8df0*/  UTMACMDFLUSH ;  /* 0x00000000000079b7 */ /* 0x0041e40000000000 */
.L_x_147:
[----:B------:R-:W-:Y:S05]  /*8e00*/  BSYNC.RECONVERGENT B0 ;  /* 0x0000000000007941 */ /* 0x000fea0003800200 */
.L_x_146:
[----:B------:R-:W-:Y:S01]  /*8e10*/  UIADD3 UR43, UPT, UPT, UR46, 0x1, URZ ;  /* 0x000000012e2b7890 */ /* 0x000fe2000fffe0ff */
[----:B------:R-:W-:Y:S03]  /*8e20*/  BSSY.RECONVERGENT B0, `(.L_x_148) ;  /* 0x0000005000007945 */ /* 0x000fe60003800200 */
[----:B------:R-:W-:Y:S04]  /*8e30*/  UISETP.NE.AND UP0, UPT, UR43, 0x3, UPT ;  /* 0x000000032b00788c */ /* 0x000fe8000bf05270 */
[----:B------:R-:W-:Y:S01]  /*8e40*/  USEL UR45, UR43, URZ, UP0 ;  /* 0x000000ff2b2d7287 */ /* 0x000fe20008000000 */
[----:B------:R-:W-:Y:S11]  /*8e50*/  @P0 BRA `(.L_x_149) ;  /* 0x0000000000040947 */ /* 0x000ff60003800000 */
[----:B------:R-:W-:Y:S04]  /*8e60*/  DEPBAR.LE SB0, 0x1 ;  /* 0x000080400000791a */ /* 0x000fe80000000000 */
.L_x_149:
[----:B------:R-:W-:Y:S05]  /*8e70*/  BSYNC.RECONVERGENT B0 ;  /* 0x0000000000007941 */ /* 0x000fea0003800200 */
.L_x_148:
[----:B------:R-:W-:Y:S01]  /*8e80*/  BAR.SYNC.DEFER_BLOCKING 0x1, 0x80 ;  /* 0x0042000000007b1d */ /* 0x000fe20000010000 */
[----:B------:R-:W-:Y:S01]  /*8e90*/  ISETP.NE.AND P1, PT, R108, RZ, PT ;  /* 0x000000ff6c00720c */ /* 0x000fe20003f25270 */
[----:B------:R-:W-:Y:S01]  /*8ea0*/  UISETP.NE.AND UP0, UPT, UR53, URZ, UPT ;  /* 0x000000ff3500728c */ /* 0x000fe2000bf05270 */
[----:B------:R-:W-:Y:S11]  /*8eb0*/  LEA R2, R112, UR47, 0x3 ;  /* 0x0000002f70027c11 */ /* 0x000ff6000f8e18ff */
[----:B------:R-:W-:Y:S01]  /*8ec0*/  @P1 SHF.L.U32 R3, R111, 0x1f, RZ ;  /* 0x0000001f6f031819 */ /* 0x000fe200000006ff */
[----:B------:R-:W-:Y:S06]  /*8ed0*/  BRA.U !UP0, `(.L_x_150) ;  /* 0x0000000108247547 */ /* 0x000fec000b800000 */
[----:B------:R-:W-:Y:S01]  /*8ee0*/  IMAD.U32 R5, RZ, RZ, UR52 ;  /* 0x00000034ff057e24 */ /* 0x000fe2000f8e00ff */
[----:B------:R-:W-:Y:S01]  /*8ef0*/  MOV R0, UR55 ;  /* 0x0000003700007c02 */ /* 0x000fe20008000f00 */
[----:B------:R-:W-:Y:S03]  /*8f00*/  UIADD3 UR4, UPT, UPT, UR52, 0x1, URZ ;  /* 0x0000000134047890 */ /* 0x000fe6000fffe0ff */
[----:B------:R-:W-:Y:S01]  /*8f10*/  @P1 LEA R5, R5, UR47, 0x3 ;  /* 0x0000002f05051c11 */ /* 0x000fe2000f8e18ff */
[----:B------:R-:W-:Y:S04]  /*8f20*/  UISETP.NE.AND UP0, UPT, UR4, 0x3, UPT ;  /* 0x000000030400788c */ /* 0x000fe8000bf05270 */
[----:B------:R-:W-:Y:S01]  /*8f30*/  @P1 VIADD R5, R5, 0x228 ;  /* 0x0000022805051836 */ /* 0x000fe20000000000 */
[----:B------:R-:W-:Y:S04]  /*8f40*/  USEL UR52, UR4, URZ, UP0 ;  /* 0x000000ff04347287 */ /* 0x000fe80008000000 */
[----:B------:R-:W-:Y:S04]  /*8f50*/  @P1 PRMT R0, R0, 0x654, R5 ;  /* 0x0000065400001816 */ /* 0x000fe80000000005 */
[----:B------:R2:W-:Y:S04]  /*8f60*/  @P1 SYNCS.ARRIVE.TRANS64.RED.A1T0 RZ, [R0+URZ], RZ ;  /* 0x000000ff00ff19a7 */ /* 0x0005e800081004ff */
.L_x_150:
[----:B------:R-:W4:Y:S01]  /*8f70*/  @P1 SYNCS.PHASECHK.TRANS64.TRYWAIT P0, [R2+URZ+0x210], R3 ;  /* 0x00021003020015a7 */ /* 0x000f2200080011ff */
[----:B------:R-:W-:Y:S01]  /*8f80*/  BSSY B1, `(.L_x_151) ;  /* 0x0000015000017945 */ /* 0x000fe20003800000 */
[----:B----4-:R-:W-:Y:S03]  /*8f90*/  @P1 SEL R109, RZ, 0x1, !P0 ;  /* 0x00000001ff6d1807 */ /* 0x010fe60004000000 */
[----:B------:R-:W-:Y:S05]  /*8fa0*/  @!P1 BRA `(.L_x_152) ;  /* 0x0000000000489947 */ /* 0x000fea0003800000 */
[----:B------:R-:W-:Y:S01]  /*8fb0*/  ISETP.NE.AND P1, PT, R113, RZ, PT ;  /* 0x000000ff7100720c */ /* 0x000fe20003f25270 */
[----:B------:R-:W-:Y:S01]  /*8fc0*/  BSSY B0, `(.L_x_153) ;  /* 0x000000a000007945 */ /* 0x000fe20003800000 */
[----:B------:R-:W-:Y:S11]  /*8fd0*/  ISETP.NE.AND P0, PT, R109, RZ, PT ;  /* 0x000000ff6d00720c */ /* 0x000ff60003f05270 */
[----:B------:R-:W-:Y:S04]  /*8fe0*/  @P1 IMAD R112, R112, 0x2000, R97 ;  /* 0x0000200070701824 */ /* 0x000fe800078e0261 */
[----:B------:R-:W-:Y:S01]  /*8ff0*/  @P1 IMAD.IADD R5, R81, 0x1, R112 ;  /* 0x0000000151051824 */ /* 0x000fe200078e0270 */
[----:B------:R-:W-:Y:S03]  /*9000*/  @P1 IADD3 R3, PT, PT, R80, R112, RZ ;  /* 0x0000007050031210 */ /* 0x000fe60007ffe0ff */
[----:B--2---:R-:W-:Y:S01]  /*9010*/  @P1 IMAD.IADD R0, R96, 0x1, R5 ;  /* 0x0000000160001824 */ /* 0x004fe200078e0205 */
[----:B------:R-:W-:Y:S06]  /*9020*/  @P0 BRA `(.L_x_154) ;  /* 0x00000000000c0947 */ /* 0x000fec0003800000 */
[----:B------:R-:W-:Y:S04]  /*9030*/  SHF.L.U32 R111, R111, 0x1f, RZ ;  /* 0x0000001f6f6f7819 */ /* 0x000fe800000006ff */
[----:B------:R-:W2:Y:S02]  /*9040*/  SYNCS.PHASECHK.TRANS64.TRYWAIT P0, [R2+URZ+0x210], R111 ;  /* 0x0002106f020075a7 */ /* 0x000ea400080011ff */
[----:B--2---:R-:W-:Y:S05]  /*9050*/  @!P0 BRA `(.L_x_155) ;  /* 0x0000002400148947 */ /* 0x004fea0003800000 */
.L_x_154:
[----:B------:R-:W-:Y:S05]  /*9060*/  BSYNC B0 ;  /* 0x0000000000007941 */ /* 0x000fea0003800000 */
.L_x_153:
[----:B------:R-:W-:Y:S11]  /*9070*/  ISETP.NE.AND P0, PT, R113, RZ, PT ;  /* 0x000000ff7100720c */ /* 0x000ff60003f05270 */
[----:B------:R-:W-:Y:S02]  /*9080*/  @!UPT UIADD3 URZ, UPT, UPT, URZ, URZ, URZ ;  /* 0x000000fffffff290 */ /* 0x000fe4000fffe0ff */
[----:B------:R4:W1:Y:S04]  /*9090*/  @P0 LDS.128 R48, [R112] ;  /* 0x0000000070300984 */ /* 0x0008680000000c00 */
[----:B------:R4:W1:Y:S04]  /*90a0*/  @P0 LDS.128 R64, [R3+0x20] ;  /* 0x0000200003400984 */ /* 0x0008680000000c00 */
[----:B------:R4:W1:Y:S04]  /*90b0*/  @P0 LDS.128 R56, [R5+0x10] ;  /* 0x0000100005380984 */ /* 0x0008680000000c00 */
[----:B------:R4:W1:Y:S02]  /*90c0*/  @P0 LDS.128 R72, [R0+0x10] ;  /* 0x0000100000480984 */ /* 0x0008640000000c00 */
.L_x_152:
[----:B------:R-:W-:Y:S05]  /*90d0*/  BSYNC B1 ;  /* 0x0000000000017941 */ /* 0x000fea0003800000 */
.L_x_151:
[----:B--2-4-:R-:W-:Y:S05]  /*90e0*/  VIADD R0, R39, 0x20 ;  /* 0x0000002027007836 */ /* 0x014fea0000000000 */
[----:B------:R-:W-:Y:S04]  /*90f0*/  SHF.R.U32.HI R0, RZ, 0x15, R0 ;  /* 0x00000015ff007819 */ /* 0x000fe80000011600 */
[----:B------:R-:W-:Y:S11]  /*9100*/  LOP3.LUT P0, RZ, R0, 0x3, R85, 0x48, !PT ;  /* 0x0000000300ff7812 */ /* 0x000ff60007804855 */
[----:B------:R-:W-:Y:S02]  /*9110*/  @!UPT UIADD3 URZ, UPT, UPT, URZ, URZ, URZ ;  /* 0x000000fffffff290 */ /* 0x000fe4000fffe0ff */
[----:B------:R-:W-:Y:S05]  /*9120*/  @!P0 BRA `(.L_x_156) ;  /* 0x0000000000408947 */ /* 0x000fea0003800000 */
[----:B------:R-:W2:Y:S01]  /*9130*/  LDCU.64 UR8, c[0x4][0x70] ;  /* 0x01000e00ff0877ac */ /* 0x000ea20008000a00 */
[----:B------:R-:W-:Y:S01]  /*9140*/  MOV R3, 0x0 ;  /* 0x0000000000037802 */ /* 0x000fe20000000f00 */
[----:B------:R-:W-:Y:S02]  /*9150*/  HFMA2 R12, -RZ, RZ, 0, 5.9604644775390625e-08 ;  /* 0x00000001ff0c7431 */ /* 0x000fe400000001ff */
[----:B------:R-:W-:Y:S02]  /*9160*/  IMAD.MOV.U32 R8, RZ, RZ, 0x192 ;  /* 0x00000192ff087424 */ /* 0x000fe400078e00ff */
[----:B------:R-:W-:Y:S01]  /*9170*/  IMAD.MOV.U32 R13, RZ, RZ, RZ ;  /* 0x000000ffff0d7224 */ /* 0x000fe200078e00ff */
[----:B------:R-:W4:Y:S01]  /*9180*/  LDCU.64 UR6, c[0x4][0x78] ;  /* 0x01000f00ff0677ac */ /* 0x000f220008000a00 */
[----:B------:R-:W1:Y:S01]  /*9190*/  LDC.64 R2, c[0x4][R3] ;  /* 0x0100000003027b82 */ /* 0x000e620000000a00 */
[----:B------:R-:W5:Y:S01]  /*91a0*/  LDCU.64 UR4, c[0x4][0x10] ;  /* 0x01000200ff0477ac */ /* 0x000f620008000a00 */
[----:B--2---:R-:W-:Y:S01]  /*91b0*/  MOV R5, UR9 ;  /* 0x0000000900057c02 */ /* 0x004fe20008000f00 */
[----:B------:R-:W-:Y:S01]  /*91c0*/  IMAD.U32 R4, RZ, RZ, UR8 ;  /* 0x00000008ff047e24 */ /* 0x000fe2000f8e00ff */
[----:B----4-:R-:W-:Y:S01]  /*91d0*/  MOV R7, UR7 ;  /* 0x0000000700077c02 */ /* 0x010fe20008000f00 */
[----:B------:R-:W-:Y:S01]  /*91e0*/  IMAD.U32 R6, RZ, RZ, UR6 ;  /* 0x00000006ff067e24 */ /* 0x000fe2000f8e00ff */
[----:B-----5:R-:W-:Y:S01]  /*91f0*/  MOV R11, UR5 ;  /* 0x00000005000b7c02 */ /* 0x020fe20008000f00 */
[----:B------:R-:W-:Y:S02]  /*9200*/  IMAD.U32 R10, RZ, RZ, UR4 ;  /* 0x00000004ff0a7e24 */ /* 0x000fe4000f8e00ff */
[----:B------:R-:W-:Y:S07]  /*9210*/  LEPC R20, `(.L_x_156) ;  /* 0x000000001014794e */ /* 0x000fee0000000000 */
[----:B-1-3--:R-:W-:Y:S05]  /*9220*/  CALL.ABS.NOINC R2 ;  /* 0x0000000002007343 */ /* 0x00afea0003c00000 */
.L_x_156:
[----:B------:R-:W-:Y:S01]  /*9230*/  ISETP.NE.AND P0, PT, R98, RZ, PT ;  /* 0x000000ff6200720c */ /* 0x000fe20003f05270 */
[----:B------:R-:W-:Y:S05]  /*9240*/  WARPSYNC.ALL ;  /* 0x0000000000007948 */ /* 0x000fea0003800000 */
[----:B------:R-:W-:Y:S01]  /*9250*/  R2UR UR4, R39 ;  /* 0x00000000270472ca */ /* 0x000fe200000e0000 */
[----:B------:R-:W-:Y:S01]  /*9260*/  BSSY.RECONVERGENT B0, `(.L_x_157) ;  /* 0x0000090000007945 */ /* 0x000fe20003800200 */
[C---:B-1----:R-:W-:Y:S02]  /*9270*/  SHF.L.U32 R40, R48.reuse, 0x10, RZ ;  /* 0x0000001030287819 */ /* 0x042fe400000006ff */
[----:B------:R-:W-:Y:S02]  /*9280*/  LOP3.LUT R42, R48, 0xffff0000, RZ, 0xc0, !PT ;  /* 0xffff0000302a7812 */ /* 0x000fe400078ec0ff */
[C---:B------:R-:W-:Y:S02]  /*9290*/  SHF.L.U32 R43, R49.reuse, 0x10, RZ ;  /* 0x00000010312b7819 */ /* 0x040fe400000006ff */
[----:B------:R-:W-:Y:S02]  /*92a0*/  LOP3.LUT R44, R49, 0xffff0000, RZ, 0xc0, !PT ;  /* 0xffff0000312c7812 */ /* 0x000fe400078ec0ff */
[C---:B------:R-:W-:Y:S02]  /*92b0*/  SHF.L.U32 R45, R50.reuse, 0x10, RZ ;  /* 0x00000010322d7819 */ /* 0x040fe400000006ff */
[----:B---3--:R-:W-:Y:S01]  /*92c0*/  LOP3.LUT R46, R50, 0xffff0000, RZ, 0xc0, !PT ;  /* 0xffff0000322e7812 */ /* 0x008fe200078ec0ff */
[----:B------:R-:W1:Y:S01]  /*92d0*/  LDTM.x32 R4, tmem[UR4+0x20] ;  /* 0x00002004000479ee */ /* 0x000e6200082c0000 */
[C---:B------:R-:W-:Y:S01]  /*92e0*/  SHF.L.U32 R47, R51.reuse, 0x10, RZ ;  /* 0x00000010332f7819 */ /* 0x040fe200000006ff */
[----:B------:R-:W-:Y:S01]  /*92f0*/  USHF.L.U32 UR4, UR45, 0xd, URZ ;  /* 0x0000000d2d047899 */ /* 0x000fe200080006ff */
[----:B------:R-:W-:Y:S01]  /*9300*/  LOP3.LUT R48, R51, 0xffff0000, RZ, 0xc0, !PT ;  /* 0xffff000033307812 */ /* 0x000fe200078ec0ff */
[----:B------:R-:W-:Y:S01]  /*9310*/  NOP ;  /* 0x0000000000007918 */ /* 0x000fe20000000000 */
[C---:B------:R-:W-:Y:S02]  /*9320*/  SHF.L.U32 R49, R56.reuse, 0x10, RZ ;  /* 0x0000001038317819 */ /* 0x040fe400000006ff */
[----:B------:R-:W-:Y:S02]  /*9330*/  LOP3.LUT R51, R56, 0xffff0000, RZ, 0xc0, !PT ;  /* 0xffff000038337812 */ /* 0x000fe400078ec0ff */
[C---:B------:R-:W-:Y:S02]  /*9340*/  SHF.L.U32 R50, R57.reuse, 0x10, RZ ;  /* 0x0000001039327819 */ /* 0x040fe400000006ff */
[----:B------:R-:W-:Y:S02]  /*9350*/  LOP3.LUT R52, R57, 0xffff0000, RZ, 0xc0, !PT ;  /* 0xffff000039347812 */ /* 0x000fe400078ec0ff */
[----:B------:R-:W-:Y:S02]  /*9360*/  IADD3 R110, PT, PT, R97, UR4, RZ ;  /* 0x00000004616e7c10 */ /* 0x000fe4000fffe0ff */
[C---:B------:R-:W-:Y:S02]  /*9370*/  SHF.L.U32 R53, R58.reuse, 0x10, RZ ;  /* 0x000000103a357819 */ /* 0x040fe400000006ff */
[----:B------:R-:W-:Y:S02]  /*9380*/  LOP3.LUT R54, R58, 0xffff0000, RZ, 0xc0, !PT ;  /* 0xffff00003a367812 */ /* 0x000fe400078ec0ff */
[----:B------:R-:W-:Y:S02]  /*9390*/  SHF.L.U32 R55, R59, 0x10, RZ ;  /* 0x000000103b377819 */ /* 0x000fe400000006ff */
[----:B------:R-:W-:Y:S02]  /*93a0*/  IADD3 R89, PT, PT, R89, 0x280, RZ ;  /* 0x0000028059597810 */ /* 0x000fe40007ffe0ff */
[----:B------:R-:W-:Y:S01]  /*93b0*/  LOP3.LUT R56, R59, 0xffff0000, RZ, 0xc0, !PT ;  /* 0xffff00003b387812 */ /* 0x000fe200078ec0ff */
[C---:B-1----:R-:W-:Y:S01]  /*93c0*/  FMUL R4, R38.reuse, R4 ;  /* 0x0000000426047220 */ /* 0x042fe20000400000 */
[----:B------:R-:W-:Y:S01]  /*93d0*/  IADD3 R109, PT, PT, R81, R110, RZ ;  /* 0x0000006e516d7210 */ /* 0x000fe20007ffe0ff */
[----:B------:R-:W-:Y:S01]  /*93e0*/  FMUL R5, R38, R5 ;  /* 0x0000000526057220 */ /* 0x000fe20000400000 */
[----:B------:R-:W-:Y:S01]  /*93f0*/  SHF.L.U32 R57, R64, 0x10, RZ ;  /* 0x0000001040397819 */ /* 0x000fe200000006ff */
[----:B------:R-:W-:Y:S01]  /*9400*/  FMUL R6, R38, R6 ;  /* 0x0000000626067220 */ /* 0x000fe20000400000 */
[----:B------:R-:W-:Y:S01]  /*9410*/  IADD3 R110, PT, PT, R80, R110, RZ ;  /* 0x0000006e506e7210 */ /* 0x000fe20007ffe0ff */
[----:B------:R-:W-:Y:S01]  /*9420*/  FMUL R7, R38, R7 ;  /* 0x0000000726077220 */ /* 0x000fe20000400000 */
[----:B------:R-:W-:Y:S01]  /*9430*/  LOP3.LUT R58, R64, 0xffff0000, RZ, 0xc0, !PT ;  /* 0xffff0000403a7812 */ /* 0x000fe200078ec0ff */
[----:B------:R-:W-:Y:S01]  /*9440*/  FFMA R4, R41, R40, R4 ;  /* 0x0000002829047223 */ /* 0x000fe20000000004 */
[----:B------:R-:W-:Y:S01]  /*9450*/  SHF.L.U32 R59, R65, 0x10, RZ ;  /* 0x00000010413b7819 */ /* 0x000fe200000006ff */
[C---:B------:R-:W-:Y:S01]  /*9460*/  FMUL R8, R38.reuse, R8 ;  /* 0x0000000826087220 */ /* 0x040fe20000400000 */
[----:B------:R-:W-:Y:S01]  /*9470*/  LOP3.LUT R89, R89, 0xfefffff8, RZ, 0xc0, !PT ;  /* 0xfefffff859597812 */ /* 0x000fe200078ec0ff */
[----:B------:R-:W-:Y:S01]  /*9480*/  FFMA R5, R41, R42, R5 ;  /* 0x0000002a29057223 */ /* 0x000fe20000000005 */
[----:B------:R-:W-:Y:S01]  /*9490*/  LOP3.LUT R60, R65, 0xffff0000, RZ, 0xc0, !PT ;  /* 0xffff0000413c7812 */ /* 0x000fe200078ec0ff */
[----:B------:R-:W-:Y:S01]  /*94a0*/  FMUL R9, R38, R9 ;  /* 0x0000000926097220 */ /* 0x000fe20000400000 */
[----:B------:R-:W-:Y:S01]  /*94b0*/  SHF.L.U32 R61, R66, 0x10, RZ ;  /* 0x00000010423d7819 */ /* 0x000fe200000006ff */
[----:B------:R1:W-:Y:S01]  /*94c0*/  SYNCS.ARRIVE.TRANS64.RED.A1T0 RZ, [R89+URZ], RZ ;  /* 0x000000ff59ff79a7 */ /* 0x0003e200081004ff */
[----:B------:R-:W-:Y:S01]  /*94d0*/  F2FP.BF16.F32.PACK_AB R80, R5, R4 ;  /* 0x000000040550723e */ /* 0x000fe200000010ff */
[C---:B------:R-:W-:Y:S01]  /*94e0*/  FFMA R6, R41.reuse, R43, R6 ;  /* 0x0000002b29067223 */ /* 0x040fe20000000006 */
[----:B------:R-:W-:Y:S01]  /*94f0*/  IADD3 R111, PT, PT, R96, R109, RZ ;  /* 0x0000006d606f7210 */ /* 0x000fe20007ffe0ff */
[C---:B------:R-:W-:Y:S01]  /*9500*/  FFMA R7, R41.reuse, R44, R7 ;  /* 0x0000002c29077223 */ /* 0x040fe20000000007 */
[C---:B------:R-:W-:Y:S01]  /*9510*/  FFMA R8, R41.reuse, R45, R8 ;  /* 0x0000002d29087223 */ /* 0x040fe20000000008 */
[----:B------:R-:W-:Y:S01]  /*9520*/  FFMA R9, R41, R46, R9 ;  /* 0x0000002e29097223 */ /* 0x000fe20000000009 */
[----:B------:R-:W-:Y:S01]  /*9530*/  FMUL R10, R38, R10 ;  /* 0x0000000a260a7220 */ /* 0x000fe20000400000 */
[----:B------:R-:W-:Y:S01]  /*9540*/  LOP3.LUT R62, R66, 0xffff0000, RZ, 0xc0, !PT ;  /* 0xffff0000423e7812 */ /* 0x000fe200078ec0ff */
[C---:B------:R-:W-:Y:S01]  /*9550*/  FMUL R11, R38.reuse, R11 ;  /* 0x0000000b260b7220 */ /* 0x040fe20000400000 */
[----:B------:R-:W-:Y:S01]  /*9560*/  F2FP.BF16.F32.PACK_AB R81, R7, R6 ;  /* 0x000000060751723e */ /* 0x000fe200000010ff */
[----:B------:R-:W-:Y:S01]  /*9570*/  FFMA R10, R41, R47, R10 ;  /* 0x0000002f290a7223 */ /* 0x000fe2000000000a */
[----:B------:R-:W-:Y:S01]  /*9580*/  F2FP.BF16.F32.PACK_AB R82, R9, R8 ;  /* 0x000000080952723e */ /* 0x000fe200000010ff */
[----:B------:R-:W-:Y:S01]  /*9590*/  FFMA R11, R41, R48, R11 ;  /* 0x00000030290b7223 */ /* 0x000fe2000000000b */
[C---:B------:R-:W-:Y:S01]  /*95a0*/  FMUL R0, R38.reuse, R12 ;  /* 0x0000000c26007220 */ /* 0x040fe20000400000 */
[C---:B------:R-:W-:Y:S01]  /*95b0*/  FMUL R2, R38.reuse, R13 ;  /* 0x0000000d26027220 */ /* 0x040fe20000400000 */
[C---:B------:R-:W-:Y:S01]  /*95c0*/  FMUL R3, R38.reuse, R14 ;  /* 0x0000000e26037220 */ /* 0x040fe20000400000 */
[----:B------:R-:W-:Y:S01]  /*95d0*/  SHF.L.U32 R63, R67, 0x10, RZ ;  /* 0x00000010433f7819 */ /* 0x000fe200000006ff */
[----:B------:R-:W-:Y:S01]  /*95e0*/  FFMA R0, R41, R49, R0 ;  /* 0x0000003129007223 */ /* 0x000fe20000000000 */
[----:B------:R-:W-:Y:S01]  /*95f0*/  F2FP.BF16.F32.PACK_AB R83, R11, R10 ;  /* 0x0000000a0b53723e */ /* 0x000fe200000010ff */
[----:B------:R-:W-:Y:S01]  /*9600*/  FFMA R2, R41, R51, R2 ;  /* 0x0000003329027223 */ /* 0x000fe20000000002 */
[C---:B------:R-:W-:Y:S01]  /*9610*/  FMUL R15, R38.reuse, R15 ;  /* 0x0000000f260f7220 */ /* 0x040fe20000400000 */
[C---:B------:R-:W-:Y:S01]  /*9620*/  FMUL R12, R38.reuse, R16 ;  /* 0x00000010260c7220 */ /* 0x040fe20000400000 */
[----:B------:R-:W-:Y:S01]  /*9630*/  FMUL R13, R38, R17 ;  /* 0x00000011260d7220 */ /* 0x000fe20000400000 */
[----:B------:R1:W-:Y:S01]  /*9640*/  STS.128 [R97+UR4], R80 ;  /* 0x0000005061007988 */ /* 0x0003e20008000c04 */
[----:B------:R-:W-:Y:S01]  /*9650*/  LOP3.LUT R64, R67, 0xffff0000, RZ, 0xc0, !PT ;  /* 0xffff000043407812 */ /* 0x000fe200078ec0ff */
[C---:B------:R-:W-:Y:S01]  /*9660*/  FFMA R3, R41.reuse, R50, R3 ;  /* 0x0000003229037223 */ /* 0x040fe20000000003 */
[----:B------:R-:W-:Y:S01]  /*9670*/  SHF.L.U32 R65, R72, 0x10, RZ ;  /* 0x0000001048417819 */ /* 0x000fe200000006ff */
[C---:B------:R-:W-:Y:S01]  /*9680*/  FFMA R15, R41.reuse, R52, R15 ;  /* 0x00000034290f7223 */ /* 0x040fe2000000000f */
[----:B------:R-:W-:Y:S01]  /*9690*/  F2FP.BF16.F32.PACK_AB R104, R2, R0 ;  /* 0x000000000268723e */ /* 0x000fe200000010ff */
[C---:B------:R-:W-:Y:S01]  /*96a0*/  FFMA R12, R41.reuse, R53, R12 ;  /* 0x00000035290c7223 */ /* 0x040fe2000000000c */
[C---:B------:R-:W-:Y:S01]  /*96b0*/  FFMA R13, R41.reuse, R54, R13 ;  /* 0x00000036290d7223 */ /* 0x040fe2000000000d */
[C---:B------:R-:W-:Y:S01]  /*96c0*/  FMUL R14, R38.reuse, R18 ;  /* 0x00000012260e7220 */ /* 0x040fe20000400000 */
[C---:B------:R-:W-:Y:S01]  /*96d0*/  FMUL R19, R38.reuse, R19 ;  /* 0x0000001326137220 */ /* 0x040fe20000400000 */
[C---:B------:R-:W-:Y:S01]  /*96e0*/  FMUL R16, R38.reuse, R20 ;  /* 0x0000001426107220 */ /* 0x040fe20000400000 */
[C---:B------:R-:W-:Y:S01]  /*96f0*/  FMUL R17, R38.reuse, R21 ;  /* 0x0000001526117220 */ /* 0x040fe20000400000 */
[C---:B------:R-:W-:Y:S01]  /*9700*/  FFMA R14, R41.reuse, R55, R14 ;  /* 0x00000037290e7223 */ /* 0x040fe2000000000e */
        /* <DEDUP_REMOVED lines=9> */
[----:B------:R-:W-:Y:S01]  /*97a0*/  FFMA R23, R41, R60, R23 ;  /* 0x0000003c29177223 */ /* 0x000fe20000000017 */
[C---:B------:R-:W-:Y:S01]  /*97b0*/  FMUL R27, R38.reuse, R27 ;  /* 0x0000001b261b7220 */ /* 0x040fe20000400000 */
[----:B------:R-:W-:Y:S01]  /*97c0*/  F2FP.BF16.F32.PACK_AB R105, R15, R3 ;  /* 0x000000030f69723e */ /* 0x000fe200000010ff */
[----:B------:R-:W-:Y:S01]  /*97d0*/  FFMA R20, R41, R61, R20 ;  /* 0x0000003d29147223 */ /* 0x000fe20000000014 */
[----:B------:R-:W-:Y:S01]  /*97e0*/  F2FP.BF16.F32.PACK_AB R106, R13, R12 ;  /* 0x0000000c0d6a723e */ /* 0x000fe200000010ff */
[----:B------:R-:W-:Y:S01]  /*97f0*/  FMUL R24, R38, R28 ;  /* 0x0000001c26187220 */ /* 0x000fe20000400000 */
[----:B------:R-:W-:Y:S01]  /*9800*/  F2FP.BF16.F32.PACK_AB R107, R19, R14 ;  /* 0x0000000e136b723e */ /* 0x000fe200000010ff */
[----:B------:R-:W-:Y:S01]  /*9810*/  FFMA R21, R41, R62, R21 ;  /* 0x0000003e29157223 */ /* 0x000fe20000000015 */
[----:B------:R-:W-:Y:S01]  /*9820*/  LOP3.LUT R66, R72, 0xffff0000, RZ, 0xc0, !PT ;  /* 0xffff000048427812 */ /* 0x000fe200078ec0ff */
[C---:B------:R-:W-:Y:S01]  /*9830*/  FMUL R25, R38.reuse, R29 ;  /* 0x0000001d26197220 */ /* 0x040fe20000400000 */
[----:B------:R-:W-:Y:S01]  /*9840*/  SHF.L.U32 R67, R73, 0x10, RZ ;  /* 0x0000001049437819 */ /* 0x000fe200000006ff */
[----:B------:R1:W-:Y:S01]  /*9850*/  STS.128 [R109+0x10], R104 ;  /* 0x000010686d007388 */ /* 0x0003e20000000c00 */
[----:B------:R-:W-:Y:S01]  /*9860*/  FFMA R22, R41, R63, R22 ;  /* 0x0000003f29167223 */ /* 0x000fe20000000016 */
[----:B------:R-:W-:Y:S01]  /*9870*/  LOP3.LUT R68, R73, 0xffff0000, RZ, 0xc0, !PT ;  /* 0xffff000049447812 */ /* 0x000fe200078ec0ff */
[----:B------:R-:W-:Y:S01]  /*9880*/  FMUL R26, R38, R30 ;  /* 0x0000001e261a7220 */ /* 0x000fe20000400000 */
[C---:B------:R-:W-:Y:S01]  /*9890*/  FFMA R27, R41.reuse, R64, R27 ;  /* 0x00000040291b7223 */ /* 0x040fe2000000001b */
[----:B------:R-:W-:Y:S01]  /*98a0*/  SHF.L.U32 R69, R74, 0x10, RZ ;  /* 0x000000104a457819 */ /* 0x000fe200000006ff */
[----:B------:R-:W-:Y:S01]  /*98b0*/  FMUL R31, R38, R31 ;  /* 0x0000001f261f7220 */ /* 0x000fe20000400000 */
[C---:B------:R-:W-:Y:S01]  /*98c0*/  FFMA R24, R41.reuse, R65, R24 ;  /* 0x0000004129187223 */ /* 0x040fe20000000018 */
[----:B------:R-:W-:Y:S01]  /*98d0*/  LOP3.LUT R70, R74, 0xffff0000, RZ, 0xc0, !PT ;  /* 0xffff00004a467812 */ /* 0x000fe200078ec0ff */
[C---:B------:R-:W-:Y:S01]  /*98e0*/  FMUL R28, R38.reuse, R32 ;  /* 0x00000020261c7220 */ /* 0x040fe20000400000 */
[----:B------:R-:W-:Y:S01]  /*98f0*/  FFMA R25, R41, R66, R25 ;  /* 0x0000004229197223 */ /* 0x000fe20000000019 */
[----:B------:R-:W-:Y:S01]  /*9900*/  SHF.L.U32 R71, R75, 0x10, RZ ;  /* 0x000000104b477819 */ /* 0x000fe200000006ff */
[C---:B------:R-:W-:Y:S01]  /*9910*/  FMUL R29, R38.reuse, R33 ;  /* 0x00000021261d7220 */ /* 0x040fe20000400000 */
[----:B------:R-:W-:Y:S01]  /*9920*/  FFMA R26, R41, R67, R26 ;  /* 0x00000043291a7223 */ /* 0x000fe2000000001a */
[----:B------:R-:W-:Y:S01]  /*9930*/  LOP3.LUT R72, R75, 0xffff0000, RZ, 0xc0, !PT ;  /* 0xffff00004b487812 */ /* 0x000fe200078ec0ff */
        /* <DEDUP_REMOVED lines=8> */
[----:B------:R-:W-:Y:S01]  /*99c0*/  FFMA R30, R41, R71, R30 ;  /* 0x00000047291e7223 */ /* 0x000fe2000000001e */
[----:B------:R-:W-:Y:S01]  /*99d0*/  F2FP.BF16.F32.PACK_AB R115, R27, R22 ;  /* 0x000000161b73723e */ /* 0x000fe200000010ff */
[----:B------:R-:W-:Y:S01]  /*99e0*/  FFMA R35, R41, R72, R35 ;  /* 0x0000004829237223 */ /* 0x000fe20000000023 */
[----:B------:R-:W-:Y:S02]  /*99f0*/  F2FP.BF16.F32.PACK_AB R116, R25, R24 ;  /* 0x000000181974723e */ /* 0x000fe400000010ff */
[----:B------:R-:W-:Y:S01]  /*9a00*/  F2FP.BF16.F32.PACK_AB R117, R31, R26 ;  /* 0x0000001a1f75723e */ /* 0x000fe200000010ff */
[----:B------:R1:W-:Y:S01]  /*9a10*/  STS.128 [R110+0x20], R112 ;  /* 0x000020706e007388 */ /* 0x0003e20000000c00 */
        /* <DEDUP_REMOVED lines=12> */
[----:B------:R-:W-:Y:S02]  /*9ae0*/  UIADD3 UR9, UPT, UPT, UR49, 0x20, URZ ;  /* 0x0000002031097890 */ /* 0x000fe4000fffe0ff */
[----:B------:R-:W-:Y:S02]  /*9af0*/  UIADD3 UR8, UPT, UPT, UR47, 0x400, UR4 ;  /* 0x000004002f087890 */ /* 0x000fe4000fffe004 */
[----:B--2---:R-:W-:Y:S03]  /*9b00*/  UIADD3 UR6, UP0, UPT, UR10, 0xa80, URZ ;  /* 0x00000a800a067890 */ /* 0x004fe6000ff1e0ff */
[----:B------:R-:W-:Y:S01]  /*9b10*/  UMOV UR10, UR50 ;  /* 0x00000032000a7c82 */ /* 0x000fe20008000000 */
[----:B------:R-:W-:Y:S03]  /*9b20*/  UIADD3.X UR7, UPT, UPT, URZ, UR11, URZ, UP0, !UPT ;  /* 0x0000000bff077290 */ /* 0x000fe600087fe4ff */
[----:B------:R-:W-:Y:S06]  /*9b30*/  UMOV UR11, UR44 ;  /* 0x0000002c000b7c82 */ /* 0x000fec0008000000 */
[----:B------:R2:W-:Y:S02]  /*9b40*/  UTMASTG.3D [UR8], [UR6] ;  /* 0x00000008060073b5 */ /* 0x0005e40008010000 */
[----:B--2---:R0:W-:Y:S02]  /*9b50*/  UTMACMDFLUSH ;  /* 0x00000000000079b7 */ /* 0x0041e40000000000 */
.L_x_158:
[----:B------:R-:W-:Y:S05]  /*9b60*/  BSYNC.RECONVERGENT B0 ;  /* 0x0000000000007941 */ /* 0x000fea0003800200 */
.L_x_157:
[----:B------:R-:W-:Y:S01]  /*9b70*/  UIADD3 UR4, UPT, UPT, UR45, 0x1, URZ ;  /* 0x000000012d047890 */ /* 0x000fe2000fffe0ff */
[----:B------:R-:W-:Y:S03]  /*9b80*/  BSSY.RECONVERGENT B0, `(.L_x_159) ;  /* 0x0000008000007945 */ /* 0x000fe60003800200 */
[----:B------:R-:W-:Y:S04]  /*9b90*/  UISETP.NE.AND UP0, UPT, UR4, 0x3, UPT ;  /* 0x000000030400788c */ /* 0x000fe8000bf05270 */
[----:B------:R-:W-:Y:S02]  /*9ba0*/  UISETP.EQ.XOR UP1, UPT, UR43, 0x3, !UP0 ;  /* 0x000000032b00788c */ /* 0x000fe4000c722a70 */
[----:B------:R-:W-:Y:S02]  /*9bb0*/  USEL UR46, UR4, URZ, UP0 ;  /* 0x000000ff042e7287 */ /* 0x000fe40008000000 */
[----:B------:R-:W-:Y:S04]  /*9bc0*/  USEL UR5, URZ, 0x1, !UP1 ;  /* 0x00000001ff057887 */ /* 0x000fe8000c800000 */
[----:B------:R-:W-:Y:S01]  /*9bd0*/  ULOP3.LUT UR54, UR54, UR5, URZ, 0x3c, !UPT ;  /* 0x0000000536367292 */ /* 0x000fe2000f8e3cff */
[----:B------:R-:W-:Y:S11]  /*9be0*/  @P0 BRA `(.L_x_160) ;  /* 0x0000000000040947 */ /* 0x000ff60003800000 */
[----:B------:R-:W-:Y:S04]  /*9bf0*/  DEPBAR.LE SB0, 0x1 ;  /* 0x000080400000791a */ /* 0x000fe80000000000 */
.L_x_160:
[----:B------:R-:W-:Y:S05]  /*9c00*/  BSYNC.RECONVERGENT B0 ;  /* 0x0000000000007941 */ /* 0x000fea0003800200 */
.L_x_159:
[----:B------:R-:W-:Y:S01]  /*9c10*/  BAR.SYNC.DEFER_BLOCKING 0x1, 0x80 ;  /* 0x0042000000007b1d */ /* 0x000fe20000010000 */
[----:B------:R-:W-:Y:S01]  /*9c20*/  UISETP.NE.AND UP0, UPT, UR53, -0x2, UPT ;  /* 0xfffffffe3500788c */ /* 0x000fe2000bf05270 */
[----:B------:R-:W-:Y:S08]  /*9c30*/  IADD3 R0, PT, PT, R36, 0x1, RZ ;  /* 0x0000000124007810 */ /* 0x000ff00007ffe0ff */
[----:B------:R-:W-:Y:S05]  /*9c40*/  BRA.U !UP0, `(.L_x_161) ;  /* 0x0000000108287547 */ /* 0x000fea000b800000 */
[----:B------:R-:W-:Y:S01]  /*9c50*/  ISETP.NE.AND P0, PT, R108, RZ, PT ;  /* 0x000000ff6c00720c */ /* 0x000fe20003f05270 */
[----:B------:R-:W-:Y:S01]  /*9c60*/  IMAD.U32 R3, RZ, RZ, UR52 ;  /* 0x00000034ff037e24 */ /* 0x000fe2000f8e00ff */
[----:B------:R-:W-:Y:S01]  /*9c70*/  UIADD3 UR4, UPT, UPT, UR52, 0x1, URZ ;  /* 0x0000000134047890 */ /* 0x000fe2000fffe0ff */
[----:B------:R-:W-:Y:S03]  /*9c80*/  IMAD.U32 R2, RZ, RZ, UR55 ;  /* 0x00000037ff027e24 */ /* 0x000fe6000f8e00ff */
[----:B------:R-:W-:Y:S04]  /*9c90*/  UISETP.NE.AND UP0, UPT, UR4, 0x3, UPT ;  /* 0x000000030400788c */ /* 0x000fe8000bf05270 */
[----:B------:R-:W-:Y:S03]  /*9ca0*/  USEL UR52, UR4, URZ, UP0 ;  /* 0x000000ff04347287 */ /* 0x000fe60008000000 */
[----:B------:R-:W-:Y:S05]  /*9cb0*/  @P0 LEA R3, R3, UR47, 0x3 ;  /* 0x0000002f03030c11 */ /* 0x000fea000f8e18ff */
[----:B------:R-:W-:Y:S05]  /*9cc0*/  @P0 VIADD R3, R3, 0x228 ;  /* 0x0000022803030836 */ /* 0x000fea0000000000 */
[----:B------:R-:W-:Y:S04]  /*9cd0*/  @P0 PRMT R2, R2, 0x654, R3 ;  /* 0x0000065402020816 */ /* 0x000fe80000000003 */
[----:B------:R2:W-:Y:S03]  /*9ce0*/  @P0 SYNCS.ARRIVE.TRANS64.RED.A1T0 RZ, [R2+URZ], RZ ;  /* 0x000000ff02ff09a7 */ /* 0x0005e600081004ff */
.L_x_161:
[----:B------:R-:W-:Y:S01]  /*9cf0*/  R2UR UR6, R103 ;  /* 0x00000000670672ca */ /* 0x000fe200000e0000 */
[----:B------:R-:W-:Y:S01]  /*9d00*/  UIADD3 UR53, UPT, UPT, UR53, 0x2, URZ ;  /* 0x0000000235357890 */ /* 0x000fe2000fffe0ff */
[----:B------:R-:W-:Y:S02]  /*9d10*/  R2UR UR5, R86 ;  /* 0x00000000560572ca */ /* 0x000fe400000e0000 */
[----:B------:R-:W-:Y:S02]  /*9d20*/  R2UR UR4, R87 ;  /* 0x00000000570472ca */ /* 0x000fe400000e0000 */
[----:B------:R-:W-:Y:S02]  /*9d30*/  R2UR UR44, R101 ;  /* 0x00000000652c72ca */ /* 0x000fe400000e0000 */
[----:B------:R-:W-:Y:S02]  /*9d40*/  ISETP.NE.AND P0, PT, R91, 0x2, PT ;  /* 0x000000025b00780c */ /* 0x000fe40003f05270 */
[----:B------:R-:W-:Y:S02]  /*9d50*/  ISETP.NE.AND P1, PT, R0, 0x2, PT ;  /* 0x000000020000780c */ /* 0x000fe40003f25270 */
[----:B------:R-:W-:Y:S01]  /*9d60*/  SEL R3, RZ, 0x1, P0 ;  /* 0x00000001ff037807 */ /* 0x000fe20000000000 */
[----:B------:R-:W-:Y:S01]  /*9d70*/  UISETP.NE.AND UP0, UPT, UR6, URZ, UPT ;  /* 0x000000ff0600728c */ /* 0x000fe2000bf05270 */
[----:B--2---:R-:W-:Y:S01]  /*9d80*/  SEL R2, RZ, 0x1, P1 ;  /* 0x00000001ff027807 */ /* 0x004fe20000800000 */
[----:B------:R-:W-:Y:S01]  /*9d90*/  UIADD3 UR34, UPT, UPT, UR36, UR5, URZ ;  /* 0x0000000524227290 */ /* 0x000fe2000fffe0ff */
[----:B------:R-:W-:Y:S01]  /*9da0*/  LOP3.LUT R94, R94, R3, RZ, 0x3c, !PT ;  /* 0x000000035e5e7212 */ /* 0x000fe200078e3cff */
[----:B------:R-:W-:Y:S01]  /*9db0*/  UIADD3 UR26, UPT, UPT, UR37, UR4, URZ ;  /* 0x00000004251a7290 */ /* 0x000fe2000fffe0ff */
[----:B------:R-:W-:Y:S02]  /*9dc0*/  LOP3.LUT R95, R95, R2, RZ, 0x3c, !PT ;  /* 0x000000025f5f7212 */ /* 0x000fe400078e3cff */
[----:B------:R-:W-:Y:S02]  /*9dd0*/  SEL R91, R91, RZ, P0 ;  /* 0x000000ff5b5b7207 */ /* 0x000fe40000000000 */
[----:B------:R-:W-:Y:S01]  /*9de0*/  SEL R36, R0, RZ, P1 ;  /* 0x000000ff00247207 */ /* 0x000fe20000800000 */
[----:B------:R-:W-:Y:S06]  /*9df0*/  BRA.U UP0, `(.L_x_162) ;  /* 0xffffffd500807547 */ /* 0x000fec000b83ffff */
[----:B------:R-:W-:-:S13]  /*9e00*/  R2UR UR4, R88 ;  /* 0x00000000580472ca */ /* 0x000fda00000e0000 */
[----:B------:R-:W-:-:S09]  /*9e10*/  UISETP.NE.AND UP0, UPT, UR4, URZ, UPT ;  /* 0x000000ff0400728c */ /* 0x000fd2000bf05270 */
[----:B------:R-:W-:Y:S05]  /*9e20*/  BRA.U !UP0, `(.L_x_163) ;  /* 0x0000000108487547 */ /* 0x000fea000b800000 */
[----:B------:R-:W2:Y:S02]  /*9e30*/  LDCU.64 UR4, c[0x0][0xc90] ;  /* 0x00019200ff0477ac */ /* 0x000ea40008000a00 */
[----:B--2---:R-:W-:-:S04]  /*9e40*/  UISETP.NE.U32.AND UP0, UPT, UR4, URZ, UPT ;  /* 0x000000ff0400728c */ /* 0x004fc8000bf05070 */
[----:B------:R-:W-:-:S09]  /*9e50*/  UISETP.NE.AND.EX UP0, UPT, UR5, URZ, UPT, UP0 ;  /* 0x000000ff0500728c */ /* 0x000fd2000bf05300 */
[----:B------:R-:W-:Y:S05]  /*9e60*/  BRA.U UP0, `(.L_x_164) ;  /* 0x00000001000c7547 */ /* 0x000fea000b800000 */
[----:B------:R-:W-:-:S13]  /*9e70*/  FSETP.NEU.AND P0, PT, R41, RZ, PT ;  /* 0x000000ff2900720b */ /* 0x000fda0003f0d000 */
[----:B------:R-:W-:Y:S05]  /*9e80*/  @!P0 EXIT ;  /* 0x000000000000894d */ /* 0x000fea0003800000 */
[----:B------:R-:W-:Y:S05]  /*9e90*/  BRA `(.L_x_163) ;  /* 0x00000000002c7947 */ /* 0x000fea0003800000 */
.L_x_164:
[----:B------:R-:W-:Y:S01]  /*9ea0*/  ISETP.NE.AND P0, PT, R90, RZ, PT ;  /* 0x000000ff5a00720c */ /* 0x000fe20003f05270 */
[----:B------:R-:W-:-:S12]  /*9eb0*/  BSSY.RECONVERGENT B0, `(.L_x_163) ;  /* 0x0000009000007945 */ /* 0x000fd80003800200 */
[----:B------:R-:W-:Y:S05]  /*9ec0*/  @P0 BRA `(.L_x_165) ;  /* 0x0000000000140947 */ /* 0x000fea0003800000 */
[----:B------:R-:W2:Y:S02]  /*9ed0*/  LDCU.64 UR4, c[0x0][0xc88] ;  /* 0x00019100ff0477ac */ /* 0x000ea40008000a00 */
[----:B--2---:R-:W-:-:S04]  /*9ee0*/  ISETP.NE.U32.AND P0, PT, RZ, UR4, PT ;  /* 0x00000004ff007c0c */ /* 0x004fc8000bf05070 */
[----:B------:R-:W-:-:S13]  /*9ef0*/  ISETP.NE.AND.EX P0, PT, RZ, UR5, PT, P0 ;  /* 0x00000005ff007c0c */ /* 0x000fda000bf05300 */
[----:B------:R-:W-:Y:S05]  /*9f00*/  @!P0 EXIT ;  /* 0x000000000000894d */ /* 0x000fea0003800000 */
[----:B------:R-:W-:Y:S05]  /*9f10*/  BRA `(.L_x_166) ;  /* 0x0000000000087947 */ /* 0x000fea0003800000 */
.L_x_165:
[----:B------:R-:W-:-:S13]  /*9f20*/  FSETP.NEU.AND P0, PT, R41, RZ, PT ;  /* 0x000000ff2900720b */ /* 0x000fda0003f0d000 */
[----:B------:R-:W-:Y:S05]  /*9f30*/  @!P0 EXIT ;  /* 0x000000000000894d */ /* 0x000fea0003800000 */
.L_x_166:
[----:B------:R-:W-:Y:S05]  /*9f40*/  BSYNC.RECONVERGENT B0 ;  /* 0x0000000000007941 */ /* 0x000fea0003800200 */
.L_x_163:
[----:B------:R-:W-:Y:S01]  /*9f50*/  ULEA UR4, UR52, UR47, 0x3 ;  /* 0x0000002f34047291 */ /* 0x000fe2000f8e18ff */
[----:B------:R-:W-:-:S04]  /*9f60*/  DEPBAR.LE SB0, 0x0 ;  /* 0x000080000000791a */ /* 0x000fc80000000000 */
[----:B------:R-:W-:-:S04]  /*9f70*/  UIADD3 UR4, UPT, UPT, UR4, 0x228, URZ ;  /* 0x0000022804047890 */ /* 0x000fc8000fffe0ff */
[----:B------:R-:W-:-:S09]  /*9f80*/  UPRMT UR4, UR55, 0x654, UR4 ;  /* 0x0000065437047896 */ /* 0x000fd20008000004 */
[----:B------:R-:W-:Y:S01]  /*9f90*/  SYNCS.ARRIVE.TRANS64.RED.A1T0 RZ, [UR4], RZ ;  /* 0x000000ffffff79a7 */ /* 0x000fe20008100404 */
[----:B------:R-:W-:Y:S05]  /*9fa0*/  EXIT ;  /* 0x000000000000794d */ /* 0x000fea0003800000 */
.L_x_25:
[----:B--2---:R2:W3:Y:S02]  /*9fb0*/  SYNCS.PHASECHK.TRANS64.TRYWAIT P0, [R3+URZ+0x2a0], R2 ;  /* 0x0002a002030075a7 */ /* 0x0044e400080011ff */
[----:B---3--:R-:W-:Y:S05]  /*9fc0*/  @!P0 NANOSLEEP.SYNCS 0x989680 ;  /* 0x009896800000895d */ /* 0x008fea0003900000 */
[----:B------:R-:W3:Y:S02]  /*9fd0*/  @!P0 SYNCS.PHASECHK.TRANS64 P0, [R3+URZ+0x2a0], R2 ;  /* 0x0002a002030085a7 */ /* 0x000ee400080010ff */
[----:B---3--:R-:W-:Y:S05]  /*9fe0*/  @!P0 BRA `(.L_x_25) ;  /* 0xfffffffc00f08947 */ /* 0x008fea000383ffff */
[----:B------:R-:W-:Y:S05]  /*9ff0*/  BRA `(.L_x_167) ;  /* 0xffffff7c00b47947 */ /* 0x000fea000383ffff */
.L_x_28:
[----:B-1----:R-:W-:-:S07]  /*a000*/  MOV R0, UR6 ;  /* 0x0000000600007c02 */ /* 0x002fce0008000f00 */
.L_x_168:
[----:B-1----:R1:W2:Y:S02]  /*a010*/  SYNCS.PHASECHK.TRANS64.TRYWAIT P0, [R0+URZ+0x108], R3 ;  /* 0x00010803000075a7 */ /* 0x0022a400080011ff */
[----:B--2---:R-:W-:Y:S05]  /*a020*/  @!P0 NANOSLEEP.SYNCS 0x989680 ;  /* 0x009896800000895d */ /* 0x004fea0003900000 */
[----:B------:R-:W2:Y:S02]  /*a030*/  @!P0 SYNCS.PHASECHK.TRANS64 P0, [R0+URZ+0x108], R3 ;  /* 0x00010803000085a7 */ /* 0x000ea400080010ff */
[----:B--2---:R-:W-:Y:S05]  /*a040*/  @!P0 BRA `(.L_x_168) ;  /* 0xfffffffc00f08947 */ /* 0x004fea000383ffff */
[----:B------:R-:W-:Y:S05]  /*a050*/  BRA `(.L_x_27) ;  /* 0xffffff8000247947 */ /* 0x000fea000383ffff */
.L_x_37:
[----:B-1----:R-:W-:-:S07]  /*a060*/  MOV R0, UR7 ;  /* 0x0000000700007c02 */ /* 0x002fce0008000f00 */
.L_x_169:
[----:B-1----:R1:W2:Y:S02]  /*a070*/  SYNCS.PHASECHK.TRANS64.TRYWAIT P0, [R0+URZ+0x108], R3 ;  /* 0x00010803000075a7 */ /* 0x0022a400080011ff */
[----:B--2---:R-:W-:Y:S05]  /*a080*/  @!P0 NANOSLEEP.SYNCS 0x989680 ;  /* 0x009896800000895d */ /* 0x004fea0003900000 */
[----:B------:R-:W2:Y:S02]  /*a090*/  @!P0 SYNCS.PHASECHK.TRANS64 P0, [R0+URZ+0x108], R3 ;  /* 0x00010803000085a7 */ /* 0x000ea400080010ff */
[----:B--2---:R-:W-:Y:S05]  /*a0a0*/  @!P0 BRA `(.L_x_169) ;  /* 0xfffffffc00f08947 */ /* 0x004fea000383ffff */
[----:B------:R-:W-:Y:S05]  /*a0b0*/  BRA `(.L_x_36) ;  /* 0xffffff8400407947 */ /* 0x000fea000383ffff */
.L_x_44:
[----:B-1----:R1:W4:Y:S02]  /*a0c0*/  SYNCS.PHASECHK.TRANS64.TRYWAIT P0, [R3+URZ+0x250], R0 ;  /* 0x00025000030075a7 */ /* 0x00232400080011ff */
[----:B----4-:R-:W-:Y:S05]  /*a0d0*/  @!P0 NANOSLEEP.SYNCS 0x989680 ;  /* 0x009896800000895d */ /* 0x010fea0003900000 */
[----:B------:R-:W4:Y:S02]  /*a0e0*/  @!P0 SYNCS.PHASECHK.TRANS64 P0, [R3+URZ+0x250], R0 ;  /* 0x00025000030085a7 */ /* 0x000f2400080010ff */
[----:B----4-:R-:W-:Y:S05]  /*a0f0*/  @!P0 BRA `(.L_x_44) ;  /* 0xfffffffc00f08947 */ /* 0x010fea000383ffff */
[----:B------:R-:W-:Y:S05]  /*a100*/  BRA `(.L_x_170) ;  /* 0xffffff88003c7947 */ /* 0x000fea000383ffff */
.L_x_48:
[----:B-1----:R-:W-:-:S07]  /*a110*/  MOV R0, UR4 ;  /* 0x0000000400007c02 */ /* 0x002fce0008000f00 */
.L_x_171:
[----:B-1----:R1:W2:Y:S02]  /*a120*/  SYNCS.PHASECHK.TRANS64.TRYWAIT P0, [R0+URZ], R3 ;  /* 0x00000003000075a7 */ /* 0x0022a400080011ff */
[----:B--2---:R-:W-:Y:S05]  /*a130*/  @!P0 NANOSLEEP.SYNCS 0x989680 ;  /* 0x009896800000895d */ /* 0x004fea0003900000 */
[----:B------:R-:W2:Y:S02]  /*a140*/  @!P0 SYNCS.PHASECHK.TRANS64 P0, [R0+URZ], R3 ;  /* 0x00000003000085a7 */ /* 0x000ea400080010ff */
[----:B--2---:R-:W-:Y:S05]  /*a150*/  @!P0 BRA `(.L_x_171) ;  /* 0xfffffffc00f08947 */ /* 0x004fea000383ffff */
[----:B------:R-:W-:Y:S05]  /*a160*/  BRA `(.L_x_172) ;  /* 0xffffff8c00e87947 */ /* 0x000fea000383ffff */
.L_x_49:
[----:B------:R-:W-:-:S07]  /*a170*/  MOV R0, UR5 ;  /* 0x0000000500007c02 */ /* 0x000fce0008000f00 */
.L_x_173:
[----:B-1----:R1:W2:Y:S02]  /*a180*/  SYNCS.PHASECHK.TRANS64.TRYWAIT P0, [R0+URZ], R3 ;  /* 0x00000003000075a7 */ /* 0x0022a400080011ff */
[----:B--2---:R-:W-:Y:S05]  /*a190*/  @!P0 NANOSLEEP.SYNCS 0x989680 ;  /* 0x009896800000895d */ /* 0x004fea0003900000 */
[----:B------:R-:W2:Y:S02]  /*a1a0*/  @!P0 SYNCS.PHASECHK.TRANS64 P0, [R0+URZ], R3 ;  /* 0x00000003000085a7 */ /* 0x000ea400080010ff */
[----:B--2---:R-:W-:Y:S05]  /*a1b0*/  @!P0 BRA `(.L_x_173) ;  /* 0xfffffffc00f08947 */ /* 0x004fea000383ffff */
[----:B------:R-:W-:Y:S05]  /*a1c0*/  BRA `(.L_x_174) ;  /* 0xffffff8c00f47947 */ /* 0x000fea000383ffff */
.L_x_50:
[----:B------:R-:W-:-:S07]  /*a1d0*/  MOV R0, UR5 ;  /* 0x0000000500007c02 */ /* 0x000fce0008000f00 */
.L_x_175:
[----:B-1----:R1:W2:Y:S02]  /*a1e0*/  SYNCS.PHASECHK.TRANS64.TRYWAIT P0, [R0+URZ], R3 ;  /* 0x00000003000075a7 */ /* 0x0022a400080011ff */
[----:B--2---:R-:W-:Y:S05]  /*a1f0*/  @!P0 NANOSLEEP.SYNCS 0x989680 ;  /* 0x009896800000895d */ /* 0x004fea0003900000 */
[----:B------:R-:W2:Y:S02]  /*a200*/  @!P0 SYNCS.PHASECHK.TRANS64 P0, [R0+URZ], R3 ;  /* 0x00000003000085a7 */ /* 0x000ea400080010ff */
[----:B--2---:R-:W-:Y:S05]  /*a210*/  @!P0 BRA `(.L_x_175) ;  /* 0xfffffffc00f08947 */ /* 0x004fea000383ffff */
[----:B------:R-:W-:Y:S05]  /*a220*/  BRA `(.L_x_176) ;  /* 0xffffff9000007947 */ /* 0x000fea000383ffff */
.L_x_51:
[----:B------:R-:W-:-:S07]  /*a230*/  MOV R0, UR5 ;  /* 0x0000000500007c02 */ /* 0x000fce0008000f00 */
.L_x_177:
[----:B-1----:R1:W2:Y:S02]  /*a240*/  SYNCS.PHASECHK.TRANS64.TRYWAIT P0, [R0+URZ], R3 ;  /* 0x00000003000075a7 */ /* 0x0022a400080011ff */
[----:B--2---:R-:W-:Y:S05]  /*a250*/  @!P0 NANOSLEEP.SYNCS 0x989680 ;  /* 0x009896800000895d */ /* 0x004fea0003900000 */
[----:B------:R-:W2:Y:S02]  /*a260*/  @!P0 SYNCS.PHASECHK.TRANS64 P0, [R0+URZ], R3 ;  /* 0x00000003000085a7 */ /* 0x000ea400080010ff */
[----:B--2---:R-:W-:Y:S05]  /*a270*/  @!P0 BRA `(.L_x_177) ;  /* 0xfffffffc00f08947 */ /* 0x004fea000383ffff */
[----:B------:R-:W-:Y:S05]  /*a280*/  BRA `(.L_x_178) ;  /* 0xffffff90000c7947 */ /* 0x000fea000383ffff */
.L_x_52:
[----:B------:R-:W-:-:S07]  /*a290*/  MOV R0, UR5 ;  /* 0x0000000500007c02 */ /* 0x000fce0008000f00 */
.L_x_179:
[----:B-1----:R1:W2:Y:S02]  /*a2a0*/  SYNCS.PHASECHK.TRANS64.TRYWAIT P0, [R0+URZ], R3 ;  /* 0x00000003000075a7 */ /* 0x0022a400080011ff */
[----:B--2---:R-:W-:Y:S05]  /*a2b0*/  @!P0 NANOSLEEP.SYNCS 0x989680 ;  /* 0x009896800000895d */ /* 0x004fea0003900000 */
[----:B------:R-:W2:Y:S02]  /*a2c0*/  @!P0 SYNCS.PHASECHK.TRANS64 P0, [R0+URZ], R3 ;  /* 0x00000003000085a7 */ /* 0x000ea400080010ff */
[----:B--2---:R-:W-:Y:S05]  /*a2d0*/  @!P0 BRA `(.L_x_179) ;  /* 0xfffffffc00f08947 */ /* 0x004fea000383ffff */
[----:B------:R-:W-:Y:S05]  /*a2e0*/  BRA `(.L_x_180) ;  /* 0xffffff9000187947 */ /* 0x000fea000383ffff */
.L_x_53:
[----:B------:R-:W-:-:S07]  /*a2f0*/  MOV R0, UR5 ;  /* 0x0000000500007c02 */ /* 0x000fce0008000f00 */
.L_x_181:
[----:B-1----:R1:W2:Y:S02]  /*a300*/  SYNCS.PHASECHK.TRANS64.TRYWAIT P0, [R0+URZ], R3 ;  /* 0x00000003000075a7 */ /* 0x0022a400080011ff */
[----:B--2---:R-:W-:Y:S05]  /*a310*/  @!P0 NANOSLEEP.SYNCS 0x989680 ;  /* 0x009896800000895d */ /* 0x004fea0003900000 */
[----:B------:R-:W2:Y:S02]  /*a320*/  @!P0 SYNCS.PHASECHK.TRANS64 P0, [R0+URZ], R3 ;  /* 0x00000003000085a7 */ /* 0x000ea400080010ff */
[----:B--2---:R-:W-:Y:S05]  /*a330*/  @!P0 BRA `(.L_x_181) ;  /* 0xfffffffc00f08947 */ /* 0x004fea000383ffff */
[----:B------:R-:W-:Y:S05]  /*a340*/  BRA `(.L_x_182) ;  /* 0xffffff9000247947 */ /* 0x000fea000383ffff */
.L_x_54:
[----:B------:R-:W-:-:S07]  /*a350*/  MOV R0, UR5 ;  /* 0x0000000500007c02 */ /* 0x000fce0008000f00 */
.L_x_183:
[----:B-1----:R1:W2:Y:S02]  /*a360*/  SYNCS.PHASECHK.TRANS64.TRYWAIT P0, [R0+URZ], R3 ;  /* 0x00000003000075a7 */ /* 0x0022a400080011ff */
[----:B--2---:R-:W-:Y:S05]  /*a370*/  @!P0 NANOSLEEP.SYNCS 0x989680 ;  /* 0x009896800000895d */ /* 0x004fea0003900000 */
[----:B------:R-:W2:Y:S02]  /*a380*/  @!P0 SYNCS.PHASECHK.TRANS64 P0, [R0+URZ], R3 ;  /* 0x00000003000085a7 */ /* 0x000ea400080010ff */
[----:B--2---:R-:W-:Y:S05]  /*a390*/  @!P0 BRA `(.L_x_183) ;  /* 0xfffffffc00f08947 */ /* 0x004fea000383ffff */
[----:B------:R-:W-:Y:S05]  /*a3a0*/  BRA `(.L_x_184) ;  /* 0xffffff9000307947 */ /* 0x000fea000383ffff */
.L_x_55:
[----:B------:R-:W-:-:S07]  /*a3b0*/  MOV R0, UR5 ;  /* 0x0000000500007c02 */ /* 0x000fce0008000f00 */
.L_x_185:
[----:B-1----:R1:W2:Y:S02]  /*a3c0*/  SYNCS.PHASECHK.TRANS64.TRYWAIT P0, [R0+URZ], R3 ;  /* 0x00000003000075a7 */ /* 0x0022a400080011ff */
[----:B--2---:R-:W-:Y:S05]  /*a3d0*/  @!P0 NANOSLEEP.SYNCS 0x989680 ;  /* 0x009896800000895d */ /* 0x004fea0003900000 */
[----:B------:R-:W2:Y:S02]  /*a3e0*/  @!P0 SYNCS.PHASECHK.TRANS64 P0, [R0+URZ], R3 ;  /* 0x00000003000085a7 */ /* 0x000ea400080010ff */
[----:B--2---:R-:W-:Y:S05]  /*a3f0*/  @!P0 BRA `(.L_x_185) ;  /* 0xfffffffc00f08947 */ /* 0x004fea000383ffff */
[----:B------:R-:W-:Y:S05]  /*a400*/  BRA `(.L_x_186) ;  /* 0xffffff90003c7947 */ /* 0x000fea000383ffff */
.L_x_56:
[----:B------:R-:W-:-:S07]  /*a410*/  MOV R0, UR5 ;  /* 0x0000000500007c02 */ /* 0x000fce0008000f00 */
.L_x_187:
[----:B-1----:R1:W2:Y:S02]  /*a420*/  SYNCS.PHASECHK.TRANS64.TRYWAIT P0, [R0+URZ], R3 ;  /* 0x00000003000075a7 */ /* 0x0022a400080011ff */
[----:B--2---:R-:W-:Y:S05]  /*a430*/  @!P0 NANOSLEEP.SYNCS 0x989680 ;  /* 0x009896800000895d */ /* 0x004fea0003900000 */
[----:B------:R-:W2:Y:S02]  /*a440*/  @!P0 SYNCS.PHASECHK.TRANS64 P0, [R0+URZ], R3 ;  /* 0x00000003000085a7 */ /* 0x000ea400080010ff */
[----:B--2---:R-:W-:Y:S05]  /*a450*/  @!P0 BRA `(.L_x_187) ;  /* 0xfffffffc00f08947 */ /* 0x004fea000383ffff */
[----:B------:R-:W-:Y:S05]  /*a460*/  BRA `(.L_x_188) ;  /* 0xffffff9000487947 */ /* 0x000fea000383ffff */
.L_x_57:
[----:B------:R-:W-:-:S07]  /*a470*/  MOV R0, UR5 ;  /* 0x0000000500007c02 */ /* 0x000fce0008000f00 */
.L_x_189:
[----:B-1----:R1:W2:Y:S02]  /*a480*/  SYNCS.PHASECHK.TRANS64.TRYWAIT P0, [R0+URZ], R3 ;  /* 0x00000003000075a7 */ /* 0x0022a400080011ff */
[----:B--2---:R-:W-:Y:S05]  /*a490*/  @!P0 NANOSLEEP.SYNCS 0x989680 ;  /* 0x009896800000895d */ /* 0x004fea0003900000 */
[----:B------:R-:W2:Y:S02]  /*a4a0*/  @!P0 SYNCS.PHASECHK.TRANS64 P0, [R0+URZ], R3 ;  /* 0x00000003000085a7 */ /* 0x000ea400080010ff */
[----:B--2---:R-:W-:Y:S05]  /*a4b0*/  @!P0 BRA `(.L_x_189) ;  /* 0xfffffffc00f08947 */ /* 0x004fea000383ffff */
[----:B------:R-:W-:Y:S05]  /*a4c0*/  BRA `(.L_x_190) ;  /* 0xffffff9000547947 */ /* 0x000fea000383ffff */
.L_x_58:
[----:B------:R-:W-:-:S07]  /*a4d0*/  MOV R0, UR5 ;  /* 0x0000000500007c02 */ /* 0x000fce0008000f00 */
.L_x_191:
[----:B-1----:R1:W2:Y:S02]  /*a4e0*/  SYNCS.PHASECHK.TRANS64.TRYWAIT P0, [R0+URZ], R3 ;  /* 0x00000003000075a7 */ /* 0x0022a400080011ff */
[----:B--2---:R-:W-:Y:S05]  /*a4f0*/  @!P0 NANOSLEEP.SYNCS 0x989680 ;  /* 0x009896800000895d */ /* 0x004fea0003900000 */
[----:B------:R-:W2:Y:S02]  /*a500*/  @!P0 SYNCS.PHASECHK.TRANS64 P0, [R0+URZ], R3 ;  /* 0x00000003000085a7 */ /* 0x000ea400080010ff */
[----:B--2---:R-:W-:Y:S05]  /*a510*/  @!P0 BRA `(.L_x_191) ;  /* 0xfffffffc00f08947 */ /* 0x004fea000383ffff */
[----:B------:R-:W-:Y:S05]  /*a520*/  BRA `(.L_x_192) ;  /* 0xffffff9000607947 */ /* 0x000fea000383ffff */
.L_x_59:
[----:B------:R-:W-:-:S07]  /*a530*/  MOV R0, UR5 ;  /* 0x0000000500007c02 */ /* 0x000fce0008000f00 */
.L_x_193:
[----:B-1----:R1:W2:Y:S02]  /*a540*/  SYNCS.PHASECHK.TRANS64.TRYWAIT P0, [R0+URZ], R3 ;  /* 0x00000003000075a7 */ /* 0x0022a400080011ff */
[----:B--2---:R-:W-:Y:S05]  /*a550*/  @!P0 NANOSLEEP.SYNCS 0x989680 ;  /* 0x009896800000895d */ /* 0x004fea0003900000 */
[----:B------:R-:W2:Y:S02]  /*a560*/  @!P0 SYNCS.PHASECHK.TRANS64 P0, [R0+URZ], R3 ;  /* 0x00000003000085a7 */ /* 0x000ea400080010ff */
[----:B--2---:R-:W-:Y:S05]  /*a570*/  @!P0 BRA `(.L_x_193) ;  /* 0xfffffffc00f08947 */ /* 0x004fea000383ffff */
[----:B------:R-:W-:Y:S05]  /*a580*/  BRA `(.L_x_194) ;  /* 0xffffff90006c7947 */ /* 0x000fea000383ffff */
.L_x_60:
[----:B------:R-:W-:-:S07]  /*a590*/  MOV R0, UR5 ;  /* 0x0000000500007c02 */ /* 0x000fce0008000f00 */
.L_x_195:
[----:B-1----:R1:W2:Y:S02]  /*a5a0*/  SYNCS.PHASECHK.TRANS64.TRYWAIT P0, [R0+URZ], R3 ;  /* 0x00000003000075a7 */ /* 0x0022a400080011ff */
[----:B--2---:R-:W-:Y:S05]  /*a5b0*/  @!P0 NANOSLEEP.SYNCS 0x989680 ;  /* 0x009896800000895d */ /* 0x004fea0003900000 */
[----:B------:R-:W2:Y:S02]  /*a5c0*/  @!P0 SYNCS.PHASECHK.TRANS64 P0, [R0+URZ], R3 ;  /* 0x00000003000085a7 */ /* 0x000ea400080010ff */
[----:B--2---:R-:W-:Y:S05]  /*a5d0*/  @!P0 BRA `(.L_x_195) ;  /* 0xfffffffc00f08947 */ /* 0x004fea000383ffff */
[----:B------:R-:W-:Y:S05]  /*a5e0*/  BRA `(.L_x_196) ;  /* 0xffffff9000787947 */ /* 0x000fea000383ffff */
.L_x_61:
[----:B------:R-:W-:-:S07]  /*a5f0*/  MOV R0, UR5 ;  /* 0x0000000500007c02 */ /* 0x000fce0008000f00 */
.L_x_197:
[----:B-1----:R1:W2:Y:S02]  /*a600*/  SYNCS.PHASECHK.TRANS64.TRYWAIT P0, [R0+URZ], R3 ;  /* 0x00000003000075a7 */ /* 0x0022a400080011ff */
[----:B--2---:R-:W-:Y:S05]  /*a610*/  @!P0 NANOSLEEP.SYNCS 0x989680 ;  /* 0x009896800000895d */ /* 0x004fea0003900000 */
[----:B------:R-:W2:Y:S02]  /*a620*/  @!P0 SYNCS.PHASECHK.TRANS64 P0, [R0+URZ], R3 ;  /* 0x00000003000085a7 */ /* 0x000ea400080010ff */
[----:B--2---:R-:W-:Y:S05]  /*a630*/  @!P0 BRA `(.L_x_197) ;  /* 0xfffffffc00f08947 */ /* 0x004fea000383ffff */
[----:B------:R-:W-:Y:S05]  /*a640*/  BRA `(.L_x_198) ;  /* 0xffffff9000847947 */ /* 0x000fea000383ffff */
.L_x_62:
[----:B------:R-:W-:-:S07]  /*a650*/  MOV R0, UR5 ;  /* 0x0000000500007c02 */ /* 0x000fce0008000f00 */
.L_x_199:
[----:B-1----:R1:W2:Y:S02]  /*a660*/  SYNCS.PHASECHK.TRANS64.TRYWAIT P0, [R0+URZ], R3 ;  /* 0x00000003000075a7 */ /* 0x0022a400080011ff */
[----:B--2---:R-:W-:Y:S05]  /*a670*/  @!P0 NANOSLEEP.SYNCS 0x989680 ;  /* 0x009896800000895d */ /* 0x004fea0003900000 */
[----:B------:R-:W2:Y:S02]  /*a680*/  @!P0 SYNCS.PHASECHK.TRANS64 P0, [R0+URZ], R3 ;  /* 0x00000003000085a7 */ /* 0x000ea400080010ff */
[----:B--2---:R-:W-:Y:S05]  /*a690*/  @!P0 BRA `(.L_x_199) ;  /* 0xfffffffc00f08947 */ /* 0x004fea000383ffff */
[----:B------:R-:W-:Y:S05]  /*a6a0*/  BRA `(.L_x_200) ;  /* 0xffffff9000907947 */ /* 0x000fea000383ffff */
.L_x_63:
[----:B------:R-:W-:-:S07]  /*a6b0*/  MOV R0, UR5 ;  /* 0x0000000500007c02 */ /* 0x000fce0008000f00 */
.L_x_201:
[----:B-1----:R1:W2:Y:S02]  /*a6c0*/  SYNCS.PHASECHK.TRANS64.TRYWAIT P0, [R0+URZ], R3 ;  /* 0x00000003000075a7 */ /* 0x0022a400080011ff */
[----:B--2---:R-:W-:Y:S05]  /*a6d0*/  @!P0 NANOSLEEP.SYNCS 0x989680 ;  /* 0x009896800000895d */ /* 0x004fea0003900000 */
[----:B------:R-:W2:Y:S02]  /*a6e0*/  @!P0 SYNCS.PHASECHK.TRANS64 P0, [R0+URZ], R3 ;  /* 0x00000003000085a7 */ /* 0x000ea400080010ff */
[----:B--2---:R-:W-:Y:S05]  /*a6f0*/  @!P0 BRA `(.L_x_201) ;  /* 0xfffffffc00f08947 */ /* 0x004fea000383ffff */
[----:B------:R-:W-:Y:S05]  /*a700*/  BRA `(.L_x_202) ;  /* 0xffffff90009c7947 */ /* 0x000fea000383ffff */
.L_x_64:
[----:B------:R-:W-:-:S07]  /*a710*/  MOV R0, UR5 ;  /* 0x0000000500007c02 */ /* 0x000fce0008000f00 */
.L_x_203:
[----:B-1----:R1:W2:Y:S02]  /*a720*/  SYNCS.PHASECHK.TRANS64.TRYWAIT P0, [R0+URZ], R3 ;  /* 0x00000003000075a7 */ /* 0x0022a400080011ff */
[----:B--2---:R-:W-:Y:S05]  /*a730*/  @!P0 NANOSLEEP.SYNCS 0x989680 ;  /* 0x009896800000895d */ /* 0x004fea0003900000 */
[----:B------:R-:W2:Y:S02]  /*a740*/  @!P0 SYNCS.PHASECHK.TRANS64 P0, [R0+URZ], R3 ;  /* 0x00000003000085a7 */ /* 0x000ea400080010ff */
[----:B--2---:R-:W-:Y:S05]  /*a750*/  @!P0 BRA `(.L_x_203) ;  /* 0xfffffffc00f08947 */ /* 0x004fea000383ffff */
[----:B------:R-:W-:Y:S05]  /*a760*/  BRA `(.L_x_204) ;  /* 0xffffff9000a87947 */ /* 0x000fea000383ffff */
.L_x_65:
[----:B------:R-:W-:-:S07]  /*a770*/  MOV R0, UR5 ;  /* 0x0000000500007c02 */ /* 0x000fce0008000f00 */
.L_x_205:
[----:B-1----:R1:W2:Y:S02]  /*a780*/  SYNCS.PHASECHK.TRANS64.TRYWAIT P0, [R0+URZ], R3 ;  /* 0x00000003000075a7 */ /* 0x0022a400080011ff */
[----:B--2---:R-:W-:Y:S05]  /*a790*/  @!P0 NANOSLEEP.SYNCS 0x989680 ;  /* 0x009896800000895d */ /* 0x004fea0003900000 */
[----:B------:R-:W2:Y:S02]  /*a7a0*/  @!P0 SYNCS.PHASECHK.TRANS64 P0, [R0+URZ], R3 ;  /* 0x00000003000085a7 */ /* 0x000ea400080010ff */
[----:B--2---:R-:W-:Y:S05]  /*a7b0*/  @!P0 BRA `(.L_x_205) ;  /* 0xfffffffc00f08947 */ /* 0x004fea000383ffff */
[----:B------:R-:W-:Y:S05]  /*a7c0*/  BRA `(.L_x_206) ;  /* 0xffffff9000b47947 */ /* 0x000fea000383ffff */
.L_x_66:
[----:B------:R-:W-:-:S07]  /*a7d0*/  MOV R0, UR5 ;  /* 0x0000000500007c02 */ /* 0x000fce0008000f00 */
.L_x_207:
[----:B-1----:R1:W2:Y:S02]  /*a7e0*/  SYNCS.PHASECHK.TRANS64.TRYWAIT P0, [R0+URZ], R3 ;  /* 0x00000003000075a7 */ /* 0x0022a400080011ff */
[----:B--2---:R-:W-:Y:S05]  /*a7f0*/  @!P0 NANOSLEEP.SYNCS 0x989680 ;  /* 0x009896800000895d */ /* 0x004fea0003900000 */
[----:B------:R-:W2:Y:S02]  /*a800*/  @!P0 SYNCS.PHASECHK.TRANS64 P0, [R0+URZ], R3 ;  /* 0x00000003000085a7 */ /* 0x000ea400080010ff */
[----:B--2---:R-:W-:Y:S05]  /*a810*/  @!P0 BRA `(.L_x_207) ;  /* 0xfffffffc00f08947 */ /* 0x004fea000383ffff */
[----:B------:R-:W-:Y:S05]  /*a820*/  BRA `(.L_x_208) ;  /* 0xffffff9000c07947 */ /* 0x000fea000383ffff */
.L_x_67:
[----:B------:R-:W-:-:S07]  /*a830*/  MOV R0, UR5 ;  /* 0x0000000500007c02 */ /* 0x000fce0008000f00 */
.L_x_209:
[----:B-1----:R1:W2:Y:S02]  /*a840*/  SYNCS.PHASECHK.TRANS64.TRYWAIT P0, [R0+URZ], R3 ;  /* 0x00000003000075a7 */ /* 0x0022a400080011ff */
[----:B--2---:R-:W-:Y:S05]  /*a850*/  @!P0 NANOSLEEP.SYNCS 0x989680 ;  /* 0x009896800000895d */ /* 0x004fea0003900000 */
[----:B------:R-:W2:Y:S02]  /*a860*/  @!P0 SYNCS.PHASECHK.TRANS64 P0, [R0+URZ], R3 ;  /* 0x00000003000085a7 */ /* 0x000ea400080010ff */
[----:B--2---:R-:W-:Y:S05]  /*a870*/  @!P0 BRA `(.L_x_209) ;  /* 0xfffffffc00f08947 */ /* 0x004fea000383ffff */
[----:B------:R-:W-:Y:S05]  /*a880*/  BRA `(.L_x_210) ;  /* 0xffffff9000cc7947 */ /* 0x000fea000383ffff */
.L_x_68:
[----:B------:R-:W-:-:S07]  /*a890*/  MOV R0, UR5 ;  /* 0x0000000500007c02 */ /* 0x000fce0008000f00 */
.L_x_211:
[----:B-1----:R1:W2:Y:S02]  /*a8a0*/  SYNCS.PHASECHK.TRANS64.TRYWAIT P0, [R0+URZ], R3 ;  /* 0x00000003000075a7 */ /* 0x0022a400080011ff */
[----:B--2---:R-:W-:Y:S05]  /*a8b0*/  @!P0 NANOSLEEP.SYNCS 0x989680 ;  /* 0x009896800000895d */ /* 0x004fea0003900000 */
[----:B------:R-:W2:Y:S02]  /*a8c0*/  @!P0 SYNCS.PHASECHK.TRANS64 P0, [R0+URZ], R3 ;  /* 0x00000003000085a7 */ /* 0x000ea400080010ff */
[----:B--2---:R-:W-:Y:S05]  /*a8d0*/  @!P0 BRA `(.L_x_211) ;  /* 0xfffffffc00f08947 */ /* 0x004fea000383ffff */
[----:B------:R-:W-:Y:S05]  /*a8e0*/  BRA `(.L_x_212) ;  /* 0xffffff9000d87947 */ /* 0x000fea000383ffff */
.L_x_69:
[----:B------:R-:W-:-:S07]  /*a8f0*/  MOV R0, UR5 ;  /* 0x0000000500007c02 */ /* 0x000fce0008000f00 */
.L_x_213:
[----:B-1----:R1:W2:Y:S02]  /*a900*/  SYNCS.PHASECHK.TRANS64.TRYWAIT P0, [R0+URZ], R3 ;  /* 0x00000003000075a7 */ /* 0x0022a400080011ff */
[----:B--2---:R-:W-:Y:S05]  /*a910*/  @!P0 NANOSLEEP.SYNCS 0x989680 ;  /* 0x009896800000895d */ /* 0x004fea0003900000 */
[----:B------:R-:W2:Y:S02]  /*a920*/  @!P0 SYNCS.PHASECHK.TRANS64 P0, [R0+URZ], R3 ;  /* 0x00000003000085a7 */ /* 0x000ea400080010ff */
[----:B--2---:R-:W-:Y:S05]  /*a930*/  @!P0 BRA `(.L_x_213) ;  /* 0xfffffffc00f08947 */ /* 0x004fea000383ffff */
[----:B------:R-:W-:Y:S05]  /*a940*/  BRA `(.L_x_214) ;  /* 0xffffff9000e47947 */ /* 0x000fea000383ffff */
.L_x_70:
[----:B------:R-:W-:-:S07]  /*a950*/  MOV R0, UR5 ;  /* 0x0000000500007c02 */ /* 0x000fce0008000f00 */
.L_x_215:
[----:B-1----:R1:W2:Y:S02]  /*a960*/  SYNCS.PHASECHK.TRANS64.TRYWAIT P0, [R0+URZ], R3 ;  /* 0x00000003000075a7 */ /* 0x0022a400080011ff */
[----:B--2---:R-:W-:Y:S05]  /*a970*/  @!P0 NANOSLEEP.SYNCS 0x989680 ;  /* 0x009896800000895d */ /* 0x004fea0003900000 */
[----:B------:R-:W2:Y:S02]  /*a980*/  @!P0 SYNCS.PHASECHK.TRANS64 P0, [R0+URZ], R3 ;  /* 0x00000003000085a7 */ /* 0x000ea400080010ff */
[----:B--2---:R-:W-:Y:S05]  /*a990*/  @!P0 BRA `(.L_x_215) ;  /* 0xfffffffc00f08947 */ /* 0x004fea000383ffff */
[----:B------:R-:W-:Y:S05]  /*a9a0*/  BRA `(.L_x_216) ;  /* 0xffffff9000f07947 */ /* 0x000fea000383ffff */
.L_x_71:
[----:B------:R-:W-:-:S07]  /*a9b0*/  MOV R0, UR5 ;  /* 0x0000000500007c02 */ /* 0x000fce0008000f00 */
.L_x_217:
[----:B-1----:R1:W2:Y:S02]  /*a9c0*/  SYNCS.PHASECHK.TRANS64.TRYWAIT P0, [R0+URZ], R3 ;  /* 0x00000003000075a7 */ /* 0x0022a400080011ff */
[----:B--2---:R-:W-:Y:S05]  /*a9d0*/  @!P0 NANOSLEEP.SYNCS 0x989680 ;  /* 0x009896800000895d */ /* 0x004fea0003900000 */
[----:B------:R-:W2:Y:S02]  /*a9e0*/  @!P0 SYNCS.PHASECHK.TRANS64 P0, [R0+URZ], R3 ;  /* 0x00000003000085a7 */ /* 0x000ea400080010ff */
[----:B--2---:R-:W-:Y:S05]  /*a9f0*/  @!P0 BRA `(.L_x_217) ;  /* 0xfffffffc00f08947 */ /* 0x004fea000383ffff */
[----:B------:R-:W-:Y:S05]  /*aa00*/  BRA `(.L_x_218) ;  /* 0xffffff9000fc7947 */ /* 0x000fea000383ffff */
.L_x_72:
[----:B------:R-:W-:-:S07]  /*aa10*/  MOV R0, UR5 ;  /* 0x0000000500007c02 */ /* 0x000fce0008000f00 */
.L_x_219:
[----:B-1----:R1:W2:Y:S02]  /*aa20*/  SYNCS.PHASECHK.TRANS64.TRYWAIT P0, [R0+URZ], R3 ;  /* 0x00000003000075a7 */ /* 0x0022a400080011ff */
[----:B--2---:R-:W-:Y:S05]  /*aa30*/  @!P0 NANOSLEEP.SYNCS 0x989680 ;  /* 0x009896800000895d */ /* 0x004fea0003900000 */
[----:B------:R-:W2:Y:S02]  /*aa40*/  @!P0 SYNCS.PHASECHK.TRANS64 P0, [R0+URZ], R3 ;  /* 0x00000003000085a7 */ /* 0x000ea400080010ff */
[----:B--2---:R-:W-:Y:S05]  /*aa50*/  @!P0 BRA `(.L_x_219) ;  /* 0xfffffffc00f08947 */ /* 0x004fea000383ffff */
[----:B------:R-:W-:Y:S05]  /*aa60*/  BRA `(.L_x_220) ;  /* 0xffffff9400087947 */ /* 0x000fea000383ffff */
.L_x_73:
[----:B------:R-:W-:-:S07]  /*aa70*/  MOV R0, UR5 ;  /* 0x0000000500007c02 */ /* 0x000fce0008000f00 */
.L_x_221:
[----:B-1----:R1:W2:Y:S02]  /*aa80*/  SYNCS.PHASECHK.TRANS64.TRYWAIT P0, [R0+URZ], R3 ;  /* 0x00000003000075a7 */ /* 0x0022a400080011ff */
[----:B--2---:R-:W-:Y:S05]  /*aa90*/  @!P0 NANOSLEEP.SYNCS 0x989680 ;  /* 0x009896800000895d */ /* 0x004fea0003900000 */
[----:B------:R-:W2:Y:S02]  /*aaa0*/  @!P0 SYNCS.PHASECHK.TRANS64 P0, [R0+URZ], R3 ;  /* 0x00000003000085a7 */ /* 0x000ea400080010ff */
[----:B--2---:R-:W-:Y:S05]  /*aab0*/  @!P0 BRA `(.L_x_221) ;  /* 0xfffffffc00f08947 */ /* 0x004fea000383ffff */
[----:B------:R-:W-:Y:S05]  /*aac0*/  BRA `(.L_x_222) ;  /* 0xffffff9400147947 */ /* 0x000fea000383ffff */
.L_x_74:
[----:B------:R-:W-:-:S07]  /*aad0*/  MOV R0, UR5 ;  /* 0x0000000500007c02 */ /* 0x000fce0008000f00 */
.L_x_223:
[----:B-1----:R1:W2:Y:S02]  /*aae0*/  SYNCS.PHASECHK.TRANS64.TRYWAIT P0, [R0+URZ], R3 ;  /* 0x00000003000075a7 */ /* 0x0022a400080011ff */
[----:B--2---:R-:W-:Y:S05]  /*aaf0*/  @!P0 NANOSLEEP.SYNCS 0x989680 ;  /* 0x009896800000895d */ /* 0x004fea0003900000 */
[----:B------:R-:W2:Y:S02]  /*ab00*/  @!P0 SYNCS.PHASECHK.TRANS64 P0, [R0+URZ], R3 ;  /* 0x00000003000085a7 */ /* 0x000ea400080010ff */
[----:B--2---:R-:W-:Y:S05]  /*ab10*/  @!P0 BRA `(.L_x_223) ;  /* 0xfffffffc00f08947 */ /* 0x004fea000383ffff */
[----:B------:R-:W-:Y:S05]  /*ab20*/  BRA `(.L_x_224) ;  /* 0xffffff9400207947 */ /* 0x000fea000383ffff */
.L_x_75:
[----:B------:R-:W-:-:S07]  /*ab30*/  MOV R0, UR5 ;  /* 0x0000000500007c02 */ /* 0x000fce0008000f00 */
.L_x_225:
[----:B-1----:R1:W2:Y:S02]  /*ab40*/  SYNCS.PHASECHK.TRANS64.TRYWAIT P0, [R0+URZ], R3 ;  /* 0x00000003000075a7 */ /* 0x0022a400080011ff */
[----:B--2---:R-:W-:Y:S05]  /*ab50*/  @!P0 NANOSLEEP.SYNCS 0x989680 ;  /* 0x009896800000895d */ /* 0x004fea0003900000 */
[----:B------:R-:W2:Y:S02]  /*ab60*/  @!P0 SYNCS.PHASECHK.TRANS64 P0, [R0+URZ], R3 ;  /* 0x00000003000085a7 */ /* 0x000ea400080010ff */
[----:B--2---:R-:W-:Y:S05]  /*ab70*/  @!P0 BRA `(.L_x_225) ;  /* 0xfffffffc00f08947 */ /* 0x004fea000383ffff */
[----:B------:R-:W-:Y:S05]  /*ab80*/  BRA `(.L_x_226) ;  /* 0xffffff94002c7947 */ /* 0x000fea000383ffff */
.L_x_76:
[----:B------:R-:W-:-:S07]  /*ab90*/  MOV R0, UR5 ;  /* 0x0000000500007c02 */ /* 0x000fce0008000f00 */
.L_x_227:
[----:B-1----:R1:W2:Y:S02]  /*aba0*/  SYNCS.PHASECHK.TRANS64.TRYWAIT P0, [R0+URZ], R3 ;  /* 0x00000003000075a7 */ /* 0x0022a400080011ff */
[----:B--2---:R-:W-:Y:S05]  /*abb0*/  @!P0 NANOSLEEP.SYNCS 0x989680 ;  /* 0x009896800000895d */ /* 0x004fea0003900000 */
[----:B------:R-:W2:Y:S02]  /*abc0*/  @!P0 SYNCS.PHASECHK.TRANS64 P0, [R0+URZ], R3 ;  /* 0x00000003000085a7 */ /* 0x000ea400080010ff */
[----:B--2---:R-:W-:Y:S05]  /*abd0*/  @!P0 BRA `(.L_x_227) ;  /* 0xfffffffc00f08947 */ /* 0x004fea000383ffff */
[----:B------:R-:W-:Y:S05]  /*abe0*/  BRA `(.L_x_228) ;  /* 0xffffff9400387947 */ /* 0x000fea000383ffff */
.L_x_77:
[----:B------:R-:W-:-:S07]  /*abf0*/  MOV R0, UR5 ;  /* 0x0000000500007c02 */ /* 0x000fce0008000f00 */
.L_x_229:
[----:B-1----:R1:W2:Y:S02]  /*ac00*/  SYNCS.PHASECHK.TRANS64.TRYWAIT P0, [R0+URZ], R3 ;  /* 0x00000003000075a7 */ /* 0x0022a400080011ff */
[----:B--2---:R-:W-:Y:S05]  /*ac10*/  @!P0 NANOSLEEP.SYNCS 0x989680 ;  /* 0x009896800000895d */ /* 0x004fea0003900000 */
[----:B------:R-:W2:Y:S02]  /*ac20*/  @!P0 SYNCS.PHASECHK.TRANS64 P0, [R0+URZ], R3 ;  /* 0x00000003000085a7 */ /* 0x000ea400080010ff */
[----:B--2---:R-:W-:Y:S05]  /*ac30*/  @!P0 BRA `(.L_x_229) ;  /* 0xfffffffc00f08947 */ /* 0x004fea000383ffff */
[----:B------:R-:W-:Y:S05]  /*ac40*/  BRA `(.L_x_230) ;  /* 0xffffff9400447947 */ /* 0x000fea000383ffff */
.L_x_78:
[----:B------:R-:W-:-:S07]  /*ac50*/  MOV R0, UR5 ;  /* 0x0000000500007c02 */ /* 0x000fce0008000f00 */
.L_x_231:
[----:B-1----:R1:W2:Y:S02]  /*ac60*/  SYNCS.PHASECHK.TRANS64.TRYWAIT P0, [R0+URZ], R3 ;  /* 0x00000003000075a7 */ /* 0x0022a400080011ff */
[----:B--2---:R-:W-:Y:S05]  /*ac70*/  @!P0 NANOSLEEP.SYNCS 0x989680 ;  /* 0x009896800000895d */ /* 0x004fea0003900000 */
[----:B------:R-:W2:Y:S02]  /*ac80*/  @!P0 SYNCS.PHASECHK.TRANS64 P0, [R0+URZ], R3 ;  /* 0x00000003000085a7 */ /* 0x000ea400080010ff */
[----:B--2---:R-:W-:Y:S05]  /*ac90*/  @!P0 BRA `(.L_x_231) ;  /* 0xfffffffc00f08947 */ /* 0x004fea000383ffff */
[----:B------:R-:W-:Y:S05]  /*aca0*/  BRA `(.L_x_232) ;  /* 0xffffff9400507947 */ /* 0x000fea000383ffff */
.L_x_79:
[----:B------:R-:W-:-:S07]  /*acb0*/  MOV R0, UR5 ;  /* 0x0000000500007c02 */ /* 0x000fce0008000f00 */
.L_x_233:
[----:B-1----:R1:W2:Y:S02]  /*acc0*/  SYNCS.PHASECHK.TRANS64.TRYWAIT P0, [R0+URZ], R3 ;  /* 0x00000003000075a7 */ /* 0x0022a400080011ff */
[----:B--2---:R-:W-:Y:S05]  /*acd0*/  @!P0 NANOSLEEP.SYNCS 0x989680 ;  /* 0x009896800000895d */ /* 0x004fea0003900000 */
[----:B------:R-:W2:Y:S02]  /*ace0*/  @!P0 SYNCS.PHASECHK.TRANS64 P0, [R0+URZ], R3 ;  /* 0x00000003000085a7 */ /* 0x000ea400080010ff */
[----:B--2---:R-:W-:Y:S05]  /*acf0*/  @!P0 BRA `(.L_x_233) ;  /* 0xfffffffc00f08947 */ /* 0x004fea000383ffff */
[----:B------:R-:W-:Y:S05]  /*ad00*/  BRA `(.L_x_234) ;  /* 0xffffff94005c7947 */ /* 0x000fea000383ffff */
.L_x_82:
[----:B--2---:R2:W3:Y:S02]  /*ad10*/  SYNCS.PHASECHK.TRANS64.TRYWAIT P0, [R0+URZ+0x290], R5 ;  /* 0x00029005000075a7 */ /* 0x0044e400080011ff */
[----:B---3--:R-:W-:Y:S05]  /*ad20*/  @!P0 NANOSLEEP.SYNCS 0x989680 ;  /* 0x009896800000895d */ /* 0x008fea0003900000 */
[----:B------:R-:W3:Y:S02]  /*ad30*/  @!P0 SYNCS.PHASECHK.TRANS64 P0, [R0+URZ+0x290], R5 ;  /* 0x00029005000085a7 */ /* 0x000ee400080010ff */
[----:B---3--:R-:W-:Y:S05]  /*ad40*/  @!P0 BRA `(.L_x_82) ;  /* 0xfffffffc00f08947 */ /* 0x008fea000383ffff */
[----:B------:R-:W-:Y:S05]  /*ad50*/  BRA `(.L_x_235) ;  /* 0xffffff9400b87947 */ /* 0x000fea000383ffff */
.L_x_83:
[----:B------:R-:W-:-:S07]  /*ad60*/  MOV R0, UR4 ;  /* 0x0000000400007c02 */ /* 0x000fce0008000f00 */
.L_x_236:
[----:B--2---:R2:W3:Y:S02]  /*ad70*/  SYNCS.PHASECHK.TRANS64.TRYWAIT P0, [R0+URZ+0x260], R7 ;  /* 0x00026007000075a7 */ /* 0x0044e400080011ff */
[----:B---3--:R-:W-:Y:S05]  /*ad80*/  @!P0 NANOSLEEP.SYNCS 0x989680 ;  /* 0x009896800000895d */ /* 0x008fea0003900000 */
[----:B------:R-:W3:Y:S02]  /*ad90*/  @!P0 SYNCS.PHASECHK.TRANS64 P0, [R0+URZ+0x260], R7 ;  /* 0x00026007000085a7 */ /* 0x000ee400080010ff */
[----:B---3--:R-:W-:Y:S05]  /*ada0*/  @!P0 BRA `(.L_x_236) ;  /* 0xfffffffc00f08947 */ /* 0x008fea000383ffff */
[----:B------:R-:W-:Y:S05]  /*adb0*/  BRA `(.L_x_237) ;  /* 0xffffff9400c87947 */ /* 0x000fea000383ffff */
.L_x_84:
[----:B--2---:R2:W3:Y:S02]  /*adc0*/  SYNCS.PHASECHK.TRANS64.TRYWAIT P1, [R0+URZ+0x250], R5 ;  /* 0x00025005000075a7 */ /* 0x0044e400080211ff */
[----:B---3--:R-:W-:Y:S05]  /*add0*/  @!P1 NANOSLEEP.SYNCS 0x989680 ;  /* 0x009896800000995d */ /* 0x008fea0003900000 */
[----:B------:R-:W3:Y:S02]  /*ade0*/  @!P1 SYNCS.PHASECHK.TRANS64 P1, [R0+URZ+0x250], R5 ;  /* 0x00025005000095a7 */ /* 0x000ee400080210ff */
[----:B---3--:R-:W-:Y:S05]  /*adf0*/  @!P1 BRA `(.L_x_84) ;  /* 0xfffffffc00f09947 */ /* 0x008fea000383ffff */
[----:B------:R-:W-:Y:S05]  /*ae00*/  BRA `(.L_x_238) ;  /* 0xffffff9400f87947 */ /* 0x000fea000383ffff */
.L_x_87:
[----:B------:R-:W-:-:S07]  /*ae10*/  MOV R0, UR4 ;  /* 0x0000000400007c02 */ /* 0x000fce0008000f00 */
.L_x_239:
[----:B--2---:R2:W3:Y:S02]  /*ae20*/  SYNCS.PHASECHK.TRANS64.TRYWAIT P0, [R0+URZ+0x260], R3 ;  /* 0x00026003000075a7 */ /* 0x0044e400080011ff */
[----:B---3--:R-:W-:Y:S05]  /*ae30*/  @!P0 NANOSLEEP.SYNCS 0x989680 ;  /* 0x009896800000895d */ /* 0x008fea0003900000 */
[----:B------:R-:W3:Y:S02]  /*ae40*/  @!P0 SYNCS.PHASECHK.TRANS64 P0, [R0+URZ+0x260], R3 ;  /* 0x00026003000085a7 */ /* 0x000ee400080010ff */
[----:B---3--:R-:W-:Y:S05]  /*ae50*/  @!P0 BRA `(.L_x_239) ;  /* 0xfffffffc00f08947 */ /* 0x008fea000383ffff */
[----:B------:R-:W-:Y:S05]  /*ae60*/  BRA `(.L_x_86) ;  /* 0xffffff98004c7947 */ /* 0x000fea000383ffff */
.L_x_96:
[----:B--2---:R-:W-:-:S04]  /*ae70*/  MOV R5, UR5 ;  /* 0x0000000500057c02 */ /* 0x004fc80008000f00 */
[----:B------:R2:W3:Y:S03]  /*ae80*/  SYNCS.PHASECHK.TRANS64.TRYWAIT P0, [R5+URZ+0x8], R6 ;  /* 0x00000806050075a7 */ /* 0x0004e600080011ff */
[----:B---3--:R-:W-:Y:S05]  /*ae90*/  @!P0 NANOSLEEP.SYNCS 0x989680 ;  /* 0x009896800000895d */ /* 0x008fea0003900000 */
[----:B------:R-:W3:Y:S02]  /*aea0*/  @!P0 SYNCS.PHASECHK.TRANS64 P0, [R5+URZ+0x8], R6 ;  /* 0x00000806050085a7 */ /* 0x000ee400080010ff */
[----:B---3--:R-:W-:Y:S05]  /*aeb0*/  @!P0 BRA `(.L_x_96) ;  /* 0xfffffffc00ec8947 */ /* 0x008fea000383ffff */
[----:B------:R-:W-:Y:S05]  /*aec0*/  BRA `(.L_x_95) ;  /* 0xffffff9c00007947 */ /* 0x000fea000383ffff */
.L_x_98:
[----:B------:R-:W-:Y:S01]  /*aed0*/  BSSY B0, `(.L_x_240) ;  /* 0x0000006000007945 */ /* 0x000fe20003800000 */
[----:B------:R-:W-:-:S07]  /*aee0*/  MOV R15, 0xffffffff ;  /* 0xffffffff000f7802 */ /* 0x000fce0000000f00 */
[----:B-12--5:R-:W-:Y:S05]  /*aef0*/  WARPSYNC.COLLECTIVE R15, `(.L_x_241) ;  /* 0x000000000f0c7348 */ /* 0x026fea0003c00000 */
[----:B------:R-:W-:Y:S02]  /*af00*/  ELECT P6, UR79, PT ;  /* 0x00000000004f782f */ /* 0x000fe400038c0000 */
[----:B------:R-:W-:Y:S01]  /*af10*/  MOV R14, UR79 ;  /* 0x0000004f000e7c02 */ /* 0x000fe20008000f00 */
[----:B-12--5:R-:W-:Y:S10]  /*af20*/  ENDCOLLECTIVE ;  /* 0x000000000000791b */ /* 0x026ff40003800000 */
.L_x_241:
[----:B------:R-:W-:Y:S05]  /*af30*/  BSYNC B0 ;  /* 0x0000000000007941 */ /* 0x000fea0003800000 */
.L_x_240:
[----:B------:R-:W-:Y:S01]  /*af40*/  PLOP3.LUT P0, PT, P6, PT, PT, 0x80, 0x8 ;  /* 0x000000000008781c */ /* 0x000fe2000370f070 */
[----:B------:R-:W-:-:S12]  /*af50*/  BRA `(.L_x_242) ;  /* 0xffffff9c002c7947 */ /* 0x000fd8000383ffff */
.L_x_100:
[----:B--2---:R-:W-:-:S04]  /*af60*/  MOV R3, UR5 ;  /* 0x0000000500037c02 */ /* 0x004fc80008000f00 */
[----:B------:R2:W3:Y:S03]  /*af70*/  SYNCS.PHASECHK.TRANS64.TRYWAIT P0, [R3+URZ+0x8], R4 ;  /* 0x00000804030075a7 */ /* 0x0004e600080011ff */
[----:B---3--:R-:W-:Y:S05]  /*af80*/  @!P0 NANOSLEEP.SYNCS 0x989680 ;  /* 0x009896800000895d */ /* 0x008fea0003900000 */
[----:B------:R-:W3:Y:S02]  /*af90*/  @!P0 SYNCS.PHASECHK.TRANS64 P0, [R3+URZ+0x8], R4 ;  /* 0x00000804030085a7 */ /* 0x000ee400080010ff */
[----:B---3--:R-:W-:Y:S05]  /*afa0*/  @!P0 BRA `(.L_x_100) ;  /* 0xfffffffc00ec8947 */ /* 0x008fea000383ffff */
[----:B------:R-:W-:Y:S05]  /*afb0*/  BRA `(.L_x_99) ;  /* 0xffffff9c00307947 */ /* 0x000fea000383ffff */
.L_x_101:
[----:B-1----:R1:W2:Y:S02]  /*afc0*/  SYNCS.PHASECHK.TRANS64.TRYWAIT P0, [R2+URZ+0x250], R5 ;  /* 0x00025005020075a7 */ /* 0x0022a400080011ff */
[----:B--2---:R-:W-:Y:S05]  /*afd0*/  @!P0 NANOSLEEP.SYNCS 0x989680 ;  /* 0x009896800000895d */ /* 0x004fea0003900000 */
[----:B------:R-:W2:Y:S02]  /*afe0*/  @!P0 SYNCS.PHASECHK.TRANS64 P0, [R2+URZ+0x250], R5 ;  /* 0x00025005020085a7 */ /* 0x000ea400080010ff */
[----:B--2---:R-:W-:Y:S05]  /*aff0*/  @!P0 BRA `(.L_x_101) ;  /* 0xfffffffc00f08947 */ /* 0x004fea000383ffff */
[----:B------:R-:W-:Y:S05]  /*b000*/  BRA `(.L_x_243) ;  /* 0xffffffa000407947 */ /* 0x000fea000383ffff */
.L_x_105:
[----:B------:R-:W-:-:S07]  /*b010*/  MOV R0, UR32 ;  /* 0x0000002000007c02 */ /* 0x000fce0008000f00 */
.L_x_244:
[----:B-1----:R1:W2:Y:S02]  /*b020*/  SYNCS.PHASECHK.TRANS64.TRYWAIT P0, [R0+URZ+0x280], R5 ;  /* 0x00028005000075a7 */ /* 0x0022a400080011ff */
[----:B--2---:R-:W-:Y:S05]  /*b030*/  @!P0 NANOSLEEP.SYNCS 0x989680 ;  /* 0x009896800000895d */ /* 0x004fea0003900000 */
[----:B------:R-:W2:Y:S02]  /*b040*/  @!P0 SYNCS.PHASECHK.TRANS64 P0, [R0+URZ+0x280], R5 ;  /* 0x00028005000085a7 */ /* 0x000ea400080010ff */
[----:B--2---:R-:W-:Y:S05]  /*b050*/  @!P0 BRA `(.L_x_244) ;  /* 0xfffffffc00f08947 */ /* 0x004fea000383ffff */
[----:B------:R-:W-:Y:S05]  /*b060*/  BRA `(.L_x_245) ;  /* 0xffffffa400d47947 */ /* 0x000fea000383ffff */
.L_x_108:
[----:B------:R-:W-:Y:S07]  /*b070*/  MOV R0, UR7 ;  /* 0x0000000700007c02 */ /* 0x000fee0008000f00 */
.L_x_246:
[----:B-1----:R1:W2:Y:S02]  /*b080*/  SYNCS.PHASECHK.TRANS64.TRYWAIT P0, [R0+URZ], R5 ;  /* 0x00000005000075a7 */ /* 0x0022a400080011ff */
[----:B--2---:R-:W-:Y:S05]  /*b090*/  @!P0 NANOSLEEP.SYNCS 0x989680 ;  /* 0x009896800000895d */ /* 0x004fea0003900000 */
[----:B------:R-:W2:Y:S02]  /*b0a0*/  @!P0 SYNCS.PHASECHK.TRANS64 P0, [R0+URZ], R5 ;  /* 0x00000005000085a7 */ /* 0x000ea400080010ff */
[----:B--2---:R-:W-:Y:S05]  /*b0b0*/  @!P0 BRA `(.L_x_246) ;  /* 0xfffffffc00f08947 */ /* 0x004fea000383ffff */
[----:B------:R-:W-:Y:S05]  /*b0c0*/  BRA `(.L_x_107) ;  /* 0xffffffa800007947 */ /* 0x000fea000383ffff */
.L_x_112:
[----:B-1----:R-:W-:-:S07]  /*b0d0*/  MOV R0, UR4 ;  /* 0x0000000400007c02 */ /* 0x002fce0008000f00 */
.L_x_247:
[----:B-1----:R1:W2:Y:S02]  /*b0e0*/  SYNCS.PHASECHK.TRANS64.TRYWAIT P0, [R0+URZ], R3 ;  /* 0x00000003000075a7 */ /* 0x0022a400080011ff */
[----:B--2---:R-:W-:Y:S05]  /*b0f0*/  @!P0 NANOSLEEP.SYNCS 0x989680 ;  /* 0x009896800000895d */ /* 0x004fea0003900000 */
[----:B------:R-:W2:Y:S02]  /*b100*/  @!P0 SYNCS.PHASECHK.TRANS64 P0, [R0+URZ], R3 ;  /* 0x00000003000085a7 */ /* 0x000ea400080010ff */
[----:B--2---:R-:W-:Y:S05]  /*b110*/  @!P0 BRA `(.L_x_247) ;  /* 0xfffffffc00f08947 */ /* 0x004fea000383ffff */
[----:B------:R-:W-:Y:S05]  /*b120*/  BRA `(.L_x_248) ;  /* 0xffffffa800dc7947 */ /* 0x000fea000383ffff */
.L_x_115:
[----:B------:R-:W-:-:S07]  /*b130*/  MOV R0, UR18 ;  /* 0x0000001200007c02 */ /* 0x000fce0008000f00 */
.L_x_249:
[----:B-1----:R1:W2:Y:S02]  /*b140*/  SYNCS.PHASECHK.TRANS64.TRYWAIT P1, [R0+URZ+0x2b0], R3 ;  /* 0x0002b003000075a7 */ /* 0x0022a400080211ff */
[----:B--2---:R-:W-:Y:S05]  /*b150*/  @!P1 NANOSLEEP.SYNCS 0x989680 ;  /* 0x009896800000995d */ /* 0x004fea0003900000 */
[----:B------:R-:W2:Y:S02]  /*b160*/  @!P1 SYNCS.PHASECHK.TRANS64 P1, [R0+URZ+0x2b0], R3 ;  /* 0x0002b003000095a7 */ /* 0x000ea400080210ff */
[----:B--2---:R-:W-:Y:S05]  /*b170*/  @!P1 BRA `(.L_x_249) ;  /* 0xfffffffc00f09947 */ /* 0x004fea000383ffff */
[----:B------:R-:W-:Y:S05]  /*b180*/  BRA `(.L_x_250) ;  /* 0xffffffac00287947 */ /* 0x000fea000383ffff */
.L_x_120:
[----:B--2---:R2:W3:Y:S02]  /*b190*/  SYNCS.PHASECHK.TRANS64.TRYWAIT P0, [R8+URZ+0x250], R5 ;  /* 0x00025005080075a7 */ /* 0x0044e400080011ff */
[----:B---3--:R-:W-:Y:S05]  /*b1a0*/  @!P0 NANOSLEEP.SYNCS 0x989680 ;  /* 0x009896800000895d */ /* 0x008fea0003900000 */
[----:B------:R-:W3:Y:S02]  /*b1b0*/  @!P0 SYNCS.PHASECHK.TRANS64 P0, [R8+URZ+0x250], R5 ;  /* 0x00025005080085a7 */ /* 0x000ee400080010ff */
[----:B---3--:R-:W-:Y:S05]  /*b1c0*/  @!P0 BRA `(.L_x_120) ;  /* 0xfffffffc00f08947 */ /* 0x008fea000383ffff */
[----:B------:R-:W-:Y:S05]  /*b1d0*/  BRA `(.L_x_251) ;  /* 0xffffffb000507947 */ /* 0x000fea000383ffff */
.L_x_123:
[----:B------:R-:W-:Y:S07]  /*b1e0*/  MOV R0, UR24 ;  /* 0x0000001800007c02 */ /* 0x000fee0008000f00 */
.L_x_252:
[----:B--2---:R2:W3:Y:S02]  /*b1f0*/  SYNCS.PHASECHK.TRANS64.TRYWAIT P1, [R0+URZ+0x248], R5 ;  /* 0x00024805000075a7 */ /* 0x0044e400080211ff */
[----:B---3--:R-:W-:Y:S05]  /*b200*/  @!P1 NANOSLEEP.SYNCS 0x989680 ;  /* 0x009896800000995d */ /* 0x008fea0003900000 */
[----:B------:R-:W3:Y:S02]  /*b210*/  @!P1 SYNCS.PHASECHK.TRANS64 P1, [R0+URZ+0x248], R5 ;  /* 0x00024805000095a7 */ /* 0x000ee400080210ff */
[----:B---3--:R-:W-:Y:S05]  /*b220*/  @!P1 BRA `(.L_x_252) ;  /* 0xfffffffc00f09947 */ /* 0x008fea000383ffff */
[----:B------:R-:W-:Y:S05]  /*b230*/  BRA `(.L_x_122) ;  /* 0xffffffb400c87947 */ /* 0x000fea000383ffff */
.L_x_126:
[----:B------:R-:W-:Y:S07]  /*b240*/  MOV R0, UR4 ;  /* 0x0000000400007c02 */ /* 0x000fee0008000f00 */
.L_x_253:
[----:B--2---:R2:W3:Y:S02]  /*b250*/  SYNCS.PHASECHK.TRANS64.TRYWAIT P0, [R0+URZ+0x228], R5 ;  /* 0x00022805000075a7 */ /* 0x0044e400080011ff */
[----:B---3--:R-:W-:Y:S05]  /*b260*/  @!P0 NANOSLEEP.SYNCS 0x989680 ;  /* 0x009896800000895d */ /* 0x008fea0003900000 */
[----:B------:R-:W3:Y:S02]  /*b270*/  @!P0 SYNCS.PHASECHK.TRANS64 P0, [R0+URZ+0x228], R5 ;  /* 0x00022805000085a7 */ /* 0x000ee400080010ff */
[----:B---3--:R-:W-:Y:S05]  /*b280*/  @!P0 BRA `(.L_x_253) ;  /* 0xfffffffc00f08947 */ /* 0x008fea000383ffff */
[----:B------:R-:W-:Y:S05]  /*b290*/  BRA `(.L_x_254) ;  /* 0xffffffb800247947 */ /* 0x000fea000383ffff */
.L_x_127:
[----:B------:R-:W-:Y:S07]  /*b2a0*/  MOV R5, UR5 ;  /* 0x0000000500057c02 */ /* 0x000fee0008000f00 */
.L_x_255:
[----:B--2---:R2:W3:Y:S02]  /*b2b0*/  SYNCS.PHASECHK.TRANS64.TRYWAIT P0, [R5+URZ+0x228], R0 ;  /* 0x00022800050075a7 */ /* 0x0044e400080011ff */
[----:B---3--:R-:W-:Y:S05]  /*b2c0*/  @!P0 NANOSLEEP.SYNCS 0x989680 ;  /* 0x009896800000895d */ /* 0x008fea0003900000 */
[----:B------:R-:W3:Y:S02]  /*b2d0*/  @!P0 SYNCS.PHASECHK.TRANS64 P0, [R5+URZ+0x228], R0 ;  /* 0x00022800050085a7 */ /* 0x000ee400080010ff */
[----:B---3--:R-:W-:Y:S05]  /*b2e0*/  @!P0 BRA `(.L_x_255) ;  /* 0xfffffffc00f08947 */ /* 0x008fea000383ffff */
[----:B------:R-:W-:Y:S05]  /*b2f0*/  BRA `(.L_x_256) ;  /* 0xffffffb8008c7947 */ /* 0x000fea000383ffff */
.L_x_129:
[----:B------:R-:W-:-:S07]  /*b300*/  MOV R0, UR4 ;  /* 0x0000000400007c02 */ /* 0x000fce0008000f00 */
.L_x_257:
[----:B--2---:R2:W3:Y:S02]  /*b310*/  SYNCS.PHASECHK.TRANS64.TRYWAIT P0, [R0+URZ], R3 ;  /* 0x00000003000075a7 */ /* 0x0044e400080011ff */
[----:B---3--:R-:W-:Y:S05]  /*b320*/  @!P0 NANOSLEEP.SYNCS 0x989680 ;  /* 0x009896800000895d */ /* 0x008fea0003900000 */
[----:B------:R-:W3:Y:S02]  /*b330*/  @!P0 SYNCS.PHASECHK.TRANS64 P0, [R0+URZ], R3 ;  /* 0x00000003000085a7 */ /* 0x000ee400080010ff */
[----:B---3--:R-:W-:Y:S05]  /*b340*/  @!P0 BRA `(.L_x_257) ;  /* 0xfffffffc00f08947 */ /* 0x008fea000383ffff */
[----:B------:R-:W-:Y:S05]  /*b350*/  BRA `(.L_x_258) ;  /* 0xffffffbc00207947 */ /* 0x000fea000383ffff */
.L_x_130:
[----:B------:R-:W-:-:S07]  /*b360*/  MOV R0, UR5 ;  /* 0x0000000500007c02 */ /* 0x000fce0008000f00 */
.L_x_259:
[----:B--2---:R2:W3:Y:S02]  /*b370*/  SYNCS.PHASECHK.TRANS64.TRYWAIT P0, [R0+URZ], R3 ;  /* 0x00000003000075a7 */ /* 0x0044e400080011ff */
[----:B---3--:R-:W-:Y:S05]  /*b380*/  @!P0 NANOSLEEP.SYNCS 0x989680 ;  /* 0x009896800000895d */ /* 0x008fea0003900000 */
[----:B------:R-:W3:Y:S02]  /*b390*/  @!P0 SYNCS.PHASECHK.TRANS64 P0, [R0+URZ], R3 ;  /* 0x00000003000085a7 */ /* 0x000ee400080010ff */
[----:B---3--:R-:W-:Y:S05]  /*b3a0*/  @!P0 BRA `(.L_x_259) ;  /* 0xfffffffc00f08947 */ /* 0x008fea000383ffff */
[----:B------:R-:W-:Y:S05]  /*b3b0*/  BRA `(.L_x_260) ;  /* 0xffffffbc002c7947 */ /* 0x000fea000383ffff */
.L_x_132:
[----:B-1----:R1:W2:Y:S02]  /*b3c0*/  SYNCS.PHASECHK.TRANS64.TRYWAIT P0, [R0+URZ+0x250], R3 ;  /* 0x00025003000075a7 */ /* 0x0022a400080011ff */
[----:B--2---:R-:W-:Y:S05]  /*b3d0*/  @!P0 NANOSLEEP.SYNCS 0x989680 ;  /* 0x009896800000895d */ /* 0x004fea0003900000 */
[----:B------:R-:W2:Y:S02]  /*b3e0*/  @!P0 SYNCS.PHASECHK.TRANS64 P0, [R0+URZ+0x250], R3 ;  /* 0x00025003000085a7 */ /* 0x000ea400080010ff */
[----:B--2---:R-:W-:Y:S05]  /*b3f0*/  @!P0 BRA `(.L_x_132) ;  /* 0xfffffffc00f08947 */ /* 0x004fea000383ffff */
[----:B------:R-:W-:Y:S05]  /*b400*/  BRA `(.L_x_261) ;  /* 0xffffffc000107947 */ /* 0x000fea000383ffff */
.L_x_142:
[----:B-1----:R1:W3:Y:S02]  /*b410*/  SYNCS.PHASECHK.TRANS64.TRYWAIT P1, [R0+URZ+0x210], R3 ;  /* 0x00021003000075a7 */ /* 0x0022e400080211ff */
[----:B---3--:R-:W-:Y:S05]  /*b420*/  @!P1 NANOSLEEP.SYNCS 0x989680 ;  /* 0x009896800000995d */ /* 0x008fea0003900000 */
[----:B------:R-:W3:Y:S02]  /*b430*/  @!P1 SYNCS.PHASECHK.TRANS64 P1, [R0+URZ+0x210], R3 ;  /* 0x00021003000095a7 */ /* 0x000ee400080210ff */
[----:B---3--:R-:W-:Y:S05]  /*b440*/  @!P1 BRA `(.L_x_142) ;  /* 0xfffffffc00f09947 */ /* 0x008fea000383ffff */
[----:B------:R-:W-:Y:S05]  /*b450*/  BRA `(.L_x_141) ;  /* 0xffffffcc00b07947 */ /* 0x000fea000383ffff */
.L_x_144:
[----:B-1----:R1:W4:Y:S02]  /*b460*/  SYNCS.PHASECHK.TRANS64.TRYWAIT P0, [R89+URZ+0x270], R2 ;  /* 0x00027002590075a7 */ /* 0x00232400080011ff */
[----:B----4-:R-:W-:Y:S05]  /*b470*/  @!P0 NANOSLEEP.SYNCS 0x989680 ;  /* 0x009896800000895d */ /* 0x010fea0003900000 */
[----:B------:R-:W4:Y:S02]  /*b480*/  @!P0 SYNCS.PHASECHK.TRANS64 P0, [R89+URZ+0x270], R2 ;  /* 0x00027002590085a7 */ /* 0x000f2400080010ff */
[----:B----4-:R-:W-:Y:S05]  /*b490*/  @!P0 BRA `(.L_x_144) ;  /* 0xfffffffc00f08947 */ /* 0x010fea000383ffff */
[----:B------:R-:W-:Y:S05]  /*b4a0*/  BRA `(.L_x_143) ;  /* 0xffffffcc00e87947 */ /* 0x000fea000383ffff */
.L_x_155:
[----:B--2---:R2:W4:Y:S02]  /*b4b0*/  SYNCS.PHASECHK.TRANS64.TRYWAIT P0, [R2+URZ+0x210], R111 ;  /* 0x0002106f020075a7 */ /* 0x00452400080011ff */
[----:B----4-:R-:W-:Y:S05]  /*b4c0*/  @!P0 NANOSLEEP.SYNCS 0x989680 ;  /* 0x009896800000895d */ /* 0x010fea0003900000 */
[----:B------:R-:W4:Y:S02]  /*b4d0*/  @!P0 SYNCS.PHASECHK.TRANS64 P0, [R2+URZ+0x210], R111 ;  /* 0x0002106f020085a7 */ /* 0x000f2400080010ff */
[----:B----4-:R-:W-:Y:S05]  /*b4e0*/  @!P0 BRA `(.L_x_155) ;  /* 0xfffffffc00f08947 */ /* 0x010fea000383ffff */
[----:B------:R-:W-:Y:S05]  /*b4f0*/  BRA `(.L_x_154) ;  /* 0xffffffd800d87947 */ /* 0x000fea000383ffff */
        .weak           $__internal_0_$__cuda_sm10x_tcgen05_guardrail_trap_col_being_dealloced_not_returned_by_alloc
        .type           $__internal_0_$__cuda_sm10x_tcgen05_guardrail_trap_col_being_dealloced_not_returned_by_alloc,@function
        .size           $__internal_0_$__cuda_sm10x_tcgen05_guardrail_trap_col_being_dealloced_not_returned_by_alloc,($__internal_1_$__cuda_sm10x_tcgen05_guardrail_trap_phase_invalid_during_alloc - $__internal_0_$__cuda_sm10x_tcgen05_guardrail_trap_col_being_dealloced_not_returned_by_alloc)
$__internal_0_$__cuda_sm10x_tcgen05_guardrail_trap_col_being_dealloced_not_returned_by_alloc:
[----:B------:R-:W-:Y:S05]  /*b500*/  BPT.TRAP 0x1 ;  /* 0x000000040000795c */ /* 0x000fea0000300000 */
[----:B------:R-:W-:-:S04]  /*b510*/  HFMA2 R3, -RZ, RZ, 0, 0 ;  /* 0x00000000ff037431 */ /* 0x000fc800000001ff */
[----:B------:R-:W-:Y:S05]  /*b520*/  RET.REL.NODEC R2 `(_ZN7cutlass13device_kernelINS_4gemm6kernel13GemmUniversalIN4cute5tupleIJiiiiEEENS1_10collective13CollectiveMmaINS1_46MainloopSm100TmaUmmaWarpSpecializedBlockScaledILi33ELi2ELi2ENS5_IJNS4_1CILi8EEENSA_ILi1EEESC_EEEEENS5_IJNSA_ILi256EEENSA_ILi64EEESG_EEENS5_IJNS_12float_e2m1_tENS_13float_ue4m3_tEEEENS5_IJNS5_IJlSC_lEEENS4_6LayoutINS5_IJNS5_IJNS5_IJNSA_ILi32EEENSA_ILi4EEEEEEiEEENS5_IJNS5_IJNSA_ILi16EEESO_EEEiEEENS5_IJSC_iEEEEEENS5_IJST_NS5_IJNS5_IJNSA_ILi0EEESC_EEENSA_ILi512EEEEEENS5_IJSW_iEEEEEEEEEEESK_S13_NS4_8TiledMMAINS4_8MMA_AtomIJNS4_23SM100_MMA_MXF4_2x1SM_SSISI_SI_fSJ_Li256ELi64ELi16ELNS4_4UMMA5MajorE0ELS18_0ELNS17_7ScaleInE0ELS19_0EEEEEENSM_INS5_IJSC_SC_SC_EEENS5_IJSW_SW_SW_EEEEENS5_IJNS4_10UnderscoreES1F_S1F_EEEEENS5_IJNS4_18SM100_TMA_2SM_LOADES1I_EEENS5_IJNS4_14ComposedLayoutINS4_7SwizzleILi1ELi4ELi3EEENS4_18smem_ptr_flag_bitsILi4EEENSM_INS5_IJSB_SG_EEENS5_IJSG_SC_EEEEEEENSM_INS5_IJNS5_IJNS5_IJSP_SC_EEESS_EEESC_NS5_IJSC_SC_EEEEEENS5_IJNS5_IJNS5_IJSS_SY_EEESX_EEESW_NS5_IJSO_SY_EEEEEEEEEEEvNS4_8identityENS5_IJNS4_28SM100_TMA_2SM_LOAD_MULTICASTES24_EEES22_vS23_EENS_8epilogue10collective18CollectiveEpilogueINS27_23Sm100TmaWarpSpecializedILi3ELi2ELi32ELb1ELb0EEEJNS5_IJNSA_ILi128EEESG_SG_EEENS5_IJNSM_IS2C_SC_EENSM_ISN_SC_EEEEENS_10bfloat16_tESL_S2H_SL_NS27_6fusion15FusionCallbacksIS2B_NS2I_17LinearCombinationIS2H_fS2H_fLNS_15FloatRoundStyleE2EEES2D_S2G_JEEENS4_5SM1004TMEM4LOAD26SM100_TMEM_LOAD_32dp32b32xENS4_13SM90_TMA_LOADENS1K_INS1L_ILi2ELi4ELi3EEENS1N_ILi16EEENSM_INS5_IJSB_SN_EEENS5_IJSN_SC_EEEEEEENS4_39AutoVectorizingCopyWithAssumedAlignmentILi128EEENS4_14SM90_TMA_STOREES2Y_S30_S30_EEEvvEEEEvNT_6ParamsE) ;  /* 0xffffff4802b47950 */ /* 0x000fea0003c3ffff */
        .weak           $__internal_1_$__cuda_sm10x_tcgen05_guardrail_trap_phase_invalid_during_alloc
        .type           $__internal_1_$__cuda_sm10x_tcgen05_guardrail_trap_phase_invalid_during_alloc,@function
        .size           $__internal_1_$__cuda_sm10x_tcgen05_guardrail_trap_phase_invalid_during_alloc,($__internal_2_$__cuda_sm10x_tcgen05_guardrail_trap_unallocated_columns_being_dealloced - $__internal_1_$__cuda_sm10x_tcgen05_guardrail_trap_phase_invalid_during_alloc)
$__internal_1_$__cuda_sm10x_tcgen05_guardrail_trap_phase_invalid_during_alloc:
[----:B------:R-:W-:Y:S05]  /*b530*/  BPT.TRAP 0x1 ;  /* 0x000000040000795c */ /* 0x000fea0000300000 */
[----:B------:R-:W-:-:S04]  /*b540*/  MOV R5, 0x0 ;  /* 0x0000000000057802 */ /* 0x000fc80000000f00 */
[----:B------:R-:W-:Y:S05]  /*b550*/  RET.REL.NODEC R4 `(_ZN7cutlass13device_kernelINS_4gemm6kernel13GemmUniversalIN4cute5tupleIJiiiiEEENS1_10collective13CollectiveMmaINS1_46MainloopSm100TmaUmmaWarpSpecializedBlockScaledILi33ELi2ELi2ENS5_IJNS4_1CILi8EEENSA_ILi1EEESC_EEEEENS5_IJNSA_ILi256EEENSA_ILi64EEESG_EEENS5_IJNS_12float_e2m1_tENS_13float_ue4m3_tEEEENS5_IJNS5_IJlSC_lEEENS4_6LayoutINS5_IJNS5_IJNS5_IJNSA_ILi32EEENSA_ILi4EEEEEEiEEENS5_IJNS5_IJNSA_ILi16EEESO_EEEiEEENS5_IJSC_iEEEEEENS5_IJST_NS5_IJNS5_IJNSA_ILi0EEESC_EEENSA_ILi512EEEEEENS5_IJSW_iEEEEEEEEEEESK_S13_NS4_8TiledMMAINS4_8MMA_AtomIJNS4_23SM100_MMA_MXF4_2x1SM_SSISI_SI_fSJ_Li256ELi64ELi16ELNS4_4UMMA5MajorE0ELS18_0ELNS17_7ScaleInE0ELS19_0EEEEEENSM_INS5_IJSC_SC_SC_EEENS5_IJSW_SW_SW_EEEEENS5_IJNS4_10UnderscoreES1F_S1F_EEEEENS5_IJNS4_18SM100_TMA_2SM_LOADES1I_EEENS5_IJNS4_14ComposedLayoutINS4_7SwizzleILi1ELi4ELi3EEENS4_18smem_ptr_flag_bitsILi4EEENSM_INS5_IJSB_SG_EEENS5_IJSG_SC_EEEEEEENSM_INS5_IJNS5_IJNS5_IJSP_SC_EEESS_EEESC_NS5_IJSC_SC_EEEEEENS5_IJNS5_IJNS5_IJSS_SY_EEESX_EEESW_NS5_IJSO_SY_EEEEEEEEEEEvNS4_8identityENS5_IJNS4_28SM100_TMA_2SM_LOAD_MULTICASTES24_EEES22_vS23_EENS_8epilogue10collective18CollectiveEpilogueINS27_23Sm100TmaWarpSpecializedILi3ELi2ELi32ELb1ELb0EEEJNS5_IJNSA_ILi128EEESG_SG_EEENS5_IJNSM_IS2C_SC_EENSM_ISN_SC_EEEEENS_10bfloat16_tESL_S2H_SL_NS27_6fusion15FusionCallbacksIS2B_NS2I_17LinearCombinationIS2H_fS2H_fLNS_15FloatRoundStyleE2EEES2D_S2G_JEEENS4_5SM1004TMEM4LOAD26SM100_TMEM_LOAD_32dp32b32xENS4_13SM90_TMA_LOADENS1K_INS1L_ILi2ELi4ELi3EEENS1N_ILi16EEENSM_INS5_IJSB_SN_EEENS5_IJSN_SC_EEEEEEENS4_39AutoVectorizingCopyWithAssumedAlignmentILi128EEENS4_14SM90_TMA_STOREES2Y_S30_S30_EEEvvEEEEvNT_6ParamsE) ;  /* 0xffffff4804a87950 */ /* 0x000fea0003c3ffff */
        .weak           $__internal_2_$__cuda_sm10x_tcgen05_guardrail_trap_unallocated_columns_being_dealloced
        .type           $__internal_2_$__cuda_sm10x_tcgen05_guardrail_trap_unallocated_columns_being_dealloced,@function
        .size           $__internal_2_$__cuda_sm10x_tcgen05_guardrail_trap_unallocated_columns_being_dealloced,(.L_x_263 - $__internal_2_$__cuda_sm10x_tcgen05_guardrail_trap_unallocated_columns_being_dealloced)
$__internal_2_$__cuda_sm10x_tcgen05_guardrail_trap_unallocated_columns_being_dealloced:
[----:B------:R-:W-:Y:S05]  /*b560*/  BPT.TRAP 0x1 ;  /* 0x000000040000795c */ /* 0x000fea0000300000 */
[----:B------:R-:W-:-:S04]  /*b570*/  HFMA2 R3, -RZ, RZ, 0, 0 ;  /* 0x00000000ff037431 */ /* 0x000fc800000001ff */
[----:B------:R-:W-:Y:S05]  /*b580*/  RET.REL.NODEC R2 `(_ZN7cutlass13device_kernelINS_4gemm6kernel13GemmUniversalIN4cute5tupleIJiiiiEEENS1_10collective13CollectiveMmaINS1_46MainloopSm100TmaUmmaWarpSpecializedBlockScaledILi33ELi2ELi2ENS5_IJNS4_1CILi8EEENSA_ILi1EEESC_EEEEENS5_IJNSA_ILi256EEENSA_ILi64EEESG_EEENS5_IJNS_12float_e2m1_tENS_13float_ue4m3_tEEEENS5_IJNS5_IJlSC_lEEENS4_6LayoutINS5_IJNS5_IJNS5_IJNSA_ILi32EEENSA_ILi4EEEEEEiEEENS5_IJNS5_IJNSA_ILi16EEESO_EEEiEEENS5_IJSC_iEEEEEENS5_IJST_NS5_IJNS5_IJNSA_ILi0EEESC_EEENSA_ILi512EEEEEENS5_IJSW_iEEEEEEEEEEESK_S13_NS4_8TiledMMAINS4_8MMA_AtomIJNS4_23SM100_MMA_MXF4_2x1SM_SSISI_SI_fSJ_Li256ELi64ELi16ELNS4_4UMMA5MajorE0ELS18_0ELNS17_7ScaleInE0ELS19_0EEEEEENSM_INS5_IJSC_SC_SC_EEENS5_IJSW_SW_SW_EEEEENS5_IJNS4_10UnderscoreES1F_S1F_EEEEENS5_IJNS4_18SM100_TMA_2SM_LOADES1I_EEENS5_IJNS4_14ComposedLayoutINS4_7SwizzleILi1ELi4ELi3EEENS4_18smem_ptr_flag_bitsILi4EEENSM_INS5_IJSB_SG_EEENS5_IJSG_SC_EEEEEEENSM_INS5_IJNS5_IJNS5_IJSP_SC_EEESS_EEESC_NS5_IJSC_SC_EEEEEENS5_IJNS5_IJNS5_IJSS_SY_EEESX_EEESW_NS5_IJSO_SY_EEEEEEEEEEEvNS4_8identityENS5_IJNS4_28SM100_TMA_2SM_LOAD_MULTICASTES24_EEES22_vS23_EENS_8epilogue10collective18CollectiveEpilogueINS27_23Sm100TmaWarpSpecializedILi3ELi2ELi32ELb1ELb0EEEJNS5_IJNSA_ILi128EEESG_SG_EEENS5_IJNSM_IS2C_SC_EENSM_ISN_SC_EEEEENS_10bfloat16_tESL_S2H_SL_NS27_6fusion15FusionCallbacksIS2B_NS2I_17LinearCombinationIS2H_fS2H_fLNS_15FloatRoundStyleE2EEES2D_S2G_JEEENS4_5SM1004TMEM4LOAD26SM100_TMEM_LOAD_32dp32b32xENS4_13SM90_TMA_LOADENS1K_INS1L_ILi2ELi4ELi3EEENS1N_ILi16EEENSM_INS5_IJSB_SN_EEENS5_IJSN_SC_EEEEEEENS4_39AutoVectorizingCopyWithAssumedAlignmentILi128EEENS4_14SM90_TMA_STOREES2Y_S30_S30_EEEvvEEEEvNT_6ParamsE) ;  /* 0xffffff48029c7950 */ /* 0x000fea0003c3ffff */
.L_x_262:
[----:B------:R-:W-:-:S00]  /*b590*/  BRA `(.L_x_262) ;  /* 0xfffffffc00fc7947 */ /* 0x000fc0000383ffff */
[----:B------:R-:W-:-:S00]  /*b5a0*/  NOP ;  /* 0x0000000000007918 */ /* 0x000fc00000000000 */
        /* <DEDUP_REMOVED lines=13> */
.L_x_263:


//--------------------- .nv.global.init           --------------------------
	.section	.nv.global.init,"aw",@progbits
.nv.global.init:
	.type		$str$29,@object
	.size		$str$29,($str$30 - $str$29)
$str$29:
        /*0000*/ 	.byte	0x28, 0x61, 0x64, 0x64, 0x72, 0x65, 0x73, 0x73, 0x20, 0x26, 0x20, 0x6d, 0x61, 0x73, 0x6b, 0x29
        /*0010*/ 	.byte	0x20, 0x3d, 0x3d, 0x20, 0x30, 0x00
	.type		$str$30,@object
	.size		$str$30,($str$26 - $str$30)
$str$30:
        /*0016*/ 	.byte	0x2f, 0x74, 0x6d, 0x70, 0x2f, 0x63, 0x75, 0x74, 0x6c, 0x61, 0x73, 0x73, 0x5f, 0x73, 0x77, 0x65
        /*0026*/ 	.byte	0x65, 0x70, 0x5f, 0x73, 0x72, 0x63, 0x2f, 0x69, 0x6e, 0x63, 0x6c, 0x75, 0x64, 0x65, 0x2f, 0x63
        /*0036*/ 	.byte	0x75, 0x74, 0x65, 0x2f, 0x70, 0x6f, 0x69, 0x6e, 0x74, 0x65, 0x72, 0x5f, 0x66, 0x6c, 0x61, 0x67
        /*0046*/ 	.byte	0x67, 0x65, 0x64, 0x2e, 0x68, 0x70, 0x70, 0x00
	.type		$str$26,@object
	.size		$str$26,($str$25 - $str$26)
$str$26:
        /*004e*/ 	.byte	0x2f, 0x74, 0x6d, 0x70, 0x2f, 0x63, 0x75, 0x74, 0x6c, 0x61, 0x73, 0x73, 0x5f, 0x73, 0x77, 0x65
        /*005e*/ 	.byte	0x65, 0x70, 0x5f, 0x73, 0x72, 0x63, 0x2f, 0x69, 0x6e, 0x63, 0x6c, 0x75, 0x64, 0x65, 0x2f, 0x63
        /*006e*/ 	.byte	0x75, 0x74, 0x65, 0x2f, 0x61, 0x74, 0x6f, 0x6d, 0x2f, 0x63, 0x6f, 0x70, 0x79, 0x5f, 0x74, 0x72
        /*007e*/ 	.byte	0x61, 0x69, 0x74, 0x73, 0x5f, 0x73, 0x6d, 0x31, 0x30, 0x30, 0x2e, 0x68, 0x70, 0x70, 0x00
	.type		$str$25,@object
	.size		$str$25,(__unnamed_1 - $str$25)
$str$25:
        /*008d*/ 	.byte	0x28, 0x28, 0x75, 0x69, 0x6e, 0x74, 0x33, 0x32, 0x5f, 0x74, 0x28, 0x74, 0x68, 0x72, 0x65, 0x61
        /*009d*/ 	.byte	0x64, 0x49, 0x64, 0x78, 0x2e, 0x78, 0x29, 0x20, 0x2f, 0x20, 0x33, 0x32, 0x29, 0x20, 0x25, 0x20
        /*00ad*/ 	.byte	0x34, 0x29, 0x20, 0x3d, 0x3d, 0x20, 0x28, 0x28, 0x28, 0x74, 0x6d, 0x65, 0x6d, 0x5f, 0x61, 0x64
        /*00bd*/ 	.byte	0x64, 0x72, 0x20, 0x3e, 0x3e, 0x20, 0x31, 0x36, 0x29, 0x20, 0x2f, 0x20, 0x33, 0x32, 0x29, 0x20
        /*00cd*/ 	.byte	0x25, 0x20, 0x34, 0x29, 0x00
	.type		__unnamed_1,@object
	.size		__unnamed_1,(__unnamed_2 - __unnamed_1)
__unnamed_1:
        /*00d2*/ 	.byte	0x61, 0x75, 0x74, 0x6f, 0x20, 0x63, 0x75, 0x74, 0x65, 0x3a, 0x3a, 0x61, 0x73, 0x5f, 0x70, 0x6f
        /* <DEDUP_REMOVED lines=24> */
        /*0262*/ 	.byte	0x34, 0x30, 0x39, 0x36, 0x3e, 0x3e, 0x3e, 0x3e, 0x5d, 0x00
	.type		__unnamed_2,@object
	.size		__unnamed_2,(.L_2 - __unnamed_2)
__unnamed_2:
        /* <DEDUP_REMOVED lines=42> */
        /*050c*/ 	.byte	0x3e, 0x3e, 0x5d, 0x00
.L_2:


//--------------------- .nv.shared._ZN7cutlass13device_kernelINS_4gemm6kernel13GemmUniversalIN4cute5tupleIJiiiiEEENS1_10collective13CollectiveMmaINS1_46MainloopSm100TmaUmmaWarpSpecializedBlockScaledILi33ELi2ELi2ENS5_IJNS4_1CILi8EEENSA_ILi1EEESC_EEEEENS5_IJNSA_ILi256EEENSA_ILi64EEESG_EEENS5_IJNS_12float_e2m1_tENS_13float_ue4m3_tEEEENS5_IJNS5_IJlSC_lEEENS4_6LayoutINS5_IJNS5_IJNS5_IJNSA_ILi32EEENSA_ILi4EEEEEEiEEENS5_IJNS5_IJNSA_ILi16EEESO_EEEiEEENS5_IJSC_iEEEEEENS5_IJST_NS5_IJNS5_IJNSA_ILi0EEESC_EEENSA_ILi512EEEEEENS5_IJSW_iEEEEEEEEEEESK_S13_NS4_8TiledMMAINS4_8MMA_AtomIJNS4_23SM100_MMA_MXF4_2x1SM_SSISI_SI_fSJ_Li256ELi64ELi16ELNS4_4UMMA5MajorE0ELS18_0ELNS17_7ScaleInE0ELS19_0EEEEEENSM_INS5_IJSC_SC_SC_EEENS5_IJSW_SW_SW_EEEEENS5_IJNS4_10UnderscoreES1F_S1F_EEEEENS5_IJNS4_18SM100_TMA_2SM_LOADES1I_EEENS5_IJNS4_14ComposedLayoutINS4_7SwizzleILi1ELi4ELi3EEENS4_18smem_ptr_flag_bitsILi4EEENSM_INS5_IJSB_SG_EEENS5_IJSG_SC_EEEEEEENSM_INS5_IJNS5_IJNS5_IJSP_SC_EEESS_EEESC_NS5_IJSC_SC_EEEEEENS5_IJNS5_IJNS5_IJSS_SY_EEESX_EEESW_NS5_IJSO_SY_EEEEEEEEEEEvNS4_8identityENS5_IJNS4_28SM100_TMA_2SM_LOAD_MULTICASTES24_EEES22_vS23_EENS_8epilogue10collective18CollectiveEpilogueINS27_23Sm100TmaWarpSpecializedILi3ELi2ELi32ELb1ELb0EEEJNS5_IJNSA_ILi128EEESG_SG_EEENS5_IJNSM_IS2C_SC_EENSM_ISN_SC_EEEEENS_10bfloat16_tESL_S2H_SL_NS27_6fusion15FusionCallbacksIS2B_NS2I_17LinearCombinationIS2H_fS2H_fLNS_15FloatRoundStyleE2EEES2D_S2G_JEEENS4_5SM1004TMEM4LOAD26SM100_TMEM_LOAD_32dp32b32xENS4_13SM90_TMA_LOADENS1K_INS1L_ILi2ELi4ELi3EEENS1N_ILi16EEENSM_INS5_IJSB_SN_EEENS5_IJSN_SC_EEEEEEENS4_39AutoVectorizingCopyWithAssumedAlignmentILi128EEENS4_14SM90_TMA_STOREES2Y_S30_S30_EEEvvEEEEvNT_6ParamsE --------------------------
	.section	.nv.shared._ZN7cutlass13device_kernelINS_4gemm6kernel13GemmUniversalIN4cute5tupleIJiiiiEEENS1_10collective13CollectiveMmaINS1_46MainloopSm100TmaUmmaWarpSpecializedBlockScaledILi33ELi2ELi2ENS5_IJNS4_1CILi8EEENSA_ILi1EEESC_EEEEENS5_IJNSA_ILi256EEENSA_ILi64EEESG_EEENS5_IJNS_12float_e2m1_tENS_13float_ue4m3_tEEEENS5_IJNS5_IJlSC_lEEENS4_6LayoutINS5_IJNS5_IJNS5_IJNSA_ILi32EEENSA_ILi4EEEEEEiEEENS5_IJNS5_IJNSA_ILi16EEESO_EEEiEEENS5_IJSC_iEEEEEENS5_IJST_NS5_IJNS5_IJNSA_ILi0EEESC_EEENSA_ILi512EEEEEENS5_IJSW_iEEEEEEEEEEESK_S13_NS4_8TiledMMAINS4_8MMA_AtomIJNS4_23SM100_MMA_MXF4_2x1SM_SSISI_SI_fSJ_Li256ELi64ELi16ELNS4_4UMMA5MajorE0ELS18_0ELNS17_7ScaleInE0ELS19_0EEEEEENSM_INS5_IJSC_SC_SC_EEENS5_IJSW_SW_SW_EEEEENS5_IJNS4_10UnderscoreES1F_S1F_EEEEENS5_IJNS4_18SM100_TMA_2SM_LOADES1I_EEENS5_IJNS4_14ComposedLayoutINS4_7SwizzleILi1ELi4ELi3EEENS4_18smem_ptr_flag_bitsILi4EEENSM_INS5_IJSB_SG_EEENS5_IJSG_SC_EEEEEEENSM_INS5_IJNS5_IJNS5_IJSP_SC_EEESS_EEESC_NS5_IJSC_SC_EEEEEENS5_IJNS5_IJNS5_IJSS_SY_EEESX_EEESW_NS5_IJSO_SY_EEEEEEEEEEEvNS4_8identityENS5_IJNS4_28SM100_TMA_2SM_LOAD_MULTICASTES24_EEES22_vS23_EENS_8epilogue10collective18CollectiveEpilogueINS27_23Sm100TmaWarpSpecializedILi3ELi2ELi32ELb1ELb0EEEJNS5_IJNSA_ILi128EEESG_SG_EEENS5_IJNSM_IS2C_SC_EENSM_ISN_SC_EEEEENS_10bfloat16_tESL_S2H_SL_NS27_6fusion15FusionCallbacksIS2B_NS2I_17LinearCombinationIS2H_fS2H_fLNS_15FloatRoundStyleE2EEES2D_S2G_JEEENS4_5SM1004TMEM4LOAD26SM100_TMEM_LOAD_32dp32b32xENS4_13SM90_TMA_LOADENS1K_INS1L_ILi2ELi4ELi3EEENS1N_ILi16EEENSM_INS5_IJSB_SN_EEENS5_IJSN_SC_EEEEEEENS4_39AutoVectorizingCopyWithAssumedAlignmentILi128EEENS4_14SM90_TMA_STOREES2Y_S30_S30_EEEvvEEEEvNT_6ParamsE,"aw",@nobits
	.sectionflags	@""
	.align	16
	.zero		1024


//--------------------- .nv.shared.reserved.0     --------------------------
	.section	.nv.shared.reserved.0,"aw",@nobits
	.weak		__nv_reservedSMEM_offset_0_alias
	.size		__nv_reservedSMEM_offset_0_alias, 0, 64
	.other		__nv_reservedSMEM_offset_0_alias,@"STO_CUDA_RESERVED_SHARED STV_DEFAULT"
__nv_reservedSMEM_offset_0_alias:
	.zero		0
.nv.shared.reserved.0:
	.zero		64
	.weak		__nv_reservedSMEM_tcgen05_partition
	.type		__nv_reservedSMEM_tcgen05_partition,@object
	.size		__nv_reservedSMEM_tcgen05_partition,(.L_0 - __nv_reservedSMEM_tcgen05_partition)
__nv_reservedSMEM_tcgen05_partition:
	.zero		32
.L_0:


//--------------------- .nv.global                --------------------------
	.section	.nv.global,"aw",@nobits
.nv.global:
	.type		_ZN40_INTERNAL_3a867660_4_k_cu_324e6118_235284cute1_E,@object
	.size		_ZN40_INTERNAL_3a867660_4_k_cu_324e6118_235284cute1_E,(_ZN40_INTERNAL_3a867660_4_k_cu_324e6118_235284cuda3std3__45__cpo6cbeginE - _ZN40_INTERNAL_3a867660_4_k_cu_324e6118_235284cute1_E)
_ZN40_INTERNAL_3a867660_4_k_cu_324e6118_235284cute1_E:
	.zero		1
	.type		_ZN40_INTERNAL_3a867660_4_k_cu_324e6118_235284cuda3std3__45__cpo6cbeginE,@object
	.size		_ZN40_INTERNAL_3a867660_4_k_cu_324e6118_235284cuda3std3__45__cpo6cbeginE,(_ZN40_INTERNAL_3a867660_4_k_cu_324e6118_235284cuda3std3__48in_placeE - _ZN40_INTERNAL_3a867660_4_k_cu_324e6118_235284cuda3std3__45__cpo6cbeginE)
_ZN40_INTERNAL_3a867660_4_k_cu_324e6118_235284cuda3std3__45__cpo6cbeginE:
	.zero		1
	.type		_ZN40_INTERNAL_3a867660_4_k_cu_324e6118_235284cuda3std3__48in_placeE,@object
	.size		_ZN40_INTERNAL_3a867660_4_k_cu_324e6118_235284cuda3std3__48in_placeE,(_ZN40_INTERNAL_3a867660_4_k_cu_324e6118_235284cuda3std6ranges3__45__cpo9iter_moveE - _ZN40_INTERNAL_3a867660_4_k_cu_324e6118_235284cuda3std3__48in_placeE)
_ZN40_INTERNAL_3a867660_4_k_cu_324e6118_235284cuda3std3__48in_placeE:
	.zero		1
	.type		_ZN40_INTERNAL_3a867660_4_k_cu_324e6118_235284cuda3std6ranges3__45__cpo9iter_moveE,@object
	.size		_ZN40_INTERNAL_3a867660_4_k_cu_324e6118_235284cuda3std6ranges3__45__cpo9iter_moveE,(_ZN40_INTERNAL_3a867660_4_k_cu_324e6118_235284cuda3std3__45__cpo5beginE - _ZN40_INTERNAL_3a867660_4_k_cu_324e6118_235284cuda3std6ranges3__45__cpo9iter_moveE)
_ZN40_INTERNAL_3a867660_4_k_cu_324e6118_235284cuda3std6ranges3__45__cpo9iter_moveE:
	.zero		1
	.type		_ZN40_INTERNAL_3a867660_4_k_cu_324e6118_235284cuda3std3__45__cpo5beginE,@object
	.size		_ZN40_INTERNAL_3a867660_4_k_cu_324e6118_235284cuda3std3__45__cpo5beginE,(_ZN40_INTERNAL_3a867660_4_k_cu_324e6118_235284cuda3std3__442_GLOBAL__N__3a867660_4_k_cu_324e6118_235286ignoreE - _ZN40_INTERNAL_3a867660_4_k_cu_324e6118_235284cuda3std3__45__cpo5beginE)
_ZN40_INTERNAL_3a867660_4_k_cu_324e6118_235284cuda3std3__45__cpo5beginE:
	.zero		1
	.type		_ZN40_INTERNAL_3a867660_4_k_cu_324e6118_235284cuda3std3__442_GLOBAL__N__3a867660_4_k_cu_324e6118_235286ignoreE,@object
	.size		_ZN40_INTERNAL_3a867660_4_k_cu_324e6118_235284cuda3std3__442_GLOBAL__N__3a867660_4_k_cu_324e6118_235286ignoreE,(_ZN40_INTERNAL_3a867660_4_k_cu_324e6118_235284cute7productE - _ZN40_INTERNAL_3a867660_4_k_cu_324e6118_235284cuda3std3__442_GLOBAL__N__3a867660_4_k_cu_324e6118_235286ignoreE)
_ZN40_INTERNAL_3a867660_4_k_cu_324e6118_235284cuda3std3__442_GLOBAL__N__3a867660_4_k_cu_324e6118_235286ignoreE:
	.zero		1
	.type		_ZN40_INTERNAL_3a867660_4_k_cu_324e6118_235284cute7productE,@object
	.size		_ZN40_INTERNAL_3a867660_4_k_cu_324e6118_235284cute7productE,(_ZN40_INTERNAL_3a867660_4_k_cu_324e6118_235284cuda3std3__45__cpo3endE - _ZN40_INTERNAL_3a867660_4_k_cu_324e6118_235284cute7productE)
_ZN40_INTERNAL_3a867660_4_k_cu_324e6118_235284cute7productE:
	.zero		1
	.type		_ZN40_INTERNAL_3a867660_4_k_cu_324e6118_235284cuda3std3__45__cpo3endE,@object
	.size		_ZN40_INTERNAL_3a867660_4_k_cu_324e6118_235284cuda3std3__45__cpo3endE,(_ZN40_INTERNAL_3a867660_4_k_cu_324e6118_235284cuda3std3__419piecewise_constructE - _ZN40_INTERNAL_3a867660_4_k_cu_324e6118_235284cuda3std3__45__cpo3endE)
_ZN40_INTERNAL_3a867660_4_k_cu_324e6118_235284cuda3std3__45__cpo3endE:
	.zero		1
	.type		_ZN40_INTERNAL_3a867660_4_k_cu_324e6118_235284cuda3std3__419piecewise_constructE,@object
	.size		_ZN40_INTERNAL_3a867660_4_k_cu_324e6118_235284cuda3std3__419piecewise_constructE,(_ZN40_INTERNAL_3a867660_4_k_cu_324e6118_235284cuda3std3__45__cpo4cendE - _ZN40_INTERNAL_3a867660_4_k_cu_324e6118_235284cuda3std3__419piecewise_constructE)
_ZN40_INTERNAL_3a867660_4_k_cu_324e6118_235284cuda3std3__419piecewise_constructE:
	.zero		1
	.type		_ZN40_INTERNAL_3a867660_4_k_cu_324e6118_235284cuda3std3__45__cpo4cendE,@object
	.size		_ZN40_INTERNAL_3a867660_4_k_cu_324e6118_235284cuda3std3__45__cpo4cendE,(_ZN40_INTERNAL_3a867660_4_k_cu_324e6118_235284cuda3std6ranges3__45__cpo4swapE - _ZN40_INTERNAL_3a867660_4_k_cu_324e6118_235284cuda3std3__45__cpo4cendE)
_ZN40_INTERNAL_3a867660_4_k_cu_324e6118_235284cuda3std3__45__cpo4cendE:
	.zero		1
	.type		_ZN40_INTERNAL_3a867660_4_k_cu_324e6118_235284cuda3std6ranges3__45__cpo4swapE,@object
	.size		_ZN40_INTERNAL_3a867660_4_k_cu_324e6118_235284cuda3std6ranges3__45__cpo4swapE,(.L_10 - _ZN40_INTERNAL_3a867660_4_k_cu_324e6118_235284cuda3std6ranges3__45__cpo4swapE)
_ZN40_INTERNAL_3a867660_4_k_cu_324e6118_235284cuda3std6ranges3__45__cpo4swapE:
	.zero		1
.L_10:


//--------------------- .nv.constant0._ZN7cutlass13device_kernelINS_4gemm6kernel13GemmUniversalIN4cute5tupleIJiiiiEEENS1_10collective13CollectiveMmaINS1_46MainloopSm100TmaUmmaWarpSpecializedBlockScaledILi33ELi2ELi2ENS5_IJNS4_1CILi8EEENSA_ILi1EEESC_EEEEENS5_IJNSA_ILi256EEENSA_ILi64EEESG_EEENS5_IJNS_12float_e2m1_tENS_13float_ue4m3_tEEEENS5_IJNS5_IJlSC_lEEENS4_6LayoutINS5_IJNS5_IJNS5_IJNSA_ILi32EEENSA_ILi4EEEEEEiEEENS5_IJNS5_IJNSA_ILi16EEESO_EEEiEEENS5_IJSC_iEEEEEENS5_IJST_NS5_IJNS5_IJNSA_ILi0EEESC_EEENSA_ILi512EEEEEENS5_IJSW_iEEEEEEEEEEESK_S13_NS4_8TiledMMAINS4_8MMA_AtomIJNS4_23SM100_MMA_MXF4_2x1SM_SSISI_SI_fSJ_Li256ELi64ELi16ELNS4_4UMMA5MajorE0ELS18_0ELNS17_7ScaleInE0ELS19_0EEEEEENSM_INS5_IJSC_SC_SC_EEENS5_IJSW_SW_SW_EEEEENS5_IJNS4_10UnderscoreES1F_S1F_EEEEENS5_IJNS4_18SM100_TMA_2SM_LOADES1I_EEENS5_IJNS4_14ComposedLayoutINS4_7SwizzleILi1ELi4ELi3EEENS4_18smem_ptr_flag_bitsILi4EEENSM_INS5_IJSB_SG_EEENS5_IJSG_SC_EEEEEEENSM_INS5_IJNS5_IJNS5_IJSP_SC_EEESS_EEESC_NS5_IJSC_SC_EEEEEENS5_IJNS5_IJNS5_IJSS_SY_EEESX_EEESW_NS5_IJSO_SY_EEEEEEEEEEEvNS4_8identityENS5_IJNS4_28SM100_TMA_2SM_LOAD_MULTICASTES24_EEES22_vS23_EENS_8epilogue10collective18CollectiveEpilogueINS27_23Sm100TmaWarpSpecializedILi3ELi2ELi32ELb1ELb0EEEJNS5_IJNSA_ILi128EEESG_SG_EEENS5_IJNSM_IS2C_SC_EENSM_ISN_SC_EEEEENS_10bfloat16_tESL_S2H_SL_NS27_6fusion15FusionCallbacksIS2B_NS2I_17LinearCombinationIS2H_fS2H_fLNS_15FloatRoundStyleE2EEES2D_S2G_JEEENS4_5SM1004TMEM4LOAD26SM100_TMEM_LOAD_32dp32b32xENS4_13SM90_TMA_LOADENS1K_INS1L_ILi2ELi4ELi3EEENS1N_ILi16EEENSM_INS5_IJSB_SN_EEENS5_IJSN_SC_EEEEEEENS4_39AutoVectorizingCopyWithAssumedAlignmentILi128EEENS4_14SM90_TMA_STOREES2Y_S30_S30_EEEvvEEEEvNT_6ParamsE --------------------------
	.section	.nv.constant0._ZN7cutlass13device_kernelINS_4gemm6kernel13GemmUniversalIN4cute5tupleIJiiiiEEENS1_10collective13CollectiveMmaINS1_46MainloopSm100TmaUmmaWarpSpecializedBlockScaledILi33ELi2ELi2ENS5_IJNS4_1CILi8EEENSA_ILi1EEESC_EEEEENS5_IJNSA_ILi256EEENSA_ILi64EEESG_EEENS5_IJNS_12float_e2m1_tENS_13float_ue4m3_tEEEENS5_IJNS5_IJlSC_lEEENS4_6LayoutINS5_IJNS5_IJNS5_IJNSA_ILi32EEENSA_ILi4EEEEEEiEEENS5_IJNS5_IJNSA_ILi16EEESO_EEEiEEENS5_IJSC_iEEEEEENS5_IJST_NS5_IJNS5_IJNSA_ILi0EEESC_EEENSA_ILi512EEEEEENS5_IJSW_iEEEEEEEEEEESK_S13_NS4_8TiledMMAINS4_8MMA_AtomIJNS4_23SM100_MMA_MXF4_2x1SM_SSISI_SI_fSJ_Li256ELi64ELi16ELNS4_4UMMA5MajorE0ELS18_0ELNS17_7ScaleInE0ELS19_0EEEEEENSM_INS5_IJSC_SC_SC_EEENS5_IJSW_SW_SW_EEEEENS5_IJNS4_10UnderscoreES1F_S1F_EEEEENS5_IJNS4_18SM100_TMA_2SM_LOADES1I_EEENS5_IJNS4_14ComposedLayoutINS4_7SwizzleILi1ELi4ELi3EEENS4_18smem_ptr_flag_bitsILi4EEENSM_INS5_IJSB_SG_EEENS5_IJSG_SC_EEEEEEENSM_INS5_IJNS5_IJNS5_IJSP_SC_EEESS_EEESC_NS5_IJSC_SC_EEEEEENS5_IJNS5_IJNS5_IJSS_SY_EEESX_EEESW_NS5_IJSO_SY_EEEEEEEEEEEvNS4_8identityENS5_IJNS4_28SM100_TMA_2SM_LOAD_MULTICASTES24_EEES22_vS23_EENS_8epilogue10collective18CollectiveEpilogueINS27_23Sm100TmaWarpSpecializedILi3ELi2ELi32ELb1ELb0EEEJNS5_IJNSA_ILi128EEESG_SG_EEENS5_IJNSM_IS2C_SC_EENSM_ISN_SC_EEEEENS_10bfloat16_tESL_S2H_SL_NS27_6fusion15FusionCallbacksIS2B_NS2I_17LinearCombinationIS2H_fS2H_fLNS_15FloatRoundStyleE2EEES2D_S2G_JEEENS4_5SM1004TMEM4LOAD26SM100_TMEM_LOAD_32dp32b32xENS4_13SM90_TMA_LOADENS1K_INS1L_ILi2ELi4ELi3EEENS1N_ILi16EEENSM_INS5_IJSB_SN_EEENS5_IJSN_SC_EEEEEEENS4_39AutoVectorizingCopyWithAssumedAlignmentILi128EEENS4_14SM90_TMA_STOREES2Y_S30_S30_EEEvvEEEEvNT_6ParamsE,"a",@progbits
	.sectionflags	@""
	.align	4
.nv.constant0._ZN7cutlass13device_kernelINS_4gemm6kernel13GemmUniversalIN4cute5tupleIJiiiiEEENS1_10collective13CollectiveMmaINS1_46MainloopSm100TmaUmmaWarpSpecializedBlockScaledILi33ELi2ELi2ENS5_IJNS4_1CILi8EEENSA_ILi1EEESC_EEEEENS5_IJNSA_ILi256EEENSA_ILi64EEESG_EEENS5_IJNS_12float_e2m1_tENS_13float_ue4m3_tEEEENS5_IJNS5_IJlSC_lEEENS4_6LayoutINS5_IJNS5_IJNS5_IJNSA_ILi32EEENSA_ILi4EEEEEEiEEENS5_IJNS5_IJNSA_ILi16EEESO_EEEiEEENS5_IJSC_iEEEEEENS5_IJST_NS5_IJNS5_IJNSA_ILi0EEESC_EEENSA_ILi512EEEEEENS5_IJSW_iEEEEEEEEEEESK_S13_NS4_8TiledMMAINS4_8MMA_AtomIJNS4_23SM100_MMA_MXF4_2x1SM_SSISI_SI_fSJ_Li256ELi64ELi16ELNS4_4UMMA5MajorE0ELS18_0ELNS17_7ScaleInE0ELS19_0EEEEEENSM_INS5_IJSC_SC_SC_EEENS5_IJSW_SW_SW_EEEEENS5_IJNS4_10UnderscoreES1F_S1F_EEEEENS5_IJNS4_18SM100_TMA_2SM_LOADES1I_EEENS5_IJNS4_14ComposedLayoutINS4_7SwizzleILi1ELi4ELi3EEENS4_18smem_ptr_flag_bitsILi4EEENSM_INS5_IJSB_SG_EEENS5_IJSG_SC_EEEEEEENSM_INS5_IJNS5_IJNS5_IJSP_SC_EEESS_EEESC_NS5_IJSC_SC_EEEEEENS5_IJNS5_IJNS5_IJSS_SY_EEESX_EEESW_NS5_IJSO_SY_EEEEEEEEEEEvNS4_8identityENS5_IJNS4_28SM100_TMA_2SM_LOAD_MULTICASTES24_EEES22_vS23_EENS_8epilogue10collective18CollectiveEpilogueINS27_23Sm100TmaWarpSpecializedILi3ELi2ELi32ELb1ELb0EEEJNS5_IJNSA_ILi128EEESG_SG_EEENS5_IJNSM_IS2C_SC_EENSM_ISN_SC_EEEEENS_10bfloat16_tESL_S2H_SL_NS27_6fusion15FusionCallbacksIS2B_NS2I_17LinearCombinationIS2H_fS2H_fLNS_15FloatRoundStyleE2EEES2D_S2G_JEEENS4_5SM1004TMEM4LOAD26SM100_TMEM_LOAD_32dp32b32xENS4_13SM90_TMA_LOADENS1K_INS1L_ILi2ELi4ELi3EEENS1N_ILi16EEENSM_INS5_IJSB_SN_EEENS5_IJSN_SC_EEEEEEENS4_39AutoVectorizingCopyWithAssumedAlignmentILi128EEENS4_14SM90_TMA_STOREES2Y_S30_S30_EEEvvEEEEvNT_6ParamsE:
	.zero		3968


//--------------------- SYMBOLS --------------------------

	.type		.nv.reservedSmem.offset0,@object
	.size		.nv.reservedSmem.offset0,0x4
	.type		.nv.reservedSmem.cap,@object
	.size		.nv.reservedSmem.cap,0x4
	.type		__assertfail,@function
